	.target	sm_90a

	.elftype	@"ET_EXEC"


//--------------------- .note.nv.tkinfo           --------------------------
	.section	.note.nv.tkinfo,"",@"SHT_NOTE"
	.sectionflags	@"SHF_NOTE_NV_TKINFO"
	.tkinfo
        /*0018*/ 	.word	0x00000002
        /*0030*/ 	.string	""
        /*0030*/ 	.string	"ptxas"
        /*0030*/ 	.string	"Cuda compilation tools, release 13.0, V13.0.88"
        /*0030*/ 	.string	"Build cuda_13.0.r13.0/compiler.36424714_0"
        /*0030*/ 	.string	"-v  -suppress-debug-info  -lineinfo  -arch sm_90a "



//--------------------- .note.nv.cuinfo           --------------------------
	.section	.note.nv.cuinfo,"",@"SHT_NOTE"
	.sectionflags	@"SHF_NOTE_NV_CUINFO"
        /*0018*/ 	.short	0x0002
        /*001a*/ 	.short	0x005a
        /*001c*/ 	.short	0x0082
	.zero		2


//--------------------- .nv.info                  --------------------------
	.section	.nv.info,"",@"SHT_CUDA_INFO"
	.align	4


	//----- nvinfo : EIATTR_REGCOUNT
	.align		4
        /*0000*/ 	.byte	0x04, 0x2f
        /*0002*/ 	.short	(.L_1 - .L_0)
	.align		4
.L_0:
        /*0004*/ 	.word	index@(matmul_kernel)
        /*0008*/ 	.word	0x000000ff


	//----- nvinfo : EIATTR_FRAME_SIZE
	.align		4
.L_1:
        /*000c*/ 	.byte	0x04, 0x11
        /*000e*/ 	.short	(.L_3 - .L_2)
	.align		4
.L_2:
        /*0010*/ 	.word	index@(matmul_kernel)
        /*0014*/ 	.word	0x00000910


	//----- nvinfo : EIATTR_MIN_STACK_SIZE
	.align		4
.L_3:
        /*0018*/ 	.byte	0x04, 0x12
        /*001a*/ 	.short	(.L_5 - .L_4)
	.align		4
.L_4:
        /*001c*/ 	.word	index@(matmul_kernel)
        /*0020*/ 	.word	0x00000910
.L_5:


//--------------------- .nv.compat                --------------------------
	.section	.nv.compat,"",@"SHT_CUDA_COMPAT_INFO"
	.align	4
        /*0000*/ 	.byte	0x02, 0x09, 0x01, 0x00, 0x02, 0x02, 0x04, 0x00, 0x02, 0x05, 0x05, 0x00, 0x03, 0x07, 0x01, 0x01
        /*0010*/ 	.byte	0x02, 0x03, 0x00, 0x00, 0x02, 0x06, 0x01, 0x00, 0x04, 0x0b, 0x08, 0x00, 0x00, 0x00, 0x00, 0x00
        /*0020*/ 	.byte	0x00, 0x00, 0x00, 0x00


//--------------------- .nv.info.matmul_kernel    --------------------------
	.section	.nv.info.matmul_kernel,"",@"SHT_CUDA_INFO"
	.sectionflags	@""
	.align	4


	//----- nvinfo : EIATTR_CUDA_API_VERSION
	.align		4
        /*0000*/ 	.byte	0x04, 0x37
        /*0002*/ 	.short	(.L_7 - .L_6)
.L_6:
        /*0004*/ 	.word	0x00000082


	//----- nvinfo : EIATTR_KPARAM_INFO
	.align		4
.L_7:
        /*0008*/ 	.byte	0x04, 0x17
        /*000a*/ 	.short	(.L_9 - .L_8)
.L_8:
        /*000c*/ 	.word	0x00000000
        /*0010*/ 	.short	0x000d
        /*0012*/ 	.short	0x0048
        /*0014*/ 	.byte	0x00, 0xf4, 0x21, 0x00


	//----- nvinfo : EIATTR_KPARAM_INFO
	.align		4
.L_9:
        /*0018*/ 	.byte	0x04, 0x17
        /*001a*/ 	.short	(.L_11 - .L_10)
.L_10:
        /*001c*/ 	.word	0x00000000
        /*0020*/ 	.short	0x000c
        /*0022*/ 	.short	0x0040
        /*0024*/ 	.byte	0x00, 0xf4, 0x21, 0x00


	//----- nvinfo : EIATTR_KPARAM_INFO
	.align		4
.L_11:
        /*0028*/ 	.byte	0x04, 0x17
        /*002a*/ 	.short	(.L_13 - .L_12)
.L_12:
        /*002c*/ 	.word	0x00000000
        /*0030*/ 	.short	0x000b
        /*0032*/ 	.short	0x0038
        /*0034*/ 	.byte	0x00, 0xf0, 0x11, 0x00


	//----- nvinfo : EIATTR_KPARAM_INFO
	.align		4
.L_13:
        /*0038*/ 	.byte	0x04, 0x17
        /*003a*/ 	.short	(.L_15 - .L_14)
.L_14:
        /*003c*/ 	.word	0x00000000
        /*0040*/ 	.short	0x000a
        /*0042*/ 	.short	0x0034
        /*0044*/ 	.byte	0x00, 0xf0, 0x11, 0x00


	//----- nvinfo : EIATTR_KPARAM_INFO
	.align		4
.L_15:
        /*0048*/ 	.byte	0x04, 0x17
        /*004a*/ 	.short	(.L_17 - .L_16)
.L_16:
        /*004c*/ 	.word	0x00000000
        /*0050*/ 	.short	0x0009
        /*0052*/ 	.short	0x0030
        /*0054*/ 	.byte	0x00, 0xf0, 0x11, 0x00


	//----- nvinfo : EIATTR_KPARAM_INFO
	.align		4
.L_17:
        /*0058*/ 	.byte	0x04, 0x17
        /*005a*/ 	.short	(.L_19 - .L_18)
.L_18:
        /*005c*/ 	.word	0x00000000
        /*0060*/ 	.short	0x0008
        /*0062*/ 	.short	0x002c
        /*0064*/ 	.byte	0x00, 0xf0, 0x11, 0x00


	//----- nvinfo : EIATTR_KPARAM_INFO
	.align		4
.L_19:
        /*0068*/ 	.byte	0x04, 0x17
        /*006a*/ 	.short	(.L_21 - .L_20)
.L_20:
        /*006c*/ 	.word	0x00000000
        /*0070*/ 	.short	0x0007
        /*0072*/ 	.short	0x0028
        /*0074*/ 	.byte	0x00, 0xf0, 0x11, 0x00


	//----- nvinfo : EIATTR_KPARAM_INFO
	.align		4
.L_21:
        /*0078*/ 	.byte	0x04, 0x17
        /*007a*/ 	.short	(.L_23 - .L_22)
.L_22:
        /*007c*/ 	.word	0x00000000
        /*0080*/ 	.short	0x0006
        /*0082*/ 	.short	0x0024
        /*0084*/ 	.byte	0x00, 0xf0, 0x11, 0x00


	//----- nvinfo : EIATTR_KPARAM_INFO
	.align		4
.L_23:
        /*0088*/ 	.byte	0x04, 0x17
        /*008a*/ 	.short	(.L_25 - .L_24)
.L_24:
        /*008c*/ 	.word	0x00000000
        /*0090*/ 	.short	0x0005
        /*0092*/ 	.short	0x0020
        /*0094*/ 	.byte	0x00, 0xf0, 0x11, 0x00


	//----- nvinfo : EIATTR_KPARAM_INFO
	.align		4
.L_25:
        /*0098*/ 	.byte	0x04, 0x17
        /*009a*/ 	.short	(.L_27 - .L_26)
.L_26:
        /*009c*/ 	.word	0x00000000
        /*00a0*/ 	.short	0x0004
        /*00a2*/ 	.short	0x001c
        /*00a4*/ 	.byte	0x00, 0xf0, 0x11, 0x00


	//----- nvinfo : EIATTR_KPARAM_INFO
	.align		4
.L_27:
        /*00a8*/ 	.byte	0x04, 0x17
        /*00aa*/ 	.short	(.L_29 - .L_28)
.L_28:
        /*00ac*/ 	.word	0x00000000
        /*00b0*/ 	.short	0x0003
        /*00b2*/ 	.short	0x0018
        /*00b4*/ 	.byte	0x00, 0xf0, 0x11, 0x00


	//----- nvinfo : EIATTR_KPARAM_INFO
	.align		4
.L_29:
        /*00b8*/ 	.byte	0x04, 0x17
        /*00ba*/ 	.short	(.L_31 - .L_30)
.L_30:
        /*00bc*/ 	.word	0x00000000
        /*00c0*/ 	.short	0x0002
        /*00c2*/ 	.short	0x0010
        /*00c4*/ 	.byte	0x00, 0xf4, 0x21, 0x00


	//----- nvinfo : EIATTR_KPARAM_INFO
	.align		4
.L_31:
        /*00c8*/ 	.byte	0x04, 0x17
        /*00ca*/ 	.short	(.L_33 - .L_32)
.L_32:
        /*00cc*/ 	.word	0x00000000
        /*00d0*/ 	.short	0x0001
        /*00d2*/ 	.short	0x0008
        /*00d4*/ 	.byte	0x00, 0xf4, 0x21, 0x00


	//----- nvinfo : EIATTR_KPARAM_INFO
	.align		4
.L_33:
        /*00d8*/ 	.byte	0x04, 0x17
        /*00da*/ 	.short	(.L_35 - .L_34)
.L_34:
        /*00dc*/ 	.word	0x00000000
        /*00e0*/ 	.short	0x0000
        /*00e2*/ 	.short	0x0000
        /*00e4*/ 	.byte	0x00, 0xf4, 0x21, 0x00


	//----- nvinfo : EIATTR_SPARSE_MMA_MASK
	.align		4
.L_35:
        /*00e8*/ 	.byte	0x03, 0x50
        /*00ea*/ 	.short	0x0000


	//----- nvinfo : EIATTR_MAXREG_COUNT
	.align		4
        /*00ec*/ 	.byte	0x03, 0x1b
        /*00ee*/ 	.short	0x00ff


	//----- nvinfo : EIATTR_NUM_BARRIERS
	.align		4
        /*00f0*/ 	.byte	0x02, 0x4c
        /*00f2*/ 	.byte	0x01
	.zero		1


	//----- nvinfo : EIATTR_ANNOTATIONS
	.align		4
        /*00f4*/ 	.byte	0x04, 0x55
        /*00f6*/ 	.short	(.L_37 - .L_36)


	//   ....[0]....
.L_36:
        /*00f8*/ 	.word	0x00000001
        /*00fc*/ 	.byte	0x30, 0x07, 0x00, 0x00, 0x01, 0x00, 0x00, 0x00, 0xc0, 0x65, 0x00, 0x00, 0x01, 0x00, 0x00, 0x00
        /* <DEDUP_REMOVED lines=1028> */
        /*414c*/ 	.byte	0xf0, 0xa2, 0x01, 0x00, 0x01, 0x00, 0x00, 0x00, 0x30, 0xa8, 0x01, 0x00


	//----- nvinfo : EIATTR_MERCURY_ISA_VERSION
	.align		4
.L_37:
        /*4158*/ 	.byte	0x03, 0x5f
        /*415a*/ 	.short	0x0101


	//----- nvinfo : EIATTR_EXIT_INSTR_OFFSETS
	.align		4
        /*415c*/ 	.byte	0x04, 0x1c
        /*415e*/ 	.short	(.L_39 - .L_38)


	//   ....[0]....
.L_38:
        /*4160*/ 	.word	0x0001e940


	//   ....[1]....
        /*4164*/ 	.word	0x0001e970


	//----- nvinfo : EIATTR_REQNTID
	.align		4
.L_39:
        /*4168*/ 	.byte	0x04, 0x10
        /*416a*/ 	.short	(.L_41 - .L_40)
.L_40:
        /*416c*/ 	.word	0x00000080
        /*4170*/ 	.word	0x00000001
        /*4174*/ 	.word	0x00000001


	//----- nvinfo : EIATTR_CBANK_PARAM_SIZE
	.align		4
.L_41:
        /*4178*/ 	.byte	0x03, 0x19
        /*417a*/ 	.short	0x0050


	//----- nvinfo : EIATTR_PARAM_CBANK
	.align		4
        /*417c*/ 	.byte	0x04, 0x0a
        /*417e*/ 	.short	(.L_43 - .L_42)
	.align		4
.L_42:
        /*4180*/ 	.word	index@(.nv.constant0.matmul_kernel)
        /*4184*/ 	.short	0x0210
        /*4186*/ 	.short	0x0050


	//----- nvinfo : EIATTR_SW_WAR
	.align		4
.L_43:
        /*4188*/ 	.byte	0x04, 0x36
        /*418a*/ 	.short	(.L_45 - .L_44)
.L_44:
        /*418c*/ 	.word	0x00000008
.L_45:


//--------------------- .nv.callgraph             --------------------------
	.section	.nv.callgraph,"",@"SHT_CUDA_CALLGRAPH"
	.align	4
	.sectionentsize	8
	.align		4
        /*0000*/ 	.word	0x00000000
	.align		4
        /*0004*/ 	.word	0xffffffff
	.align		4
        /*0008*/ 	.word	0x00000000
	.align		4
        /*000c*/ 	.word	0xfffffffe
	.align		4
        /*0010*/ 	.word	0x00000000
	.align		4
        /*0014*/ 	.word	0xfffffffd
	.align		4
        /*0018*/ 	.word	0x00000000
	.align		4
        /*001c*/ 	.word	0xfffffffc


//--------------------- .text.matmul_kernel       --------------------------
	.section	.text.matmul_kernel,"ax",@progbits
	.align	128
        .global         matmul_kernel
        .type           matmul_kernel,@function
        .size           matmul_kernel,(.L_x_3 - matmul_kernel)
        .other          matmul_kernel,@"STO_CUDA_ENTRY STV_DEFAULT"
matmul_kernel:
.text.matmul_kernel:
[----:B------:R-:W0:Y:S08]  /*0000*/  LDC R1, c[0x0][0x28] ;  /* 0x00000a00ff017b82 */ /* 0x000e300000000800 */
[----:B------:R-:W1:Y:S01]  /*0010*/  LDC.64 R158, c[0x0][0x228] ;  /* 0x00008a00ff9e7b82 */ /* 0x000e620000000a00 */
[----:B------:R-:W2:Y:S01]  /*0020*/  S2R R5, SR_CTAID.X ;  /* 0x0000000000057919 */ /* 0x000ea20000002500 */
[----:B0-----:R-:W-:Y:S01]  /*0030*/  VIADD R1, R1, 0xfffff6f0 ;  /* 0xfffff6f001017836 */ /* 0x001fe20000000000 */
[----:B------:R-:W-:Y:S01]  /*0040*/  UMOV UR4, 0x400 ;  /* 0x0000040000047882 */ /* 0x000fe20000000000 */
[----:B------:R-:W-:Y:S01]  /*0050*/  ULDC.64 UR6, c[0x0][0x208] ;  /* 0x0000820000067ab9 */ /* 0x000fe20000000a00 */
[----:B------:R-:W-:-:S02]  /*0060*/  CS2R R24, SRZ ;  /* 0x0000000000187805 */ /* 0x000fc4000001ff00 */
[----:B------:R-:W-:Y:S02]  /*0070*/  CS2R R26, SRZ ;  /* 0x00000000001a7805 */ /* 0x000fe4000001ff00 */
[----:B------:R-:W-:Y:S01]  /*0080*/  CS2R R28, SRZ ;  /* 0x00000000001c7805 */ /* 0x000fe2000001ff00 */
[----:B------:R-:W0:Y:S01]  /*0090*/  LDC R20, c[0x0][0x230] ;  /* 0x00008c00ff147b82 */ /* 0x000e220000000800 */
[----:B------:R-:W-:Y:S02]  /*00a0*/  CS2R R30, SRZ ;  /* 0x00000000001e7805 */ /* 0x000fe4000001ff00 */
[----:B------:R-:W-:Y:S02]  /*00b0*/  CS2R R32, SRZ ;  /* 0x0000000000207805 */ /* 0x000fe4000001ff00 */
[----:B------:R-:W-:Y:S02]  /*00c0*/  CS2R R34, SRZ ;  /* 0x0000000000227805 */ /* 0x000fe4000001ff00 */
[----:B------:R-:W-:-:S02]  /*00d0*/  CS2R R36, SRZ ;  /* 0x0000000000247805 */ /* 0x000fc4000001ff00 */
[----:B------:R-:W-:Y:S02]  /*00e0*/  CS2R R38, SRZ ;  /* 0x0000000000267805 */ /* 0x000fe4000001ff00 */
[----:B------:R-:W-:Y:S02]  /*00f0*/  CS2R R40, SRZ ;  /* 0x0000000000287805 */ /* 0x000fe4000001ff00 */
[----:B------:R-:W-:Y:S01]  /*0100*/  CS2R R42, SRZ ;  /* 0x00000000002a7805 */ /* 0x000fe2000001ff00 */
[----:B------:R-:W3:Y:S01]  /*0110*/  S2UR UR5, SR_CgaCtaId ;  /* 0x00000000000579c3 */ /* 0x000ee20000008800 */
[----:B------:R-:W-:Y:S02]  /*0120*/  CS2R R44, SRZ ;  /* 0x00000000002c7805 */ /* 0x000fe4000001ff00 */
[----:B------:R-:W-:Y:S02]  /*0130*/  CS2R R46, SRZ ;  /* 0x00000000002e7805 */ /* 0x000fe4000001ff00 */
[----:B------:R-:W-:-:S02]  /*0140*/  CS2R R48, SRZ ;  /* 0x0000000000307805 */ /* 0x000fc4000001ff00 */
[----:B------:R-:W-:Y:S02]  /*0150*/  CS2R R50, SRZ ;  /* 0x0000000000327805 */ /* 0x000fe4000001ff00 */
[----:B------:R-:W-:Y:S02]  /*0160*/  CS2R R52, SRZ ;  /* 0x0000000000347805 */ /* 0x000fe4000001ff00 */
[----:B------:R-:W-:Y:S02]  /*0170*/  CS2R R54, SRZ ;  /* 0x0000000000367805 */ /* 0x000fe4000001ff00 */
[----:B------:R-:W-:Y:S01]  /*0180*/  CS2R R56, SRZ ;  /* 0x0000000000387805 */ /* 0x000fe2000001ff00 */
[----:B-1----:R-:W-:Y:S01]  /*0190*/  VIADD R0, R159, 0x7f ;  /* 0x0000007f9f007836 */ /* 0x002fe20000000000 */
[----:B------:R-:W-:Y:S02]  /*01a0*/  CS2R R58, SRZ ;  /* 0x00000000003a7805 */ /* 0x000fe4000001ff00 */
[----:B------:R-:W-:-:S02]  /*01b0*/  CS2R R60, SRZ ;  /* 0x00000000003c7805 */ /* 0x000fc4000001ff00 */
[----:B------:R-:W-:Y:S02]  /*01c0*/  CS2R R62, SRZ ;  /* 0x00000000003e7805 */ /* 0x000fe4000001ff00 */
[----:B------:R-:W-:Y:S02]  /*01d0*/  CS2R R64, SRZ ;  /* 0x0000000000407805 */ /* 0x000fe4000001ff00 */
[----:B------:R-:W-:Y:S02]  /*01e0*/  SHF.R.S32.HI R3, RZ, 0x1f, R0 ;  /* 0x0000001fff037819 */ /* 0x000fe40000011400 */
[----:B------:R-:W-:Y:S02]  /*01f0*/  CS2R R66, SRZ ;  /* 0x0000000000427805 */ /* 0x000fe4000001ff00 */
[----:B------:R-:W-:Y:S01]  /*0200*/  CS2R R68, SRZ ;  /* 0x0000000000447805 */ /* 0x000fe2000001ff00 */
[----:B0-----:R-:W-:Y:S01]  /*0210*/  VIADD R20, R20, 0x7f ;  /* 0x0000007f14147836 */ /* 0x001fe20000000000 */
[----:B------:R-:W-:-:S02]  /*0220*/  LEA.HI R3, R3, R0, RZ, 0x7 ;  /* 0x0000000003037211 */ /* 0x000fc400078f38ff */
[----:B------:R-:W-:Y:S02]  /*0230*/  CS2R R70, SRZ ;  /* 0x0000000000467805 */ /* 0x000fe4000001ff00 */
[----:B--2---:R-:W-:Y:S02]  /*0240*/  IABS R8, R5 ;  /* 0x0000000500087213 */ /* 0x004fe40000000000 */
[----:B------:R-:W-:Y:S02]  /*0250*/  CS2R R72, SRZ ;  /* 0x0000000000487805 */ /* 0x000fe4000001ff00 */
[----:B------:R-:W-:Y:S02]  /*0260*/  SHF.R.S32.HI R4, RZ, 0x7, R3 ;  /* 0x00000007ff047819 */ /* 0x000fe40000011403 */
[----:B------:R-:W-:Y:S02]  /*0270*/  CS2R R74, SRZ ;  /* 0x00000000004a7805 */ /* 0x000fe4000001ff00 */
[----:B------:R-:W-:Y:S01]  /*0280*/  CS2R R76, SRZ ;  /* 0x00000000004c7805 */ /* 0x000fe2000001ff00 */
[----:B---3--:R-:W-:Y:S01]  /*0290*/  ULEA UR4, UR5, UR4, 0x18 ;  /* 0x0000000405047291 */ /* 0x008fe2000f8ec03f */
[----:B------:R-:W-:-:S02]  /*02a0*/  IABS R7, R4 ;  /* 0x0000000400077213 */ /* 0x000fc40000000000 */
[----:B------:R-:W-:Y:S02]  /*02b0*/  CS2R R78, SRZ ;  /* 0x00000000004e7805 */ /* 0x000fe4000001ff00 */
[----:B------:R-:W-:Y:S02]  /*02c0*/  IABS R10, R4 ;  /* 0x00000004000a7213 */ /* 0x000fe40000000000 */
[----:B------:R-:W-:Y:S01]  /*02d0*/  CS2R R80, SRZ ;  /* 0x0000000000507805 */ /* 0x000fe2000001ff00 */
[----:B------:R-:W0:Y:S01]  /*02e0*/  I2F.RP R0, R7 ;  /* 0x0000000700007306 */ /* 0x000e220000209400 */
[----:B------:R-:W-:Y:S02]  /*02f0*/  CS2R R82, SRZ ;  /* 0x0000000000527805 */ /* 0x000fe4000001ff00 */
[----:B------:R-:W-:Y:S02]  /*0300*/  CS2R R84, SRZ ;  /* 0x0000000000547805 */ /* 0x000fe4000001ff00 */
[----:B------:R-:W-:-:S03]  /*0310*/  CS2R R86, SRZ ;  /* 0x0000000000567805 */ /* 0x000fc6000001ff00 */
[----:B0-----:R-:W0:Y:S02]  /*0320*/  MUFU.RCP R0, R0 ;  /* 0x0000000000007308 */ /* 0x001e240000001000 */
[----:B0-----:R-:W-:Y:S02]  /*0330*/  VIADD R2, R0, 0xffffffe ;  /* 0x0ffffffe00027836 */ /* 0x001fe40000000000 */
[----:B------:R-:W-:-:S04]  /*0340*/  IMAD.MOV R0, RZ, RZ, -R10 ;  /* 0x000000ffff007224 */ /* 0x000fc800078e0a0a */
[----:B------:R0:W1:Y:S02]  /*0350*/  F2I.FTZ.U32.TRUNC.NTZ R3, R2 ;  /* 0x0000000200037305 */ /* 0x000064000021f000 */
[----:B0-----:R-:W-:Y:S02]  /*0360*/  IMAD.MOV.U32 R2, RZ, RZ, RZ ;  /* 0x000000ffff027224 */ /* 0x001fe400078e00ff */
[----:B-1----:R-:W-:-:S04]  /*0370*/  IMAD.MOV R6, RZ, RZ, -R3 ;  /* 0x000000ffff067224 */ /* 0x002fc800078e0a03 */
[----:B------:R-:W-:Y:S02]  /*0380*/  IMAD R9, R6, R7, RZ ;  /* 0x0000000706097224 */ /* 0x000fe400078e02ff */
[----:B------:R-:W-:Y:S02]  /*0390*/  IMAD.MOV.U32 R6, RZ, RZ, R8 ;  /* 0x000000ffff067224 */ /* 0x000fe400078e0008 */
[----:B------:R-:W-:-:S06]  /*03a0*/  IMAD.HI.U32 R3, R3, R9, R2 ;  /* 0x0000000903037227 */ /* 0x000fcc00078e0002 */
[----:B------:R-:W-:-:S04]  /*03b0*/  IMAD.HI.U32 R3, R3, R6, RZ ;  /* 0x0000000603037227 */ /* 0x000fc800078e00ff */
[----:B------:R-:W-:-:S05]  /*03c0*/  IMAD R0, R3, R0, R6 ;  /* 0x0000000003007224 */ /* 0x000fca00078e0206 */
[----:B------:R-:W-:-:S13]  /*03d0*/  ISETP.GT.U32.AND P1, PT, R7, R0, PT ;  /* 0x000000000700720c */ /* 0x000fda0003f24070 */
[----:B------:R-:W-:Y:S02]  /*03e0*/  @!P1 IMAD.IADD R0, R0, 0x1, -R7 ;  /* 0x0000000100009824 */ /* 0x000fe400078e0a07 */
[----:B------:R-:W-:Y:S01]  /*03f0*/  @!P1 VIADD R3, R3, 0x1 ;  /* 0x0000000103039836 */ /* 0x000fe20000000000 */
[----:B------:R-:W-:Y:S02]  /*0400*/  ISETP.NE.AND P1, PT, R4, RZ, PT ;  /* 0x000000ff0400720c */ /* 0x000fe40003f25270 */
[----:B------:R-:W-:Y:S02]  /*0410*/  ISETP.GE.U32.AND P0, PT, R0, R7, PT ;  /* 0x000000070000720c */ /* 0x000fe40003f06070 */
[----:B------:R-:W-:-:S04]  /*0420*/  LOP3.LUT R0, R5, R4, RZ, 0x3c, !PT ;  /* 0x0000000405007212 */ /* 0x000fc800078e3cff */
[----:B------:R-:W-:Y:S01]  /*0430*/  ISETP.GE.AND P2, PT, R0, RZ, PT ;  /* 0x000000ff0000720c */ /* 0x000fe20003f46270 */
[----:B------:R-:W-:-:S06]  /*0440*/  VIADD R0, R158, 0x7f ;  /* 0x0000007f9e007836 */ /* 0x000fcc0000000000 */
[----:B------:R-:W-:-:S04]  /*0450*/  @P0 VIADD R3, R3, 0x1 ;  /* 0x0000000103030836 */ /* 0x000fc80000000000 */
[----:B------:R-:W-:Y:S01]  /*0460*/  IMAD.MOV.U32 R8, RZ, RZ, R3 ;  /* 0x000000ffff087224 */ /* 0x000fe200078e0003 */
[----:B------:R-:W-:-:S03]  /*0470*/  SHF.R.S32.HI R3, RZ, 0x1f, R0 ;  /* 0x0000001fff037819 */ /* 0x000fc60000011400 */
[----:B------:R-:W-:Y:S01]  /*0480*/  @!P2 IMAD.MOV R8, RZ, RZ, -R8 ;  /* 0x000000ffff08a224 */ /* 0x000fe200078e0a08 */
[----:B------:R-:W-:Y:S02]  /*0490*/  LEA.HI R3, R3, R0, RZ, 0x7 ;  /* 0x0000000003037211 */ /* 0x000fe400078f38ff */
[----:B------:R-:W-:-:S04]  /*04a0*/  @!P1 LOP3.LUT R8, RZ, R4, RZ, 0x33, !PT ;  /* 0x00000004ff089212 */ /* 0x000fc800078e33ff */
[----:B------:R-:W-:Y:S01]  /*04b0*/  LEA.HI.SX32 R3, R3, -R8, 0x19 ;  /* 0x8000000803037211 */ /* 0x000fe200078fcaff */
[----:B------:R-:W-:-:S03]  /*04c0*/  IMAD.MOV R6, RZ, RZ, -R8 ;  /* 0x000000ffff067224 */ /* 0x000fc600078e0a08 */
[----:B------:R-:W-:Y:S01]  /*04d0*/  VIMNMX R9, R3, 0x1, PT ;  /* 0x0000000103097848 */ /* 0x000fe20003fe0100 */
[----:B------:R-:W-:-:S03]  /*04e0*/  IMAD R6, R4, R6, R5 ;  /* 0x0000000604067224 */ /* 0x000fc600078e0205 */
[-C--:B------:R-:W-:Y:S02]  /*04f0*/  IABS R7, R9.reuse ;  /* 0x0000000900077213 */ /* 0x080fe40000000000 */
[----:B------:R-:W-:Y:S02]  /*0500*/  IABS R11, R9 ;  /* 0x00000009000b7213 */ /* 0x000fe40000000000 */
[----:B------:R-:W0:Y:S08]  /*0510*/  I2F.RP R0, R7 ;  /* 0x0000000700007306 */ /* 0x000e300000209400 */
[----:B0-----:R-:W0:Y:S02]  /*0520*/  MUFU.RCP R0, R0 ;  /* 0x0000000000007308 */ /* 0x001e240000001000 */
[----:B0-----:R-:W-:-:S02]  /*0530*/  VIADD R2, R0, 0xffffffe ;  /* 0x0ffffffe00027836 */ /* 0x001fc40000000000 */
[----:B------:R-:W-:-:S04]  /*0540*/  IMAD.MOV R0, RZ, RZ, -R11 ;  /* 0x000000ffff007224 */ /* 0x000fc800078e0a0b */
[----:B------:R0:W1:Y:S02]  /*0550*/  F2I.FTZ.U32.TRUNC.NTZ R3, R2 ;  /* 0x0000000200037305 */ /* 0x000064000021f000 */
[----:B0-----:R-:W-:Y:S02]  /*0560*/  IMAD.MOV.U32 R2, RZ, RZ, RZ ;  /* 0x000000ffff027224 */ /* 0x001fe400078e00ff */
[----:B-1----:R-:W-:-:S04]  /*0570*/  IMAD.MOV R10, RZ, RZ, -R3 ;  /* 0x000000ffff0a7224 */ /* 0x002fc800078e0a03 */
[----:B------:R-:W-:Y:S01]  /*0580*/  IMAD.MOV.U32 R4, RZ, RZ, R10 ;  /* 0x000000ffff047224 */ /* 0x000fe200078e000a */
[----:B------:R-:W-:-:S03]  /*0590*/  IABS R10, R6 ;  /* 0x00000006000a7213 */ /* 0x000fc60000000000 */
[----:B------:R-:W-:Y:S02]  /*05a0*/  IMAD R5, R4, R7, RZ ;  /* 0x0000000704057224 */ /* 0x000fe400078e02ff */
[----:B------:R-:W-:Y:S02]  /*05b0*/  IMAD.MOV.U32 R4, RZ, RZ, R10 ;  /* 0x000000ffff047224 */ /* 0x000fe400078e000a */
[----:B------:R-:W-:Y:S02]  /*05c0*/  IMAD.HI.U32 R3, R3, R5, R2 ;  /* 0x0000000503037227 */ /* 0x000fe400078e0002 */
[----:B------:R-:W0:Y:S04]  /*05d0*/  S2R R2, SR_TID.X ;  /* 0x0000000000027919 */ /* 0x000e280000002100 */
[----:B------:R-:W-:-:S04]  /*05e0*/  IMAD.HI.U32 R3, R3, R4, RZ ;  /* 0x0000000403037227 */ /* 0x000fc800078e00ff */
[----:B------:R-:W-:-:S05]  /*05f0*/  IMAD R0, R3, R0, R4 ;  /* 0x0000000003007224 */ /* 0x000fca00078e0204 */
[----:B------:R-:W-:-:S13]  /*0600*/  ISETP.GT.U32.AND P1, PT, R7, R0, PT ;  /* 0x000000000700720c */ /* 0x000fda0003f24070 */
[----:B------:R-:W-:Y:S02]  /*0610*/  @!P1 IMAD.IADD R0, R0, 0x1, -R7 ;  /* 0x0000000100009824 */ /* 0x000fe400078e0a07 */
[----:B------:R-:W-:Y:S01]  /*0620*/  @!P1 VIADD R3, R3, 0x1 ;  /* 0x0000000103039836 */ /* 0x000fe20000000000 */
[----:B------:R-:W-:Y:S02]  /*0630*/  ISETP.NE.AND P1, PT, R9, RZ, PT ;  /* 0x000000ff0900720c */ /* 0x000fe40003f25270 */
[----:B------:R-:W-:Y:S02]  /*0640*/  ISETP.GE.U32.AND P0, PT, R0, R7, PT ;  /* 0x000000070000720c */ /* 0x000fe40003f06070 */
[----:B------:R-:W-:Y:S02]  /*0650*/  LOP3.LUT R0, R6, R9, RZ, 0x3c, !PT ;  /* 0x0000000906007212 */ /* 0x000fe400078e3cff */
[----:B0-----:R-:W-:Y:S02]  /*0660*/  LOP3.LUT R204, R2, 0x7f, RZ, 0xc0, !PT ;  /* 0x0000007f02cc7812 */ /* 0x001fe400078ec0ff */
[----:B------:R-:W-:-:S07]  /*0670*/  ISETP.GE.AND P2, PT, R0, RZ, PT ;  /* 0x000000ff0000720c */ /* 0x000fce0003f46270 */
[----:B------:R-:W-:Y:S01]  /*0680*/  @P0 VIADD R3, R3, 0x1 ;  /* 0x0000000103030836 */ /* 0x000fe20000000000 */
[----:B------:R-:W-:-:S05]  /*0690*/  ISETP.GE.AND P0, PT, R20, 0x80, PT ;  /* 0x000000801400780c */ /* 0x000fca0003f06270 */
[----:B------:R-:W-:Y:S01]  /*06a0*/  @!P2 IMAD.MOV R3, RZ, RZ, -R3 ;  /* 0x000000ffff03a224 */ /* 0x000fe200078e0a03 */
[----:B------:R-:W-:-:S05]  /*06b0*/  @!P1 LOP3.LUT R3, RZ, R9, RZ, 0x33, !PT ;  /* 0x00000009ff039212 */ /* 0x000fca00078e33ff */
[----:B------:R-:W-:-:S04]  /*06c0*/  IMAD.MOV R0, RZ, RZ, -R3 ;  /* 0x000000ffff007224 */ /* 0x000fc800078e0a03 */
[----:B------:R-:W-:-:S04]  /*06d0*/  IMAD R0, R9, R0, R6 ;  /* 0x0000000009007224 */ /* 0x000fc800078e0206 */
[----:B------:R-:W-:Y:S02]  /*06e0*/  IMAD.IADD R6, R8, 0x1, R0 ;  /* 0x0000000108067824 */ /* 0x000fe400078e0200 */
[----:B------:R-:W-:Y:S02]  /*06f0*/  IMAD.SHL.U32 R0, R3, 0x80, RZ ;  /* 0x0000008003007824 */ /* 0x000fe400078e00ff */
[----:B------:R-:W-:Y:S02]  /*0700*/  IMAD R203, R6, 0x80, R204 ;  /* 0x0000008006cb7824 */ /* 0x000fe400078e02cc */
[C---:B------:R-:W-:Y:S02]  /*0710*/  VIADD R94, R0.reuse, 0x1 ;  /* 0x00000001005e7836 */ /* 0x040fe40000000000 */
[C---:B------:R-:W-:Y:S01]  /*0720*/  VIADD R92, R0.reuse, 0x2 ;  /* 0x00000002005c7836 */ /* 0x040fe20000000000 */
[----:B------:R0:W-:Y:S01]  /*0730*/  STL [R1+0x848], R203 ;  /* 0x000848cb01007387 */ /* 0x0001e20000100800 */
[----:B------:R-:W-:-:S02]  /*0740*/  VIADD R90, R0, 0x3 ;  /* 0x00000003005a7836 */ /* 0x000fc40000000000 */
[C---:B------:R-:W-:Y:S02]  /*0750*/  VIADD R88, R0.reuse, 0x4 ;  /* 0x0000000400587836 */ /* 0x040fe40000000000 */
[C---:B------:R-:W-:Y:S02]  /*0760*/  VIADD R18, R0.reuse, 0x5 ;  /* 0x0000000500127836 */ /* 0x040fe40000000000 */
[C---:B------:R-:W-:Y:S02]  /*0770*/  VIADD R16, R0.reuse, 0x6 ;  /* 0x0000000600107836 */ /* 0x040fe40000000000 */
[C---:B------:R-:W-:Y:S02]  /*0780*/  VIADD R96, R0.reuse, 0x7 ;  /* 0x0000000700607836 */ /* 0x040fe40000000000 */
[C---:B------:R-:W-:Y:S02]  /*0790*/  VIADD R106, R0.reuse, 0x8 ;  /* 0x00000008006a7836 */ /* 0x040fe40000000000 */
        /* <DEDUP_REMOVED lines=118> */
[----:B------:R-:W-:Y:S01]  /*0f00*/  VIADD R202, R0, 0x7f ;  /* 0x0000007f00ca7836 */ /* 0x000fe20000000000 */
[----:B0-----:R-:W-:Y:S06]  /*0f10*/  @!P0 BRA `(.L_x_0) ;  /* 0x0000019800448947 */ /* 0x001fec0003800000 */
[----:B------:R-:W-:Y:S01]  /*0f20*/  IABS R24, R158 ;  /* 0x0000009e00187213 */ /* 0x000fe20000000000 */
[----:B------:R-:W-:Y:S01]  /*0f30*/  ULDC UR60, c[0x0][0x23c] ;  /* 0x00008f00003c7ab9 */ /* 0x000fe20000000800 */
[----:B------:R-:W-:Y:S01]  /*0f40*/  IABS R6, R159 ;  /* 0x0000009f00067213 */ /* 0x000fe20000000000 */
[----:B------:R-:W-:Y:S01]  /*0f50*/  ULDC UR10, c[0x0][0x240] ;  /* 0x00009000000a7ab9 */ /* 0x000fe20000000800 */
[----:B------:R-:W0:Y:S01]  /*0f60*/  I2F.RP R3, R24 ;  /* 0x0000001800037306 */ /* 0x000e220000209400 */
[----:B------:R-:W-:Y:S01]  /*0f70*/  IABS R245, R0 ;  /* 0x0000000000f57213 */ /* 0x000fe20000000000 */
[----:B------:R-:W-:Y:S01]  /*0f80*/  ULDC.64 UR8, c[0x0][0x218] ;  /* 0x0000860000087ab9 */ /* 0x000fe20000000a00 */
[----:B------:R-:W-:Y:S01]  /*0f90*/  IABS R217, R202 ;  /* 0x000000ca00d97213 */ /* 0x000fe20000000000 */
[----:B------:R-:W-:Y:S01]  /*0fa0*/  ULDC UR5, c[0x0][0x234] ;  /* 0x00008d0000057ab9 */ /* 0x000fe20000000800 */
[----:B------:R-:W-:Y:S01]  /*0fb0*/  IABS R227, R200 ;  /* 0x000000c800e37213 */ /* 0x000fe20000000000 */
[----:B------:R-:W-:Y:S01]  /*0fc0*/  USHF.R.U32.HI UR36, URZ, 0x4, UR4 ;  /* 0x000000043f247899 */ /* 0x000fe20008011604 */
[----:B------:R-:W-:Y:S01]  /*0fd0*/  IABS R243, R201 ;  /* 0x000000c900f37213 */ /* 0x000fe20000000000 */
[----:B------:R-:W1:Y:S01]  /*0fe0*/  I2F.RP R9, R6 ;  /* 0x0000000600097306 */ /* 0x000e620000209400 */
[----:B------:R-:W-:Y:S01]  /*0ff0*/  ISETP.GE.AND P2, PT, R203, RZ, PT ;  /* 0x000000ffcb00720c */ /* 0x000fe20003f46270 */
[----:B------:R-:W-:Y:S01]  /*1000*/  USGXT.U32 UR36, UR36, 0xe ;  /* 0x0000000e2424789a */ /* 0x000fe20008000000 */
[----:B------:R-:W-:Y:S01]  /*1010*/  IABS R231, R199 ;  /* 0x000000c700e77213 */ /* 0x000fe20000000000 */
[----:B------:R-:W-:Y:S01]  /*1020*/  UMOV UR39, 0x40000040 ;  /* 0x4000004000277882 */ /* 0x000fe20000000000 */
[----:B------:R-:W-:Y:S01]  /*1030*/  IABS R241, R197 ;  /* 0x000000c500f17213 */ /* 0x000fe20000000000 */
[----:B------:R-:W-:Y:S01]  /*1040*/  UIADD3 UR11, UP0, UR36, 0x80, URZ ;  /* 0x00000080240b7890 */ /* 0x000fe2000ff1e03f */
[----:B------:R-:W-:Y:S01]  /*1050*/  IABS R237, R196 ;  /* 0x000000c400ed7213 */ /* 0x000fe20000000000 */
[----:B0-----:R-:W0:Y:S01]  /*1060*/  MUFU.RCP R3, R3 ;  /* 0x0000000300037308 */ /* 0x001e220000001000 */
[----:B------:R-:W-:-:S02]  /*1070*/  IABS R247, R198 ;  /* 0x000000c600f77213 */ /* 0x000fc40000000000 */
[----:B------:R-:W-:Y:S02]  /*1080*/  IABS R233, R191 ;  /* 0x000000bf00e97213 */ /* 0x000fe40000000000 */
[----:B------:R-:W-:Y:S02]  /*1090*/  IABS R235, R195 ;  /* 0x000000c300eb7213 */ /* 0x000fe40000000000 */
[----:B------:R-:W-:Y:S01]  /*10a0*/  ISETP.GE.AND P3, PT, R202, RZ, PT ;  /* 0x000000ffca00720c */ /* 0x000fe20003f66270 */
[----:B-1----:R-:W1:Y:S01]  /*10b0*/  MUFU.RCP R9, R9 ;  /* 0x0000000900097308 */ /* 0x002e620000001000 */
[----:B------:R-:W-:Y:S02]  /*10c0*/  IABS R225, R192 ;  /* 0x000000c000e17213 */ /* 0x000fe40000000000 */
[----:B------:R-:W-:Y:S02]  /*10d0*/  ISETP.GE.AND P1, PT, R200, RZ, PT ;  /* 0x000000ffc800720c */ /* 0x000fe40003f26270 */
[----:B------:R-:W-:-:S02]  /*10e0*/  IABS R223, R193 ;  /* 0x000000c100df7213 */ /* 0x000fc40000000000 */
[----:B------:R-:W-:Y:S01]  /*10f0*/  ISETP.GE.AND P4, PT, R201, RZ, PT ;  /* 0x000000ffc900720c */ /* 0x000fe20003f86270 */
[----:B0-----:R-:W-:Y:S01]  /*1100*/  VIADD R12, R3, 0xffffffe ;  /* 0x0ffffffe030c7836 */ /* 0x001fe20000000000 */
[----:B------:R-:W-:Y:S02]  /*1110*/  IABS R3, R203 ;  /* 0x000000cb00037213 */ /* 0x000fe40000000000 */
[----:B------:R-:W-:Y:S01]  /*1120*/  IABS R221, R194 ;  /* 0x000000c200dd7213 */ /* 0x000fe20000000000 */
[----:B------:R0:W2:Y:S01]  /*1130*/  F2I.FTZ.U32.TRUNC.NTZ R13, R12 ;  /* 0x0000000c000d7305 */ /* 0x0000a2000021f000 */
[----:B------:R-:W-:Y:S02]  /*1140*/  IABS R219, R14 ;  /* 0x0000000e00db7213 */ /* 0x000fe40000000000 */
[----:B------:R-:W-:Y:S01]  /*1150*/  IABS R213, R189 ;  /* 0x000000bd00d57213 */ /* 0x000fe20000000000 */
[----:B-1----:R-:W-:Y:S01]  /*1160*/  VIADD R10, R9, 0xffffffe ;  /* 0x0ffffffe090a7836 */ /* 0x002fe20000000000 */
[----:B------:R-:W-:-:S02]  /*1170*/  IABS R215, R190 ;  /* 0x000000be00d77213 */ /* 0x000fc40000000000 */
[----:B------:R-:W-:Y:S01]  /*1180*/  IABS R211, R188 ;  /* 0x000000bc00d37213 */ /* 0x000fe20000000000 */
[----:B------:R1:W3:Y:S01]  /*1190*/  F2I.FTZ.U32.TRUNC.NTZ R11, R10 ;  /* 0x0000000a000b7305 */ /* 0x0002e2000021f000 */
[----:B0-----:R-:W-:Y:S01]  /*11a0*/  IMAD.MOV.U32 R12, RZ, RZ, RZ ;  /* 0x000000ffff0c7224 */ /* 0x001fe200078e00ff */
[----:B------:R-:W-:Y:S02]  /*11b0*/  IABS R209, R186 ;  /* 0x000000ba00d17213 */ /* 0x000fe40000000000 */
[----:B------:R-:W-:Y:S02]  /*11c0*/  IABS R207, R187 ;  /* 0x000000bb00cf7213 */ /* 0x000fe40000000000 */
[----:B------:R-:W-:Y:S01]  /*11d0*/  IABS R205, R183 ;  /* 0x000000b700cd7213 */ /* 0x000fe20000000000 */
[----:B--2---:R-:W-:Y:S01]  /*11e0*/  IMAD.MOV R25, RZ, RZ, -R13 ;  /* 0x000000ffff197224 */ /* 0x004fe200078e0a0d */
[----:B------:R-:W-:Y:S01]  /*11f0*/  IABS R203, R185 ;  /* 0x000000b900cb7213 */ /* 0x000fe20000000000 */
[----:B-1----:R-:W-:Y:S01]  /*1200*/  IMAD.MOV.U32 R10, RZ, RZ, RZ ;  /* 0x000000ffff0a7224 */ /* 0x002fe200078e00ff */
[----:B------:R-:W-:Y:S01]  /*1210*/  IABS R201, R184 ;  /* 0x000000b800c97213 */ /* 0x000fe20000000000 */
[----:B------:R-:W-:Y:S01]  /*1220*/  IMAD R25, R25, R24, RZ ;  /* 0x0000001819197224 */ /* 0x000fe200078e02ff */
[----:B------:R-:W-:-:S02]  /*1230*/  IABS R27, R147 ;  /* 0x00000093001b7213 */ /* 0x000fc40000000000 */
[----:B------:R-:W-:Y:S01]  /*1240*/  IABS R29, R149 ;  /* 0x00000095001d7213 */ /* 0x000fe20000000000 */
[----:B------:R-:W-:Y:S01]  /*1250*/  IMAD.HI.U32 R13, R13, R25, R12 ;  /* 0x000000190d0d7227 */ /* 0x000fe200078e000c */
[----:B------:R-:W-:Y:S02]  /*1260*/  IABS R31, R109 ;  /* 0x0000006d001f7213 */ /* 0x000fe40000000000 */
[----:B------:R-:W-:Y:S01]  /*1270*/  IABS R33, R99 ;  /* 0x0000006300217213 */ /* 0x000fe20000000000 */
[----:B---3--:R-:W-:Y:S01]  /*1280*/  IMAD.MOV R9, RZ, RZ, -R11 ;  /* 0x000000ffff097224 */ /* 0x008fe200078e0a0b */
[----:B------:R-:W-:Y:S01]  /*1290*/  IABS R87, R91 ;  /* 0x0000005b00577213 */ /* 0x000fe20000000000 */
[----:B------:R-:W-:Y:S01]  /*12a0*/  IMAD.HI.U32 R13, R13, R3, RZ ;  /* 0x000000030d0d7227 */ /* 0x000fe200078e00ff */
[----:B------:R-:W-:Y:S02]  /*12b0*/  IABS R85, R166 ;  /* 0x000000a600557213 */ /* 0x000fe40000000000 */
[----:B------:R-:W-:Y:S01]  /*12c0*/  IABS R83, R89 ;  /* 0x0000005900537213 */ /* 0x000fe20000000000 */
[----:B------:R-:W-:Y:S01]  /*12d0*/  IMAD.MOV R13, RZ, RZ, -R13 ;  /* 0x000000ffff0d7224 */ /* 0x000fe200078e0a0d */
[----:B------:R-:W-:Y:S01]  /*12e0*/  IABS R81, R160 ;  /* 0x000000a000517213 */ /* 0x000fe20000000000 */
[----:B------:R-:W-:Y:S01]  /*12f0*/  IMAD R9, R9, R6, RZ ;  /* 0x0000000609097224 */ /* 0x000fe200078e02ff */
[----:B------:R-:W-:Y:S01]  /*1300*/  IABS R79, R162 ;  /* 0x000000a2004f7213 */ /* 0x000fe20000000000 */
[----:B------:R-:W-:Y:S01]  /*1310*/  IMAD R3, R24, R13, R3 ;  /* 0x0000000d18037224 */ /* 0x000fe200078e0203 */
[----:B------:R-:W-:Y:S01]  /*1320*/  IABS R77, R164 ;  /* 0x000000a4004d7213 */ /* 0x000fe20000000000 */
[----:B------:R-:W-:Y:S01]  /*1330*/  IMAD.HI.U32 R9, R11, R9, R10 ;  /* 0x000000090b097227 */ /* 0x000fe200078e000a */
[----:B------:R-:W-:-:S02]  /*1340*/  IABS R75, R150 ;  /* 0x00000096004b7213 */ /* 0x000fc40000000000 */
[----:B------:R-:W-:Y:S02]  /*1350*/  ISETP.GT.U32.AND P0, PT, R24, R3, PT ;  /* 0x000000031800720c */ /* 0x000fe40003f04070 */
[----:B------:R-:W-:Y:S01]  /*1360*/  IABS R73, R152 ;  /* 0x0000009800497213 */ /* 0x000fe20000000000 */
[C---:B------:R-:W-:Y:S01]  /*1370*/  IMAD.HI.U32 R12, R9.reuse, R245, RZ ;  /* 0x000000f5090c7227 */ /* 0x040fe200078e00ff */
[----:B------:R-:W-:Y:S02]  /*1380*/  IABS R71, R154 ;  /* 0x0000009a00477213 */ /* 0x000fe40000000000 */
[----:B------:R-:W-:Y:S01]  /*1390*/  IABS R67, R148 ;  /* 0x0000009400437213 */ /* 0x000fe20000000000 */
[----:B------:R-:W-:Y:S01]  /*13a0*/  IMAD.HI.U32 R10, R9, R217, RZ ;  /* 0x000000d9090a7227 */ /* 0x000fe200078e00ff */
[----:B------:R-:W-:Y:S02]  /*13b0*/  IABS R69, R156 ;  /* 0x0000009c00457213 */ /* 0x000fe40000000000 */
[----:B------:R-:W-:Y:S01]  /*13c0*/  IABS R61, R146 ;  /* 0x00000092003d7213 */ /* 0x000fe20000000000 */
[----:B------:R-:W-:Y:S01]  /*13d0*/  IMAD.MOV R12, RZ, RZ, -R12 ;  /* 0x000000ffff0c7224 */ /* 0x000fe200078e0a0c */
[----:B------:R-:W-:Y:S01]  /*13e0*/  IABS R65, R142 ;  /* 0x0000008e00417213 */ /* 0x000fe20000000000 */
[----:B------:R-:W-:Y:S01]  /*13f0*/  @!P0 IMAD.IADD R3, R3, 0x1, -R24 ;  /* 0x0000000103038824 */ /* 0x000fe200078e0a18 */
[----:B------:R-:W-:Y:S01]  /*1400*/  IABS R63, R144 ;  /* 0x00000090003f7213 */ /* 0x000fe20000000000 */
[----:B------:R-:W-:Y:S01]  /*1410*/  IMAD.MOV R10, RZ, RZ, -R10 ;  /* 0x000000ffff0a7224 */ /* 0x000fe200078e0a0a */
[----:B------:R-:W-:Y:S01]  /*1420*/  IABS R59, R2 ;  /* 0x00000002003b7213 */ /* 0x000fe20000000000 */
[----:B------:R-:W-:Y:S01]  /*1430*/  IMAD R245, R6, R12, R245 ;  /* 0x0000000c06f57224 */ /* 0x000fe200078e02f5 */
[----:B------:R-:W-:Y:S01]  /*1440*/  ISETP.GT.U32.AND P6, PT, R24, R3, PT ;  /* 0x000000031800720c */ /* 0x000fe20003fc4070 */
[C---:B------:R-:W-:Y:S01]  /*1450*/  IMAD R217, R6.reuse, R10, R217 ;  /* 0x0000000a06d97224 */ /* 0x040fe200078e02d9 */
[----:B------:R-:W-:Y:S01]  /*1460*/  IABS R57, R140 ;  /* 0x0000008c00397213 */ /* 0x000fe20000000000 */
[----:B------:R-:W-:Y:S01]  /*1470*/  IMAD.HI.U32 R10, R9, R227, RZ ;  /* 0x000000e3090a7227 */ /* 0x000fe200078e00ff */
[----:B------:R-:W-:-:S02]  /*1480*/  ISETP.GT.U32.AND P0, PT, R6, R245, PT ;  /* 0x000000f50600720c */ /* 0x000fc40003f04070 */
[----:B------:R-:W-:Y:S01]  /*1490*/  ISETP.GT.U32.AND P5, PT, R6, R217, PT ;  /* 0x000000d90600720c */ /* 0x000fe20003fa4070 */
[----:B------:R-:W-:Y:S01]  /*14a0*/  IMAD.HI.U32 R11, R9, R243, RZ ;  /* 0x000000f3090b7227 */ /* 0x000fe200078e00ff */
[----:B------:R-:W-:Y:S02]  /*14b0*/  IABS R53, R138 ;  /* 0x0000008a00357213 */ /* 0x000fe40000000000 */
[----:B------:R-:W-:Y:S01]  /*14c0*/  IABS R51, R132 ;  /* 0x0000008400337213 */ /* 0x000fe20000000000 */
[----:B------:R-:W-:Y:S01]  /*14d0*/  IMAD.MOV R13, RZ, RZ, -R10 ;  /* 0x000000ffff0d7224 */ /* 0x000fe200078e0a0a */
[----:B------:R-:W-:Y:S01]  /*14e0*/  IABS R49, R134 ;  /* 0x0000008600317213 */ /* 0x000fe20000000000 */
[----:B------:R-:W-:Y:S01]  /*14f0*/  @!P6 IMAD.IADD R3, R3, 0x1, -R24 ;  /* 0x000000010303e824 */ /* 0x000fe200078e0a18 */
[----:B------:R-:W-:Y:S01]  /*1500*/  ISETP.NE.AND P6, PT, R158, RZ, PT ;  /* 0x000000ff9e00720c */ /* 0x000fe20003fc5270 */
[----:B------:R-:W-:Y:S01]  /*1510*/  IMAD.MOV R11, RZ, RZ, -R11 ;  /* 0x000000ffff0b7224 */ /* 0x000fe200078e0a0b */
[----:B------:R-:W-:Y:S01]  /*1520*/  IABS R24, R170 ;  /* 0x000000aa00187213 */ /* 0x000fe20000000000 */
[--C-:B------:R-:W-:Y:S01]  /*1530*/  @!P0 IMAD.IADD R245, R245, 0x1, -R6.reuse ;  /* 0x00000001f5f58824 */ /* 0x100fe200078e0a06 */
[----:B------:R-:W-:Y:S01]  /*1540*/  IABS R55, R136 ;  /* 0x0000008800377213 */ /* 0x000fe20000000000 */
[----:B------:R-:W-:Y:S01]  /*1550*/  @!P5 IMAD.IADD R217, R217, 0x1, -R6 ;  /* 0x00000001d9d9d824 */ /* 0x000fe200078e0a06 */
[----:B------:R-:W-:Y:S01]  /*1560*/  IABS R45, R126 ;  /* 0x0000007e002d7213 */ /* 0x000fe20000000000 */
[C---:B------:R-:W-:Y:S01]  /*1570*/  IMAD R227, R6.reuse, R13, R227 ;  /* 0x0000000d06e37224 */ /* 0x040fe200078e02e3 */
[C---:B------:R-:W-:Y:S01]  /*1580*/  ISETP.GT.U32.AND P5, PT, R6.reuse, R245, PT ;  /* 0x000000f50600720c */ /* 0x040fe20003fa4070 */
[C---:B------:R-:W-:Y:S01]  /*1590*/  IMAD R243, R6.reuse, R11, R243 ;  /* 0x0000000b06f37224 */ /* 0x040fe200078e02f3 */
[----:B------:R-:W-:Y:S01]  /*15a0*/  ISETP.GT.U32.AND P0, PT, R6, R217, PT ;  /* 0x000000d90600720c */ /* 0x000fe20003f04070 */
[----:B------:R-:W-:Y:S01]  /*15b0*/  IMAD.HI.U32 R11, R9, R231, RZ ;  /* 0x000000e7090b7227 */ /* 0x000fe200078e00ff */
[----:B------:R-:W-:-:S02]  /*15c0*/  IABS R47, R130 ;  /* 0x00000082002f7213 */ /* 0x000fc40000000000 */
[----:B------:R-:W-:Y:S01]  /*15d0*/  IABS R41, R124 ;  /* 0x0000007c00297213 */ /* 0x000fe20000000000 */
[C---:B------:R-:W-:Y:S01]  /*15e0*/  IMAD.HI.U32 R12, R9.reuse, R241, RZ ;  /* 0x000000f1090c7227 */ /* 0x040fe200078e00ff */
[----:B------:R-:W-:Y:S02]  /*15f0*/  IABS R39, R122 ;  /* 0x0000007a00277213 */ /* 0x000fe40000000000 */
[----:B------:R-:W-:Y:S01]  /*1600*/  IABS R43, R128 ;  /* 0x00000080002b7213 */ /* 0x000fe20000000000 */
[----:B------:R-:W-:Y:S01]  /*1610*/  @!P2 IMAD.MOV R3, RZ, RZ, -R3 ;  /* 0x000000ffff03a224 */ /* 0x000fe200078e0a03 */
[----:B------:R-:W-:Y:S01]  /*1620*/  @!P6 LOP3.LUT R3, RZ, R158, RZ, 0x33, !PT ;  /* 0x0000009eff03e212 */ /* 0x000fe200078e33ff */
[----:B------:R-:W-:Y:S01]  /*1630*/  IMAD.MOV R11, RZ, RZ, -R11 ;  /* 0x000000ffff0b7224 */ /* 0x000fe200078e0a0b */
[C---:B------:R-:W-:Y:S01]  /*1640*/  ISETP.GT.U32.AND P6, PT, R6.reuse, R227, PT ;  /* 0x000000e30600720c */ /* 0x040fe20003fc4070 */
[----:B------:R-:W-:Y:S01]  /*1650*/  IMAD.HI.U32 R10, R9, R237, RZ ;  /* 0x000000ed090a7227 */ /* 0x000fe200078e00ff */
[----:B------:R-:W-:-:S02]  /*1660*/  ISETP.GT.U32.AND P2, PT, R6, R243, PT ;  /* 0x000000f30600720c */ /* 0x000fc40003f44070 */
[----:B------:R-:W-:Y:S01]  /*1670*/  IABS R37, R118 ;  /* 0x0000007600257213 */ /* 0x000fe20000000000 */
[----:B------:R-:W-:Y:S01]  /*1680*/  IMAD.MOV R12, RZ, RZ, -R12 ;  /* 0x000000ffff0c7224 */ /* 0x000fe200078e0a0c */
[----:B------:R-:W-:Y:S01]  /*1690*/  IABS R35, R120 ;  /* 0x0000007800237213 */ /* 0x000fe20000000000 */
[C---:B------:R-:W-:Y:S01]  /*16a0*/  IMAD R231, R6.reuse, R11, R231 ;  /* 0x0000000b06e77224 */ /* 0x040fe200078e02e7 */
[----:B------:R-:W-:Y:S01]  /*16b0*/  IABS R229, R98 ;  /* 0x0000006200e57213 */ /* 0x000fe20000000000 */
[----:B------:R-:W-:Y:S01]  /*16c0*/  IMAD.MOV R10, RZ, RZ, -R10 ;  /* 0x000000ffff0a7224 */ /* 0x000fe200078e0a0a */
[----:B------:R-:W-:Y:S01]  /*16d0*/  IABS R239, R100 ;  /* 0x0000006400ef7213 */ /* 0x000fe20000000000 */
[C---:B------:R-:W-:Y:S01]  /*16e0*/  IMAD R241, R6.reuse, R12, R241 ;  /* 0x0000000c06f17224 */ /* 0x040fe200078e02f1 */
[----:B------:R-:W-:Y:S01]  /*16f0*/  IABS R249, R102 ;  /* 0x0000006600f97213 */ /* 0x000fe20000000000 */
[C---:B------:R-:W-:Y:S01]  /*1700*/  IMAD R237, R6.reuse, R10, R237 ;  /* 0x0000000a06ed7224 */ /* 0x040fe200078e02ed */
[----:B------:R-:W-:Y:S01]  /*1710*/  IABS R251, R104 ;  /* 0x0000006800fb7213 */ /* 0x000fe20000000000 */
[--C-:B------:R-:W-:Y:S01]  /*1720*/  @!P5 IMAD.IADD R245, R245, 0x1, -R6.reuse ;  /* 0x00000001f5f5d824 */ /* 0x100fe200078e0a06 */
[C---:B------:R-:W-:Y:S01]  /*1730*/  ISETP.GT.U32.AND P5, PT, R6.reuse, R231, PT ;  /* 0x000000e70600720c */ /* 0x040fe20003fa4070 */
[--C-:B------:R-:W-:Y:S01]  /*1740*/  @!P0 IMAD.IADD R217, R217, 0x1, -R6.reuse ;  /* 0x00000001d9d98824 */ /* 0x100fe200078e0a06 */
[C---:B------:R-:W-:Y:S01]  /*1750*/  ISETP.GT.U32.AND P0, PT, R6.reuse, R241, PT ;  /* 0x000000f10600720c */ /* 0x040fe20003f04070 */
[--C-:B------:R-:W-:Y:S01]  /*1760*/  @!P6 IMAD.IADD R227, R227, 0x1, -R6.reuse ;  /* 0x00000001e3e3e824 */ /* 0x100fe200078e0a06 */
[----:B------:R-:W-:Y:S01]  /*1770*/  ISETP.GT.U32.AND P6, PT, R6, R237, PT ;  /* 0x000000ed0600720c */ /* 0x000fe20003fc4070 */
[----:B------:R-:W-:Y:S01]  /*1780*/  @!P2 IMAD.IADD R243, R243, 0x1, -R6 ;  /* 0x00000001f3f3a824 */ /* 0x000fe200078e0a06 */
[----:B------:R-:W-:Y:S01]  /*1790*/  ISETP.GE.AND P2, PT, R0, RZ, PT ;  /* 0x000000ff0000720c */ /* 0x000fe20003f46270 */
[----:B------:R-:W-:Y:S01]  /*17a0*/  IMAD.HI.U32 R10, R9, R247, RZ ;  /* 0x000000f7090a7227 */ /* 0x000fe200078e00ff */
[----:B------:R-:W-:-:S02]  /*17b0*/  IABS R26, R92 ;  /* 0x0000005c001a7213 */ /* 0x000fc40000000000 */
[----:B------:R-:W-:Y:S01]  /*17c0*/  IABS R28, R94 ;  /* 0x0000005e001c7213 */ /* 0x000fe20000000000 */
[----:B------:R-:W-:Y:S02]  /*17d0*/  IMAD.MOV R12, RZ, RZ, -R10 ;  /* 0x000000ffff0c7224 */ /* 0x000fe400078e0a0a */
[--C-:B------:R-:W-:Y:S01]  /*17e0*/  @!P5 IMAD.IADD R231, R231, 0x1, -R6.reuse ;  /* 0x00000001e7e7d824 */ /* 0x100fe200078e0a06 */
[C---:B------:R-:W-:Y:S01]  /*17f0*/  ISETP.GT.U32.AND P5, PT, R6.reuse, R243, PT ;  /* 0x000000f30600720c */ /* 0x040fe20003fa4070 */
[--C-:B------:R-:W-:Y:S02]  /*1800*/  @!P0 IMAD.IADD R241, R241, 0x1, -R6.reuse ;  /* 0x00000001f1f18824 */ /* 0x100fe400078e0a06 */
[----:B------:R-:W-:Y:S01]  /*1810*/  @!P6 IMAD.IADD R237, R237, 0x1, -R6 ;  /* 0x00000001edede824 */ /* 0x000fe200078e0a06 */
[C---:B------:R-:W-:Y:S01]  /*1820*/  ISETP.GT.U32.AND P0, PT, R6.reuse, R231, PT ;  /* 0x000000e70600720c */ /* 0x040fe20003f04070 */
[----:B------:R-:W-:Y:S01]  /*1830*/  IMAD.HI.U32 R10, R9, R233, RZ ;  /* 0x000000e9090a7227 */ /* 0x000fe200078e00ff */
[----:B------:R-:W-:-:S03]  /*1840*/  ISETP.GT.U32.AND P6, PT, R6, R241, PT ;  /* 0x000000f10600720c */ /* 0x000fc60003fc4070 */
[C---:B------:R-:W-:Y:S02]  /*1850*/  IMAD R247, R6.reuse, R12, R247 ;  /* 0x0000000c06f77224 */ /* 0x040fe400078e02f7 */
[----:B------:R-:W-:Y:S02]  /*1860*/  IMAD.MOV R10, RZ, RZ, -R10 ;  /* 0x000000ffff0a7224 */ /* 0x000fe400078e0a0a */
[----:B------:R-:W-:Y:S01]  /*1870*/  @!P2 IMAD.MOV R245, RZ, RZ, -R245 ;  /* 0x000000fffff5a224 */ /* 0x000fe200078e0af5 */
[C---:B------:R-:W-:Y:S01]  /*1880*/  ISETP.GT.U32.AND P2, PT, R6.reuse, R227, PT ;  /* 0x000000e30600720c */ /* 0x040fe20003f44070 */
[C---:B------:R-:W-:Y:S02]  /*1890*/  IMAD R233, R6.reuse, R10, R233 ;  /* 0x0000000a06e97224 */ /* 0x040fe400078e02e9 */
[----:B------:R-:W-:Y:S01]  /*18a0*/  @!P5 IMAD.IADD R243, R243, 0x1, -R6 ;  /* 0x00000001f3f3d824 */ /* 0x000fe200078e0a06 */
[----:B------:R-:W-:Y:S01]  /*18b0*/  ISETP.GT.U32.AND P5, PT, R6, R247, PT ;  /* 0x000000f70600720c */ /* 0x000fe20003fa4070 */
[----:B------:R-:W-:-:S04]  /*18c0*/  IMAD.HI.U32 R11, R9, R235, RZ ;  /* 0x000000eb090b7227 */ /* 0x000fc800078e00ff */
[----:B------:R-:W-:Y:S01]  /*18d0*/  @!P6 IMAD.IADD R241, R241, 0x1, -R6 ;  /* 0x00000001f1f1e824 */ /* 0x000fe200078e0a06 */
[----:B------:R-:W-:Y:S01]  /*18e0*/  ISETP.GT.U32.AND P6, PT, R6, R233, PT ;  /* 0x000000e90600720c */ /* 0x000fe20003fc4070 */
[----:B------:R-:W-:Y:S02]  /*18f0*/  IMAD.MOV R11, RZ, RZ, -R11 ;  /* 0x000000ffff0b7224 */ /* 0x000fe400078e0a0b */
[----:B------:R-:W-:-:S04]  /*1900*/  IMAD.HI.U32 R10, R9, R225, RZ ;  /* 0x000000e1090a7227 */ /* 0x000fc800078e00ff */
[C---:B------:R-:W-:Y:S02]  /*1910*/  IMAD R235, R6.reuse, R11, R235 ;  /* 0x0000000b06eb7224 */ /* 0x040fe400078e02eb */
[--C-:B------:R-:W-:Y:S02]  /*1920*/  @!P2 IMAD.IADD R227, R227, 0x1, -R6.reuse ;  /* 0x00000001e3e3a824 */ /* 0x100fe400078e0a06 */
[--C-:B------:R-:W-:Y:S01]  /*1930*/  @!P0 IMAD.IADD R231, R231, 0x1, -R6.reuse ;  /* 0x00000001e7e78824 */ /* 0x100fe200078e0a06 */
[C---:B------:R-:W-:Y:S01]  /*1940*/  ISETP.GT.U32.AND P2, PT, R6.reuse, R235, PT ;  /* 0x000000eb0600720c */ /* 0x040fe20003f44070 */
[----:B------:R-:W-:Y:S01]  /*1950*/  @!P5 IMAD.IADD R247, R247, 0x1, -R6 ;  /* 0x00000001f7f7d824 */ /* 0x000fe200078e0a06 */
[----:B------:R-:W-:Y:S01]  /*1960*/  ISETP.GE.AND P0, PT, R199, RZ, PT ;  /* 0x000000ffc700720c */ /* 0x000fe20003f06270 */
[----:B------:R-:W-:Y:S01]  /*1970*/  @!P3 IMAD.MOV R217, RZ, RZ, -R217 ;  /* 0x000000ffffd9b224 */ /* 0x000fe200078e0ad9 */
[----:B------:R-:W-:Y:S01]  /*1980*/  ISETP.GT.U32.AND P3, PT, R6, R237, PT ;  /* 0x000000ed0600720c */ /* 0x000fe20003f64070 */
[----:B------:R-:W-:Y:S01]  /*1990*/  IMAD.MOV R10, RZ, RZ, -R10 ;  /* 0x000000ffff0a7224 */ /* 0x000fe200078e0a0a */
[----:B------:R-:W-:Y:S01]  /*19a0*/  ISETP.GE.AND P5, PT, R196, RZ, PT ;  /* 0x000000ffc400720c */ /* 0x000fe20003fa6270 */
[----:B------:R-:W-:Y:S01]  /*19b0*/  @!P6 IMAD.IADD R233, R233, 0x1, -R6 ;  /* 0x00000001e9e9e824 */ /* 0x000fe200078e0a06 */
[C---:B------:R-:W-:Y:S01]  /*19c0*/  ISETP.GT.U32.AND P6, PT, R6.reuse, R247, PT ;  /* 0x000000f70600720c */ /* 0x040fe20003fc4070 */
[----:B------:R-:W-:Y:S01]  /*19d0*/  IMAD R225, R6, R10, R225 ;  /* 0x0000000a06e17224 */ /* 0x000fe200078e02e1 */
[----:B------:R-:W-:Y:S01]  /*19e0*/  IABS R199, R182 ;  /* 0x000000b600c77213 */ /* 0x000fe20000000000 */
[----:B------:R-:W-:-:S04]  /*19f0*/  IMAD.HI.U32 R11, R9, R223, RZ ;  /* 0x000000df090b7227 */ /* 0x000fc800078e00ff */
[----:B------:R-:W-:Y:S01]  /*1a00*/  @!P1 IMAD.MOV R227, RZ, RZ, -R227 ;  /* 0x000000ffffe39224 */ /* 0x000fe200078e0ae3 */
[----:B------:R-:W-:Y:S01]  /*1a10*/  ISETP.GT.U32.AND P1, PT, R6, R225, PT ;  /* 0x000000e10600720c */ /* 0x000fe20003f24070 */
[----:B------:R-:W-:Y:S02]  /*1a20*/  IMAD.MOV R11, RZ, RZ, -R11 ;  /* 0x000000ffff0b7224 */ /* 0x000fe400078e0a0b */
[--C-:B------:R-:W-:Y:S01]  /*1a30*/  @!P2 IMAD.IADD R235, R235, 0x1, -R6.reuse ;  /* 0x00000001ebeba824 */ /* 0x100fe200078e0a06 */
[----:B------:R-:W-:Y:S01]  /*1a40*/  ISETP.GE.AND P2, PT, R198, RZ, PT ;  /* 0x000000ffc600720c */ /* 0x000fe20003f46270 */
[----:B------:R-:W-:Y:S01]  /*1a50*/  @!P0 IMAD.MOV R231, RZ, RZ, -R231 ;  /* 0x000000ffffe78224 */ /* 0x000fe200078e0ae7 */
[C---:B------:R-:W-:Y:S01]  /*1a60*/  ISETP.GT.U32.AND P0, PT, R6.reuse, R233, PT ;  /* 0x000000e90600720c */ /* 0x040fe20003f04070 */
[--C-:B------:R-:W-:Y:S01]  /*1a70*/  @!P3 IMAD.IADD R237, R237, 0x1, -R6.reuse ;  /* 0x00000001ededb824 */ /* 0x100fe200078e0a06 */
[----:B------:R-:W-:Y:S01]  /*1a80*/  ISETP.GE.AND P3, PT, R197, RZ, PT ;  /* 0x000000ffc500720c */ /* 0x000fe20003f66270 */
[C---:B------:R-:W-:Y:S01]  /*1a90*/  IMAD R223, R6.reuse, R11, R223 ;  /* 0x0000000b06df7224 */ /* 0x040fe200078e02df */
[----:B------:R-:W-:Y:S01]  /*1aa0*/  IABS R197, R180 ;  /* 0x000000b400c57213 */ /* 0x000fe20000000000 */
[----:B------:R-:W-:Y:S01]  /*1ab0*/  @!P4 IMAD.MOV R243, RZ, RZ, -R243 ;  /* 0x000000fffff3c224 */ /* 0x000fe200078e0af3 */
[----:B------:R-:W-:Y:S01]  /*1ac0*/  ISETP.GT.U32.AND P4, PT, R6, R235, PT ;  /* 0x000000eb0600720c */ /* 0x000fe20003f84070 */
[----:B------:R-:W-:Y:S01]  /*1ad0*/  @!P6 IMAD.IADD R247, R247, 0x1, -R6 ;  /* 0x00000001f7f7e824 */ /* 0x000fe200078e0a06 */
[----:B------:R-:W-:Y:S01]  /*1ae0*/  ISETP.GE.AND P6, PT, R191, RZ, PT ;  /* 0x000000ffbf00720c */ /* 0x000fe20003fc6270 */
[----:B------:R-:W-:Y:S01]  /*1af0*/  IMAD.HI.U32 R10, R9, R221, RZ ;  /* 0x000000dd090a7227 */ /* 0x000fe200078e00ff */
[----:B------:R-:W-:-:S03]  /*1b00*/  IABS R191, R178 ;  /* 0x000000b200bf7213 */ /* 0x000fc60000000000 */
[----:B------:R-:W-:Y:S01]  /*1b10*/  @!P5 IMAD.MOV R237, RZ, RZ, -R237 ;  /* 0x000000ffffedd224 */ /* 0x000fe200078e0aed */
[----:B------:R-:W-:Y:S01]  /*1b20*/  ISETP.GT.U32.AND P5, PT, R6, R223, PT ;  /* 0x000000df0600720c */ /* 0x000fe20003fa4070 */
[----:B------:R-:W-:Y:S02]  /*1b30*/  IMAD.MOV R10, RZ, RZ, -R10 ;  /* 0x000000ffff0a7224 */ /* 0x000fe400078e0a0a */
[--C-:B------:R-:W-:Y:S01]  /*1b40*/  @!P1 IMAD.IADD R225, R225, 0x1, -R6.reuse ;  /* 0x00000001e1e19824 */ /* 0x100fe200078e0a06 */
[----:B------:R-:W-:Y:S01]  /*1b50*/  ISETP.GE.AND P1, PT, R194, RZ, PT ;  /* 0x000000ffc200720c */ /* 0x000fe20003f26270 */
[--C-:B------:R-:W-:Y:S01]  /*1b60*/  @!P0 IMAD.IADD R233, R233, 0x1, -R6.reuse ;  /* 0x00000001e9e98824 */ /* 0x100fe200078e0a06 */
[----:B------:R-:W-:Y:S01]  /*1b70*/  ISETP.GE.AND P0, PT, R193, RZ, PT ;  /* 0x000000ffc100720c */ /* 0x000fe20003f06270 */
[C---:B------:R-:W-:Y:S01]  /*1b80*/  IMAD R221, R6.reuse, R10, R221 ;  /* 0x0000000a06dd7224 */ /* 0x040fe200078e02dd */
[----:B------:R-:W-:Y:S01]  /*1b90*/  IABS R193, R177 ;  /* 0x000000b100c17213 */ /* 0x000fe20000000000 */
[----:B------:R-:W-:Y:S01]  /*1ba0*/  @!P2 IMAD.MOV R247, RZ, RZ, -R247 ;  /* 0x000000fffff7a224 */ /* 0x000fe200078e0af7 */
[----:B------:R-:W-:Y:S01]  /*1bb0*/  ISETP.GT.U32.AND P2, PT, R6, R225, PT ;  /* 0x000000e10600720c */ /* 0x000fe20003f44070 */
[--C-:B------:R-:W-:Y:S01]  /*1bc0*/  @!P4 IMAD.IADD R235, R235, 0x1, -R6.reuse ;  /* 0x00000001ebebc824 */ /* 0x100fe200078e0a06 */
[----:B------:R-:W-:Y:S01]  /*1bd0*/  ISETP.GE.AND P4, PT, R192, RZ, PT ;  /* 0x000000ffc000720c */ /* 0x000fe20003f86270 */
[----:B------:R-:W-:Y:S01]  /*1be0*/  @!P6 IMAD.MOV R233, RZ, RZ, -R233 ;  /* 0x000000ffffe9e224 */ /* 0x000fe200078e0ae9 */
[----:B------:R-:W-:Y:S01]  /*1bf0*/  ISETP.GT.U32.AND P6, PT, R6, R221, PT ;  /* 0x000000dd0600720c */ /* 0x000fe20003fc4070 */
[----:B------:R-:W-:-:S02]  /*1c00*/  @!P5 IMAD.IADD R223, R223, 0x1, -R6 ;  /* 0x00000001dfdfd824 */ /* 0x000fc400078e0a06 */
[----:B------:R-:W-:-:S03]  /*1c10*/  IMAD.HI.U32 R10, R9, R219, RZ ;  /* 0x000000db090a7227 */ /* 0x000fc600078e00ff */
[----:B------:R-:W-:Y:S01]  /*1c20*/  ISETP.GT.U32.AND P5, PT, R6, R223, PT ;  /* 0x000000df0600720c */ /* 0x000fe20003fa4070 */
[----:B------:R-:W-:Y:S02]  /*1c30*/  IMAD.MOV R12, RZ, RZ, -R10 ;  /* 0x000000ffff0c7224 */ /* 0x000fe400078e0a0a */
[----:B------:R-:W-:-:S04]  /*1c40*/  IMAD.HI.U32 R10, R9, R213, RZ ;  /* 0x000000d5090a7227 */ /* 0x000fc800078e00ff */
[----:B------:R-:W-:Y:S01]  /*1c50*/  @!P2 IMAD.IADD R225, R225, 0x1, -R6 ;  /* 0x00000001e1e1a824 */ /* 0x000fe200078e0a06 */
[----:B------:R-:W-:Y:S01]  /*1c60*/  ISETP.GE.AND P2, PT, R190, RZ, PT ;  /* 0x000000ffbe00720c */ /* 0x000fe20003f46270 */
[----:B------:R-:W-:Y:S02]  /*1c70*/  IMAD R219, R6, R12, R219 ;  /* 0x0000000c06db7224 */ /* 0x000fe400078e02db */
[----:B------:R-:W-:Y:S02]  /*1c80*/  IMAD.MOV R10, RZ, RZ, -R10 ;  /* 0x000000ffff0a7224 */ /* 0x000fe400078e0a0a */
[----:B------:R-:W-:-:S04]  /*1c90*/  IMAD.HI.U32 R11, R9, R215, RZ ;  /* 0x000000d7090b7227 */ /* 0x000fc800078e00ff */
[----:B------:R-:W-:Y:S02]  /*1ca0*/  @!P6 IMAD.IADD R221, R221, 0x1, -R6 ;  /* 0x00000001dddde824 */ /* 0x000fe400078e0a06 */
[----:B------:R-:W-:Y:S01]  /*1cb0*/  @!P4 IMAD.MOV R225, RZ, RZ, -R225 ;  /* 0x000000ffffe1c224 */ /* 0x000fe200078e0ae1 */
[C---:B------:R-:W-:Y:S01]  /*1cc0*/  ISETP.GT.U32.AND P4, PT, R6.reuse, R219, PT ;  /* 0x000000db0600720c */ /* 0x040fe20003f84070 */
[C---:B------:R-:W-:Y:S01]  /*1cd0*/  IMAD R213, R6.reuse, R10, R213 ;  /* 0x0000000a06d57224 */ /* 0x040fe200078e02d5 */
[----:B------:R-:W-:Y:S01]  /*1ce0*/  ISETP.GT.U32.AND P6, PT, R6, R221, PT ;  /* 0x000000dd0600720c */ /* 0x000fe20003fc4070 */
[----:B------:R-:W-:Y:S02]  /*1cf0*/  IMAD.MOV R11, RZ, RZ, -R11 ;  /* 0x000000ffff0b7224 */ /* 0x000fe400078e0a0b */
[----:B------:R-:W-:-:S04]  /*1d00*/  IMAD.HI.U32 R10, R9, R211, RZ ;  /* 0x000000d3090a7227 */ /* 0x000fc800078e00ff */
[----:B------:R-:W-:Y:S01]  /*1d10*/  @!P5 IMAD.IADD R223, R223, 0x1, -R6 ;  /* 0x00000001dfdfd824 */ /* 0x000fe200078e0a06 */
[----:B------:R-:W-:Y:S01]  /*1d20*/  ISETP.GE.AND P5, PT, R189, RZ, PT ;  /* 0x000000ffbd00720c */ /* 0x000fe20003fa6270 */
[C---:B------:R-:W-:Y:S01]  /*1d30*/  IMAD R215, R6.reuse, R11, R215 ;  /* 0x0000000b06d77224 */ /* 0x040fe200078e02d7 */
[----:B------:R-:W-:Y:S01]  /*1d40*/  IABS R189, R179 ;  /* 0x000000b300bd7213 */ /* 0x000fe20000000000 */
[----:B------:R-:W-:Y:S02]  /*1d50*/  IMAD.MOV R10, RZ, RZ, -R10 ;  /* 0x000000ffff0a7224 */ /* 0x000fe400078e0a0a */
[----:B------:R-:W-:Y:S01]  /*1d60*/  @!P0 IMAD.MOV R223, RZ, RZ, -R223 ;  /* 0x000000ffffdf8224 */ /* 0x000fe200078e0adf */
[C---:B------:R-:W-:Y:S01]  /*1d70*/  ISETP.GT.U32.AND P0, PT, R6.reuse, R215, PT ;  /* 0x000000d70600720c */ /* 0x040fe20003f04070 */
[----:B------:R-:W-:Y:S02]  /*1d80*/  IMAD R211, R6, R10, R211 ;  /* 0x0000000a06d37224 */ /* 0x000fe400078e02d3 */
[----:B------:R-:W-:-:S02]  /*1d90*/  @!P4 IMAD.IADD R219, R219, 0x1, -R6 ;  /* 0x00000001dbdbc824 */ /* 0x000fc400078e0a06 */
[----:B------:R-:W-:Y:S01]  /*1da0*/  @!P6 IMAD.IADD R221, R221, 0x1, -R6 ;  /* 0x00000001dddde824 */ /* 0x000fe200078e0a06 */
[C---:B------:R-:W-:Y:S01]  /*1db0*/  ISETP.GT.U32.AND P4, PT, R6.reuse, R211, PT ;  /* 0x000000d30600720c */ /* 0x040fe20003f84070 */
[----:B------:R-:W-:Y:S01]  /*1dc0*/  IMAD.HI.U32 R10, R9, R209, RZ ;  /* 0x000000d1090a7227 */ /* 0x000fe200078e00ff */
[----:B------:R-:W-:-:S03]  /*1dd0*/  ISETP.GT.U32.AND P6, PT, R6, R213, PT ;  /* 0x000000d50600720c */ /* 0x000fc60003fc4070 */
[----:B------:R-:W-:Y:S02]  /*1de0*/  @!P1 IMAD.MOV R221, RZ, RZ, -R221 ;  /* 0x000000ffffdd9224 */ /* 0x000fe400078e0add */
[----:B------:R-:W-:Y:S01]  /*1df0*/  @!P0 IMAD.IADD R215, R215, 0x1, -R6 ;  /* 0x00000001d7d78824 */ /* 0x000fe200078e0a06 */
[C---:B------:R-:W-:Y:S01]  /*1e00*/  ISETP.GT.U32.AND P0, PT, R6.reuse, R219, PT ;  /* 0x000000db0600720c */ /* 0x040fe20003f04070 */
[----:B------:R-:W-:Y:S02]  /*1e10*/  IMAD.MOV R10, RZ, RZ, -R10 ;  /* 0x000000ffff0a7224 */ /* 0x000fe400078e0a0a */
[----:B------:R-:W-:Y:S01]  /*1e20*/  IMAD.HI.U32 R11, R9, R207, RZ ;  /* 0x000000cf090b7227 */ /* 0x000fe200078e00ff */
[----:B------:R-:W-:-:S03]  /*1e30*/  ISETP.GT.U32.AND P1, PT, R6, R215, PT ;  /* 0x000000d70600720c */ /* 0x000fc60003f24070 */
[--C-:B------:R-:W-:Y:S02]  /*1e40*/  @!P4 IMAD.IADD R211, R211, 0x1, -R6.reuse ;  /* 0x00000001d3d3c824 */ /* 0x100fe400078e0a06 */
[----:B------:R-:W-:Y:S02]  /*1e50*/  @!P6 IMAD.IADD R213, R213, 0x1, -R6 ;  /* 0x00000001d5d5e824 */ /* 0x000fe400078e0a06 */
[C---:B------:R-:W-:Y:S01]  /*1e60*/  IMAD R209, R6.reuse, R10, R209 ;  /* 0x0000000a06d17224 */ /* 0x040fe200078e02d1 */
[C---:B------:R-:W-:Y:S01]  /*1e70*/  ISETP.GT.U32.AND P4, PT, R6.reuse, R211, PT ;  /* 0x000000d30600720c */ /* 0x040fe20003f84070 */
[----:B------:R-:W-:Y:S01]  /*1e80*/  IMAD.MOV R11, RZ, RZ, -R11 ;  /* 0x000000ffff0b7224 */ /* 0x000fe200078e0a0b */
[----:B------:R-:W-:Y:S01]  /*1e90*/  ISETP.GT.U32.AND P6, PT, R6, R213, PT ;  /* 0x000000d50600720c */ /* 0x000fe20003fc4070 */
[----:B------:R-:W-:-:S04]  /*1ea0*/  IMAD.HI.U32 R10, R9, R205, RZ ;  /* 0x000000cd090a7227 */ /* 0x000fc800078e00ff */
[C---:B------:R-:W-:Y:S02]  /*1eb0*/  IMAD R207, R6.reuse, R11, R207 ;  /* 0x0000000b06cf7224 */ /* 0x040fe400078e02cf */
[----:B------:R-:W-:Y:S02]  /*1ec0*/  IMAD.MOV R10, RZ, RZ, -R10 ;  /* 0x000000ffff0a7224 */ /* 0x000fe400078e0a0a */
[--C-:B------:R-:W-:Y:S01]  /*1ed0*/  @!P1 IMAD.IADD R215, R215, 0x1, -R6.reuse ;  /* 0x00000001d7d79824 */ /* 0x100fe200078e0a06 */
[C---:B------:R-:W-:Y:S01]  /*1ee0*/  ISETP.GT.U32.AND P1, PT, R6.reuse, R207, PT ;  /* 0x000000cf0600720c */ /* 0x040fe20003f24070 */
[C---:B------:R-:W-:Y:S02]  /*1ef0*/  IMAD R205, R6.reuse, R10, R205 ;  /* 0x0000000a06cd7224 */ /* 0x040fe400078e02cd */
[--C-:B------:R-:W-:Y:S02]  /*1f00*/  @!P4 IMAD.IADD R211, R211, 0x1, -R6.reuse ;  /* 0x00000001d3d3c824 */ /* 0x100fe400078e0a06 */
[----:B------:R-:W-:Y:S01]  /*1f10*/  @!P6 IMAD.IADD R213, R213, 0x1, -R6 ;  /* 0x00000001d5d5e824 */ /* 0x000fe200078e0a06 */
[----:B------:R-:W-:Y:S01]  /*1f20*/  ISETP.GT.U32.AND P4, PT, R6, R205, PT ;  /* 0x000000cd0600720c */ /* 0x000fe20003f84070 */
[----:B------:R-:W-:Y:S01]  /*1f30*/  IMAD.HI.U32 R10, R9, R203, RZ ;  /* 0x000000cb090a7227 */ /* 0x000fe200078e00ff */
[----:B------:R-:W-:-:S03]  /*1f40*/  ISETP.GE.AND P6, PT, R188, RZ, PT ;  /* 0x000000ffbc00720c */ /* 0x000fc60003fc6270 */
[----:B------:R-:W-:Y:S02]  /*1f50*/  IMAD.MOV R10, RZ, RZ, -R10 ;  /* 0x000000ffff0a7224 */ /* 0x000fe400078e0a0a */
[----:B------:R-:W-:Y:S01]  /*1f60*/  @!P1 IMAD.IADD R207, R207, 0x1, -R6 ;  /* 0x00000001cfcf9824 */ /* 0x000fe200078e0a06 */
[----:B------:R-:W-:Y:S01]  /*1f70*/  ISETP.GE.AND P1, PT, R187, RZ, PT ;  /* 0x000000ffbb00720c */ /* 0x000fe20003f26270 */
[----:B------:R-:W-:Y:S01]  /*1f80*/  IMAD R203, R6, R10, R203 ;  /* 0x0000000a06cb7224 */ /* 0x000fe200078e02cb */
[----:B------:R-:W-:Y:S01]  /*1f90*/  IABS R187, R173 ;  /* 0x000000ad00bb7213 */ /* 0x000fe20000000000 */
[----:B------:R-:W-:-:S04]  /*1fa0*/  IMAD.HI.U32 R10, R9, R201, RZ ;  /* 0x000000c9090a7227 */ /* 0x000fc800078e00ff */
[----:B------:R-:W-:Y:S01]  /*1fb0*/  @!P4 IMAD.IADD R205, R205, 0x1, -R6 ;  /* 0x00000001cdcdc824 */ /* 0x000fe200078e0a06 */
[C---:B------:R-:W-:Y:S01]  /*1fc0*/  ISETP.GT.U32.AND P4, PT, R6.reuse, R207, PT ;  /* 0x000000cf0600720c */ /* 0x040fe20003f84070 */
[----:B------:R-:W-:Y:S01]  /*1fd0*/  @!P6 IMAD.MOV R211, RZ, RZ, -R211 ;  /* 0x000000ffffd3e224 */ /* 0x000fe200078e0ad3 */
[----:B------:R-:W-:Y:S01]  /*1fe0*/  ISETP.GT.U32.AND P6, PT, R6, R203, PT ;  /* 0x000000cb0600720c */ /* 0x000fe20003fc4070 */
[----:B------:R-:W-:-:S04]  /*1ff0*/  IMAD.HI.U32 R11, R9, R199, RZ ;  /* 0x000000c7090b7227 */ /* 0x000fc800078e00ff */
[----:B------:R-:W-:Y:S02]  /*2000*/  IMAD.MOV R10, RZ, RZ, -R10 ;  /* 0x000000ffff0a7224 */ /* 0x000fe400078e0a0a */
[----:B------:R-:W-:Y:S02]  /*2010*/  IMAD.MOV R11, RZ, RZ, -R11 ;  /* 0x000000ffff0b7224 */ /* 0x000fe400078e0a0b */
[C---:B------:R-:W-:Y:S02]  /*2020*/  IMAD R201, R6.reuse, R10, R201 ;  /* 0x0000000a06c97224 */ /* 0x040fe400078e02c9 */
[C---:B------:R-:W-:Y:S02]  /*2030*/  IMAD R199, R6.reuse, R11, R199 ;  /* 0x0000000b06c77224 */ /* 0x040fe400078e02c7 */
[--C-:B------:R-:W-:Y:S01]  /*2040*/  @!P4 IMAD.IADD R207, R207, 0x1, -R6.reuse ;  /* 0x00000001cfcfc824 */ /* 0x100fe200078e0a06 */
[C---:B------:R-:W-:Y:S01]  /*2050*/  ISETP.GT.U32.AND P4, PT, R6.reuse, R201, PT ;  /* 0x000000c90600720c */ /* 0x040fe20003f84070 */
[----:B------:R-:W-:Y:S01]  /*2060*/  @!P6 IMAD.IADD R203, R203, 0x1, -R6 ;  /* 0x00000001cbcbe824 */ /* 0x000fe200078e0a06 */
[----:B------:R-:W-:Y:S01]  /*2070*/  ISETP.GT.U32.AND P6, PT, R6, R199, PT ;  /* 0x000000c70600720c */ /* 0x000fe20003fc4070 */
[----:B------:R-:W-:Y:S01]  /*2080*/  @!P3 IMAD.MOV R241, RZ, RZ, -R241 ;  /* 0x000000fffff1b224 */ /* 0x000fe200078e0af1 */
[----:B------:R-:W-:Y:S01]  /*2090*/  ISETP.GE.AND P3, PT, R195, RZ, PT ;  /* 0x000000ffc300720c */ /* 0x000fe20003f66270 */
[----:B------:R-:W-:Y:S01]  /*20a0*/  IMAD.HI.U32 R10, R9, R197, RZ ;  /* 0x000000c5090a7227 */ /* 0x000fe200078e00ff */
[----:B------:R-:W-:-:S03]  /*20b0*/  IABS R195, R181 ;  /* 0x000000b500c37213 */ /* 0x000fc60000000000 */
[----:B------:R-:W-:Y:S02]  /*20c0*/  IMAD.MOV R10, RZ, RZ, -R10 ;  /* 0x000000ffff0a7224 */ /* 0x000fe400078e0a0a */
[----:B------:R-:W-:-:S04]  /*20d0*/  IMAD.HI.U32 R11, R9, R195, RZ ;  /* 0x000000c3090b7227 */ /* 0x000fc800078e00ff */
[--C-:B------:R-:W-:Y:S01]  /*20e0*/  @!P4 IMAD.IADD R201, R201, 0x1, -R6.reuse ;  /* 0x00000001c9c9c824 */ /* 0x100fe200078e0a06 */
[C---:B------:R-:W-:Y:S01]  /*20f0*/  ISETP.GT.U32.AND P4, PT, R6.reuse, R203, PT ;  /* 0x000000cb0600720c */ /* 0x040fe20003f84070 */
[----:B------:R-:W-:Y:S02]  /*2100*/  @!P6 IMAD.IADD R199, R199, 0x1, -R6 ;  /* 0x00000001c7c7e824 */ /* 0x000fe400078e0a06 */
[----:B------:R-:W-:Y:S01]  /*2110*/  IMAD.MOV R11, RZ, RZ, -R11 ;  /* 0x000000ffff0b7224 */ /* 0x000fe200078e0a0b */
[C---:B------:R-:W-:Y:S01]  /*2120*/  ISETP.GT.U32.AND P6, PT, R6.reuse, R201, PT ;  /* 0x000000c90600720c */ /* 0x040fe20003fc4070 */
[----:B------:R-:W-:Y:S01]  /*2130*/  @!P1 IMAD.MOV R207, RZ, RZ, -R207 ;  /* 0x000000ffffcf9224 */ /* 0x000fe200078e0acf */
[C---:B------:R-:W-:Y:S01]  /*2140*/  ISETP.GT.U32.AND P1, PT, R6.reuse, R199, PT ;  /* 0x000000c70600720c */ /* 0x040fe20003f24070 */
[C---:B------:R-:W-:Y:S02]  /*2150*/  IMAD R195, R6.reuse, R11, R195 ;  /* 0x0000000b06c37224 */ /* 0x040fe400078e02c3 */
[----:B------:R-:W-:-:S02]  /*2160*/  IMAD R197, R6, R10, R197 ;  /* 0x0000000a06c57224 */ /* 0x000fc400078e02c5 */
[----:B------:R-:W-:-:S04]  /*2170*/  IMAD.HI.U32 R10, R9, R193, RZ ;  /* 0x000000c1090a7227 */ /* 0x000fc800078e00ff */
[----:B------:R-:W-:Y:S02]  /*2180*/  IMAD.MOV R10, RZ, RZ, -R10 ;  /* 0x000000ffff0a7224 */ /* 0x000fe400078e0a0a */
[--C-:B------:R-:W-:Y:S01]  /*2190*/  @!P6 IMAD.IADD R201, R201, 0x1, -R6.reuse ;  /* 0x00000001c9c9e824 */ /* 0x100fe200078e0a06 */
[C---:B------:R-:W-:Y:S01]  /*21a0*/  ISETP.GT.U32.AND P6, PT, R6.reuse, R195, PT ;  /* 0x000000c30600720c */ /* 0x040fe20003fc4070 */
[----:B------:R-:W-:Y:S01]  /*21b0*/  @!P0 IMAD.IADD R219, R219, 0x1, -R6 ;  /* 0x00000001dbdb8824 */ /* 0x000fe200078e0a06 */
[C---:B------:R-:W-:Y:S01]  /*21c0*/  ISETP.GT.U32.AND P0, PT, R6.reuse, R209, PT ;  /* 0x000000d10600720c */ /* 0x040fe20003f04070 */
[----:B------:R-:W-:Y:S02]  /*21d0*/  IMAD R193, R6, R10, R193 ;  /* 0x0000000a06c17224 */ /* 0x000fe400078e02c1 */
[----:B------:R-:W-:Y:S01]  /*21e0*/  @!P3 IMAD.MOV R235, RZ, RZ, -R235 ;  /* 0x000000ffffebb224 */ /* 0x000fe200078e0aeb */
[----:B------:R-:W-:Y:S01]  /*21f0*/  ISETP.GE.AND P3, PT, R14, RZ, PT ;  /* 0x000000ff0e00720c */ /* 0x000fe20003f66270 */
[----:B------:R-:W-:Y:S01]  /*2200*/  IMAD.HI.U32 R10, R9, R191, RZ ;  /* 0x000000bf090a7227 */ /* 0x000fe200078e00ff */
[----:B------:R-:W-:-:S03]  /*2210*/  IABS R14, R168 ;  /* 0x000000a8000e7213 */ /* 0x000fc60000000000 */
[--C-:B------:R-:W-:Y:S01]  /*2220*/  @!P1 IMAD.IADD R199, R199, 0x1, -R6.reuse ;  /* 0x00000001c7c79824 */ /* 0x100fe200078e0a06 */
[C---:B------:R-:W-:Y:S01]  /*2230*/  ISETP.GT.U32.AND P1, PT, R6.reuse, R193, PT ;  /* 0x000000c10600720c */ /* 0x040fe20003f24070 */
[----:B------:R-:W-:Y:S02]  /*2240*/  @!P6 IMAD.IADD R195, R195, 0x1, -R6 ;  /* 0x00000001c3c3e824 */ /* 0x000fe400078e0a06 */
[----:B------:R-:W-:Y:S02]  /*2250*/  IMAD.MOV R11, RZ, RZ, -R10 ;  /* 0x000000ffff0b7224 */ /* 0x000fe400078e0a0a */
[----:B------:R-:W-:Y:S01]  /*2260*/  IMAD.HI.U32 R10, R9, R189, RZ ;  /* 0x000000bd090a7227 */ /* 0x000fe200078e00ff */
[----:B------:R-:W-:-:S03]  /*2270*/  ISETP.GT.U32.AND P6, PT, R6, R195, PT ;  /* 0x000000c30600720c */ /* 0x000fc60003fc4070 */
[----:B------:R-:W-:Y:S02]  /*2280*/  IMAD R191, R6, R11, R191 ;  /* 0x0000000b06bf7224 */ /* 0x000fe400078e02bf */
[----:B------:R-:W-:Y:S01]  /*2290*/  @!P0 IMAD.IADD R209, R209, 0x1, -R6 ;  /* 0x00000001d1d18824 */ /* 0x000fe200078e0a06 */
[----:B------:R-:W-:Y:S01]  /*22a0*/  ISETP.GE.AND P0, PT, R186, RZ, PT ;  /* 0x000000ffba00720c */ /* 0x000fe20003f06270 */
[----:B------:R-:W-:Y:S02]  /*22b0*/  IMAD.MOV R12, RZ, RZ, -R10 ;  /* 0x000000ffff0c7224 */ /* 0x000fe400078e0a0a */
[----:B------:R-:W-:Y:S01]  /*22c0*/  @!P3 IMAD.MOV R219, RZ, RZ, -R219 ;  /* 0x000000ffffdbb224 */ /* 0x000fe200078e0adb */
[----:B------:R-:W-:Y:S01]  /*22d0*/  ISETP.GT.U32.AND P3, PT, R6, R209, PT ;  /* 0x000000d10600720c */ /* 0x000fe20003f64070 */
[----:B------:R-:W-:-:S04]  /*22e0*/  IMAD.HI.U32 R10, R9, R187, RZ ;  /* 0x000000bb090a7227 */ /* 0x000fc800078e00ff */
[--C-:B------:R-:W-:Y:S01]  /*22f0*/  @!P6 IMAD.IADD R195, R195, 0x1, -R6.reuse ;  /* 0x00000001c3c3e824 */ /* 0x100fe200078e0a06 */
[C---:B------:R-:W-:Y:S01]  /*2300*/  ISETP.GT.U32.AND P6, PT, R6.reuse, R191, PT ;  /* 0x000000bf0600720c */ /* 0x040fe20003fc4070 */
[----:B------:R-:W-:Y:S02]  /*2310*/  @!P1 IMAD.IADD R193, R193, 0x1, -R6 ;  /* 0x00000001c1c19824 */ /* 0x000fe400078e0a06 */
[----:B------:R-:W-:Y:S02]  /*2320*/  IMAD.MOV R10, RZ, RZ, -R10 ;  /* 0x000000ffff0a7224 */ /* 0x000fe400078e0a0a */
[----:B------:R-:W-:Y:S01]  /*2330*/  @!P5 IMAD.MOV R213, RZ, RZ, -R213 ;  /* 0x000000ffffd5d224 */ /* 0x000fe200078e0ad5 */
[C---:B------:R-:W-:Y:S01]  /*2340*/  ISETP.GT.U32.AND P1, PT, R6.reuse, R193, PT ;  /* 0x000000c10600720c */ /* 0x040fe20003f24070 */
[--C-:B------:R-:W-:Y:S01]  /*2350*/  @!P4 IMAD.IADD R203, R203, 0x1, -R6.reuse ;  /* 0x00000001cbcbc824 */ /* 0x100fe200078e0a06 */
[----:B------:R-:W-:Y:S01]  /*2360*/  ISETP.GE.AND P5, PT, R183, RZ, PT ;  /* 0x000000ffb700720c */ /* 0x000fe20003fa6270 */
[C---:B------:R-:W-:Y:S01]  /*2370*/  IMAD R187, R6.reuse, R10, R187 ;  /* 0x0000000a06bb7224 */ /* 0x040fe200078e02bb */
[C---:B------:R-:W-:Y:S01]  /*2380*/  ISETP.GT.U32.AND P4, PT, R6.reuse, R197, PT ;  /* 0x000000c50600720c */ /* 0x040fe20003f84070 */
[----:B------:R-:W-:Y:S01]  /*2390*/  @!P2 IMAD.MOV R215, RZ, RZ, -R215 ;  /* 0x000000ffffd7a224 */ /* 0x000fe200078e0ad7 */
[----:B------:R-:W-:Y:S01]  /*23a0*/  IABS R183, R175 ;  /* 0x000000af00b77213 */ /* 0x000fe20000000000 */
[--C-:B------:R-:W-:Y:S01]  /*23b0*/  @!P6 IMAD.IADD R191, R191, 0x1, -R6.reuse ;  /* 0x00000001bfbfe824 */ /* 0x100fe200078e0a06 */
[C---:B------:R-:W-:Y:S01]  /*23c0*/  ISETP.GT.U32.AND P2, PT, R6.reuse, R205, PT ;  /* 0x000000cd0600720c */ /* 0x040fe20003f44070 */
[----:B------:R-:W-:Y:S01]  /*23d0*/  @!P3 IMAD.IADD R209, R209, 0x1, -R6 ;  /* 0x00000001d1d1b824 */ /* 0x000fe200078e0a06 */
[----:B------:R-:W-:Y:S01]  /*23e0*/  ISETP.GT.U32.AND P6, PT, R6, R187, PT ;  /* 0x000000bb0600720c */ /* 0x000fe20003fc4070 */
[----:B------:R-:W-:Y:S01]  /*23f0*/  IMAD.HI.U32 R10, R9, R183, RZ ;  /* 0x000000b7090a7227 */ /* 0x000fe200078e00ff */
[----:B------:R-:W-:-:S02]  /*2400*/  ISETP.GE.AND P3, PT, R185, RZ, PT ;  /* 0x000000ffb900720c */ /* 0x000fc40003f66270 */
[----:B------:R-:W-:Y:S01]  /*2410*/  IABS R185, R174 ;  /* 0x000000ae00b97213 */ /* 0x000fe20000000000 */
[C---:B------:R-:W-:Y:S02]  /*2420*/  IMAD R189, R6.reuse, R12, R189 ;  /* 0x0000000c06bd7224 */ /* 0x040fe400078e02bd */
[----:B------:R-:W-:Y:S02]  /*2430*/  IMAD.MOV R10, RZ, RZ, -R10 ;  /* 0x000000ffff0a7224 */ /* 0x000fe400078e0a0a */
[----:B------:R-:W-:Y:S01]  /*2440*/  @!P1 IMAD.IADD R193, R193, 0x1, -R6 ;  /* 0x00000001c1c19824 */ /* 0x000fe200078e0a06 */
[----:B------:R-:W-:Y:S01]  /*2450*/  ISETP.GT.U32.AND P1, PT, R6, R189, PT ;  /* 0x000000bd0600720c */ /* 0x000fe20003f24070 */
[----:B------:R-:W-:Y:S01]  /*2460*/  @!P0 IMAD.MOV R209, RZ, RZ, -R209 ;  /* 0x000000ffffd18224 */ /* 0x000fe200078e0ad1 */
[----:B------:R-:W-:Y:S01]  /*2470*/  ISETP.GE.AND P0, PT, R182, RZ, PT ;  /* 0x000000ffb600720c */ /* 0x000fe20003f06270 */
[----:B------:R-:W-:-:S04]  /*2480*/  IMAD.HI.U32 R11, R9, R185, RZ ;  /* 0x000000b9090b7227 */ /* 0x000fc800078e00ff */
[--C-:B------:R-:W-:Y:S02]  /*2490*/  @!P4 IMAD.IADD R197, R197, 0x1, -R6.reuse ;  /* 0x00000001c5c5c824 */ /* 0x100fe400078e0a06 */
[----:B------:R-:W-:Y:S02]  /*24a0*/  IMAD R183, R6, R10, R183 ;  /* 0x0000000a06b77224 */ /* 0x000fe400078e02b7 */
[--C-:B------:R-:W-:Y:S01]  /*24b0*/  @!P2 IMAD.IADD R205, R205, 0x1, -R6.reuse ;  /* 0x00000001cdcda824 */ /* 0x100fe200078e0a06 */
[----:B------:R-:W-:Y:S01]  /*24c0*/  ISETP.GE.AND P2, PT, R184, RZ, PT ;  /* 0x000000ffb800720c */ /* 0x000fe20003f46270 */
[----:B------:R-:W-:Y:S01]  /*24d0*/  IMAD.MOV R11, RZ, RZ, -R11 ;  /* 0x000000ffff0b7224 */ /* 0x000fe200078e0a0b */
[C---:B------:R-:W-:Y:S01]  /*24e0*/  ISETP.GT.U32.AND P4, PT, R6.reuse, R197, PT ;  /* 0x000000c50600720c */ /* 0x040fe20003f84070 */
[--C-:B------:R-:W-:Y:S01]  /*24f0*/  @!P6 IMAD.IADD R187, R187, 0x1, -R6.reuse ;  /* 0x00000001bbbbe824 */ /* 0x100fe200078e0a06 */
[C---:B------:R-:W-:Y:S01]  /*2500*/  ISETP.GT.U32.AND P6, PT, R6.reuse, R183, PT ;  /* 0x000000b70600720c */ /* 0x040fe20003fc4070 */
[----:B------:R-:W-:Y:S01]  /*2510*/  @!P3 IMAD.MOV R203, RZ, RZ, -R203 ;  /* 0x000000ffffcbb224 */ /* 0x000fe200078e0acb */
[----:B------:R-:W-:Y:S01]  /*2520*/  ISETP.GE.AND P3, PT, R181, RZ, PT ;  /* 0x000000ffb500720c */ /* 0x000fe20003f66270 */
[----:B------:R-:W-:Y:S01]  /*2530*/  IMAD R185, R6, R11, R185 ;  /* 0x0000000b06b97224 */ /* 0x000fe200078e02b9 */
[----:B------:R-:W-:Y:S01]  /*2540*/  IABS R181, R176 ;  /* 0x000000b000b57213 */ /* 0x000fe20000000000 */
[----:B------:R-:W-:Y:S01]  /*2550*/  @!P5 IMAD.MOV R205, RZ, RZ, -R205 ;  /* 0x000000ffffcdd224 */ /* 0x000fe200078e0acd */
[----:B------:R-:W-:Y:S01]  /*2560*/  ISETP.GE.AND P5, PT, R180, RZ, PT ;  /* 0x000000ffb400720c */ /* 0x000fe20003fa6270 */
[----:B------:R-:W-:Y:S01]  /*2570*/  @!P1 IMAD.IADD R189, R189, 0x1, -R6 ;  /* 0x00000001bdbd9824 */ /* 0x000fe200078e0a06 */
[C---:B------:R-:W-:Y:S01]  /*2580*/  ISETP.GT.U32.AND P1, PT, R6.reuse, R185, PT ;  /* 0x000000b90600720c */ /* 0x040fe20003f24070 */
[----:B------:R-:W-:Y:S01]  /*2590*/  @!P0 IMAD.MOV R199, RZ, RZ, -R199 ;  /* 0x000000ffffc78224 */ /* 0x000fe200078e0ac7 */
[----:B------:R-:W-:Y:S01]  /*25a0*/  ISETP.GT.U32.AND P0, PT, R6, R191, PT ;  /* 0x000000bf0600720c */ /* 0x000fe20003f04070 */
[----:B------:R-:W-:-:S04]  /*25b0*/  IMAD.HI.U32 R10, R9, R181, RZ ;  /* 0x000000b5090a7227 */ /* 0x000fc800078e00ff */
[----:B------:R-:W-:Y:S01]  /*25c0*/  @!P2 IMAD.MOV R201, RZ, RZ, -R201 ;  /* 0x000000ffffc9a224 */ /* 0x000fe200078e0ac9 */
[----:B------:R-:W-:Y:S01]  /*25d0*/  ISETP.GE.AND P2, PT, R177, RZ, PT ;  /* 0x000000ffb100720c */ /* 0x000fe20003f46270 */
[----:B------:R-:W-:Y:S01]  /*25e0*/  @!P4 IMAD.IADD R197, R197, 0x1, -R6 ;  /* 0x00000001c5c5c824 */ /* 0x000fe200078e0a06 */
[----:B------:R-:W-:Y:S01]  /*25f0*/  IABS R177, R169 ;  /* 0x000000a900b17213 */ /* 0x000fe20000000000 */
[----:B------:R-:W-:Y:S01]  /*2600*/  IMAD.MOV R13, RZ, RZ, -R10 ;  /* 0x000000ffff0d7224 */ /* 0x000fe200078e0a0a */
[----:B------:R-:W-:Y:S01]  /*2610*/  ISETP.GE.AND P4, PT, R178, RZ, PT ;  /* 0x000000ffb200720c */ /* 0x000fe20003f86270 */
[----:B------:R-:W-:Y:S02]  /*2620*/  @!P6 IMAD.IADD R183, R183, 0x1, -R6 ;  /* 0x00000001b7b7e824 */ /* 0x000fe400078e0a06 */
[----:B------:R-:W-:-:S03]  /*2630*/  IMAD.HI.U32 R11, R9, R14, RZ ;  /* 0x0000000e090b7227 */ /* 0x000fc600078e00ff */
[C---:B------:R-:W-:Y:S01]  /*2640*/  ISETP.GT.U32.AND P6, PT, R6.reuse, R183, PT ;  /* 0x000000b70600720c */ /* 0x040fe20003fc4070 */
[C---:B------:R-:W-:Y:S01]  /*2650*/  IMAD R181, R6.reuse, R13, R181 ;  /* 0x0000000d06b57224 */ /* 0x040fe200078e02b5 */
[----:B------:R-:W-:Y:S01]  /*2660*/  IABS R13, R171 ;  /* 0x000000ab000d7213 */ /* 0x000fe20000000000 */
[----:B------:R-:W-:Y:S01]  /*2670*/  @!P5 IMAD.MOV R197, RZ, RZ, -R197 ;  /* 0x000000ffffc5d224 */ /* 0x000fe200078e0ac5 */
[----:B------:R-:W-:Y:S01]  /*2680*/  ISETP.GT.U32.AND P5, PT, R6, R189, PT ;  /* 0x000000bd0600720c */ /* 0x000fe20003fa4070 */
[----:B------:R-:W-:Y:S02]  /*2690*/  IMAD.MOV R11, RZ, RZ, -R11 ;  /* 0x000000ffff0b7224 */ /* 0x000fe400078e0a0b */
[----:B------:R-:W-:-:S04]  /*26a0*/  IMAD.HI.U32 R10, R9, R24, RZ ;  /* 0x00000018090a7227 */ /* 0x000fc800078e00ff */
[--C-:B------:R-:W-:Y:S01]  /*26b0*/  @!P1 IMAD.IADD R185, R185, 0x1, -R6.reuse ;  /* 0x00000001b9b99824 */ /* 0x100fe200078e0a06 */
[----:B------:R-:W-:Y:S01]  /*26c0*/  ISETP.GE.AND P1, PT, R179, RZ, PT ;  /* 0x000000ffb300720c */ /* 0x000fe20003f26270 */
[----:B------:R-:W-:Y:S01]  /*26d0*/  @!P3 IMAD.MOV R195, RZ, RZ, -R195 ;  /* 0x000000ffffc3b224 */ /* 0x000fe200078e0ac3 */
[C---:B------:R-:W-:Y:S01]  /*26e0*/  ISETP.GT.U32.AND P3, PT, R6.reuse, R187, PT ;  /* 0x000000bb0600720c */ /* 0x040fe20003f64070 */
[----:B------:R-:W-:Y:S01]  /*26f0*/  @!P0 IMAD.IADD R191, R191, 0x1, -R6 ;  /* 0x00000001bfbf8824 */ /* 0x000fe200078e0a06 */
[----:B------:R-:W-:Y:S01]  /*2700*/  ISETP.GT.U32.AND P0, PT, R6, R181, PT ;  /* 0x000000b50600720c */ /* 0x000fe20003f04070 */
[----:B------:R-:W-:-:S04]  /*2710*/  IMAD.HI.U32 R12, R9, R177, RZ ;  /* 0x000000b1090c7227 */ /* 0x000fc800078e00ff */
[C---:B------:R-:W-:Y:S01]  /*2720*/  IMAD R179, R6.reuse, R11, R14 ;  /* 0x0000000b06b37224 */ /* 0x040fe200078e020e */
[----:B------:R-:W-:Y:S01]  /*2730*/  IABS R14, R172 ;  /* 0x000000ac000e7213 */ /* 0x000fe20000000000 */
[----:B------:R-:W-:Y:S02]  /*2740*/  IMAD.MOV R11, RZ, RZ, -R10 ;  /* 0x000000ffff0b7224 */ /* 0x000fe400078e0a0a */
[----:B------:R-:W-:Y:S01]  /*2750*/  @!P2 IMAD.MOV R193, RZ, RZ, -R193 ;  /* 0x000000ffffc1a224 */ /* 0x000fe200078e0ac1 */
[C---:B------:R-:W-:Y:S01]  /*2760*/  ISETP.GT.U32.AND P2, PT, R6.reuse, R185, PT ;  /* 0x000000b90600720c */ /* 0x040fe20003f44070 */
[----:B------:R-:W-:Y:S02]  /*2770*/  IMAD.MOV R12, RZ, RZ, -R12 ;  /* 0x000000ffff0c7224 */ /* 0x000fe400078e0a0c */
[C---:B------:R-:W-:Y:S01]  /*2780*/  IMAD R11, R6.reuse, R11, R24 ;  /* 0x0000000b060b7224 */ /* 0x040fe200078e0218 */
[----:B------:R-:W-:Y:S01]  /*2790*/  IABS R24, R145 ;  /* 0x0000009100187213 */ /* 0x000fe20000000000 */
[----:B------:R-:W-:-:S02]  /*27a0*/  IMAD R177, R6, R12, R177 ;  /* 0x0000000c06b17224 */ /* 0x000fc400078e02b1 */
        /* <DEDUP_REMOVED lines=8> */
[----:B------:R-:W-:-:S04]  /*2830*/  IMAD.HI.U32 R10, R9, R13, RZ ;  /* 0x0000000d090a7227 */ /* 0x000fc800078e00ff */
[----:B------:R-:W-:Y:S01]  /*2840*/  @!P2 IMAD.IADD R185, R185, 0x1, -R6 ;  /* 0x00000001b9b9a824 */ /* 0x000fe200078e0a06 */
[----:B------:R-:W-:Y:S01]  /*2850*/  ISETP.GE.AND P2, PT, R173, RZ, PT ;  /* 0x000000ffad00720c */ /* 0x000fe20003f46270 */
[----:B------:R-:W-:Y:S02]  /*2860*/  IMAD.MOV R10, RZ, RZ, -R10 ;  /* 0x000000ffff0a7224 */ /* 0x000fe400078e0a0a */
[--C-:B------:R-:W-:Y:S01]  /*2870*/  @!P5 IMAD.IADD R179, R179, 0x1, -R6.reuse ;  /* 0x00000001b3b3d824 */ /* 0x100fe200078e0a06 */
[----:B------:R-:W-:Y:S01]  /*2880*/  ISETP.GE.AND P5, PT, R175, RZ, PT ;  /* 0x000000ffaf00720c */ /* 0x000fe20003fa6270 */
[C---:B------:R-:W-:Y:S02]  /*2890*/  IMAD R173, R6.reuse, R10, R13 ;  /* 0x0000000a06ad7224 */ /* 0x040fe400078e020d */
[----:B------:R-:W-:Y:S01]  /*28a0*/  @!P6 IMAD.IADD R11, R11, 0x1, -R6 ;  /* 0x000000010b0be824 */ /* 0x000fe200078e0a06 */
[----:B------:R-:W-:Y:S01]  /*28b0*/  ISETP.GT.U32.AND P6, PT, R6, R181, PT ;  /* 0x000000b50600720c */ /* 0x000fe20003fc4070 */
[----:B------:R-:W-:-:S04]  /*28c0*/  IMAD.HI.U32 R12, R9, R14, RZ ;  /* 0x0000000e090c7227 */ /* 0x000fc800078e00ff */
[----:B------:R-:W-:Y:S01]  /*28d0*/  @!P3 IMAD.IADD R177, R177, 0x1, -R6 ;  /* 0x00000001b1b1b824 */ /* 0x000fe200078e0a06 */
[----:B------:R-:W-:Y:S01]  /*28e0*/  ISETP.GE.AND P3, PT, R176, RZ, PT ;  /* 0x000000ffb000720c */ /* 0x000fe20003f66270 */
[----:B------:R-:W-:Y:S01]  /*28f0*/  @!P1 IMAD.MOV R189, RZ, RZ, -R189 ;  /* 0x000000ffffbd9224 */ /* 0x000fe200078e0abd */
[C---:B------:R-:W-:Y:S01]  /*2900*/  ISETP.GT.U32.AND P1, PT, R6.reuse, R179, PT ;  /* 0x000000b30600720c */ /* 0x040fe20003f24070 */
[----:B------:R-:W-:Y:S01]  /*2910*/  @!P0 IMAD.MOV R185, RZ, RZ, -R185 ;  /* 0x000000ffffb98224 */ /* 0x000fe200078e0ab9 */
[C---:B------:R-:W-:Y:S01]  /*2920*/  ISETP.GT.U32.AND P0, PT, R6.reuse, R173, PT ;  /* 0x000000ad0600720c */ /* 0x040fe20003f04070 */
[----:B------:R-:W-:Y:S01]  /*2930*/  IMAD.MOV R25, RZ, RZ, -R12 ;  /* 0x000000ffff197224 */ /* 0x000fe200078e0a0c */
[----:B------:R-:W-:Y:S01]  /*2940*/  IABS R12, R163 ;  /* 0x000000a3000c7213 */ /* 0x000fe20000000000 */
[----:B------:R-:W-:Y:S01]  /*2950*/  @!P2 IMAD.MOV R187, RZ, RZ, -R187 ;  /* 0x000000ffffbba224 */ /* 0x000fe200078e0abb */
[C---:B------:R-:W-:Y:S01]  /*2960*/  ISETP.GT.U32.AND P2, PT, R6.reuse, R177, PT ;  /* 0x000000b10600720c */ /* 0x040fe20003f44070 */
[C---:B------:R-:W-:Y:S01]  /*2970*/  IMAD R13, R6.reuse, R25, R14 ;  /* 0x00000019060d7224 */ /* 0x040fe200078e020e */
[----:B------:R-:W-:Y:S01]  /*2980*/  IABS R14, R157 ;  /* 0x0000009d000e7213 */ /* 0x000fe20000000000 */
[----:B------:R-:W-:Y:S01]  /*2990*/  @!P4 IMAD.MOV R191, RZ, RZ, -R191 ;  /* 0x000000ffffbfc224 */ /* 0x000fe200078e0abf */
[C---:B------:R-:W-:Y:S01]  /*29a0*/  ISETP.GT.U32.AND P4, PT, R6.reuse, R11, PT ;  /* 0x0000000b0600720c */ /* 0x040fe20003f84070 */
[----:B------:R-:W-:Y:S01]  /*29b0*/  @!P6 IMAD.IADD R181, R181, 0x1, -R6 ;  /* 0x00000001b5b5e824 */ /* 0x000fe200078e0a06 */
[----:B------:R-:W-:Y:S01]  /*29c0*/  ISETP.GT.U32.AND P6, PT, R6, R13, PT ;  /* 0x0000000d0600720c */ /* 0x000fe20003fc4070 */
[----:B------:R-:W-:Y:S01]  /*29d0*/  IMAD.HI.U32 R10, R9, R12, RZ ;  /* 0x0000000c090a7227 */ /* 0x000fe200078e00ff */
[----:B------:R-:W-:-:S03]  /*29e0*/  IABS R25, R155 ;  /* 0x0000009b00197213 */ /* 0x000fc60000000000 */
[--C-:B------:R-:W-:Y:S01]  /*29f0*/  @!P1 IMAD.IADD R179, R179, 0x1, -R6.reuse ;  /* 0x00000001b3b39824 */ /* 0x100fe200078e0a06 */
[----:B------:R-:W-:Y:S01]  /*2a00*/  ISETP.GE.AND P1, PT, R169, RZ, PT ;  /* 0x000000ffa900720c */ /* 0x000fe20003f26270 */
[----:B------:R-:W-:Y:S01]  /*2a10*/  @!P0 IMAD.IADD R173, R173, 0x1, -R6 ;  /* 0x00000001adad8824 */ /* 0x000fe200078e0a06 */
[----:B------:R-:W-:Y:S01]  /*2a20*/  ISETP.GE.AND P0, PT, R172, RZ, PT ;  /* 0x000000ffac00720c */ /* 0x000fe20003f06270 */
[----:B------:R-:W-:Y:S01]  /*2a30*/  IMAD.MOV R169, RZ, RZ, -R10 ;  /* 0x000000ffffa97224 */ /* 0x000fe200078e0a0a */
[----:B------:R-:W-:Y:S01]  /*2a40*/  IABS R10, R165 ;  /* 0x000000a5000a7213 */ /* 0x000fe20000000000 */
[----:B------:R-:W-:Y:S01]  /*2a50*/  @!P2 IMAD.IADD R177, R177, 0x1, -R6 ;  /* 0x00000001b1b1a824 */ /* 0x000fe200078e0a06 */
[----:B------:R-:W-:Y:S01]  /*2a60*/  ISETP.GE.AND P2, PT, R170, RZ, PT ;  /* 0x000000ffaa00720c */ /* 0x000fe20003f46270 */
[----:B------:R-:W-:Y:S01]  /*2a70*/  @!P3 IMAD.MOV R181, RZ, RZ, -R181 ;  /* 0x000000ffffb5b224 */ /* 0x000fe200078e0ab5 */
[----:B------:R-:W-:Y:S01]  /*2a80*/  ISETP.GT.U32.AND P3, PT, R6, R173, PT ;  /* 0x000000ad0600720c */ /* 0x000fe20003f64070 */
[----:B------:R-:W-:Y:S01]  /*2a90*/  @!P5 IMAD.MOV R183, RZ, RZ, -R183 ;  /* 0x000000ffffb7d224 */ /* 0x000fe200078e0ab7 */
[----:B------:R-:W-:Y:S01]  /*2aa0*/  ISETP.GE.AND P5, PT, R168, RZ, PT ;  /* 0x000000ffa800720c */ /* 0x000fe20003fa6270 */
[----:B------:R-:W-:-:S02]  /*2ab0*/  IMAD R169, R6, R169, R12 ;  /* 0x000000a906a97224 */ /* 0x000fc400078e020c */
[----:B------:R-:W-:Y:S02]  /*2ac0*/  IMAD.MOV.U32 R12, RZ, RZ, R10 ;  /* 0x000000ffff0c7224 */ /* 0x000fe400078e000a */
[--C-:B------:R-:W-:Y:S01]  /*2ad0*/  @!P4 IMAD.IADD R11, R11, 0x1, -R6.reuse ;  /* 0x000000010b0bc824 */ /* 0x100fe200078e0a06 */
[----:B------:R-:W-:Y:S01]  /*2ae0*/  ISETP.GE.AND P4, PT, R171, RZ, PT ;  /* 0x000000ffab00720c */ /* 0x000fe20003f86270 */
[----:B------:R-:W-:Y:S01]  /*2af0*/  @!P6 IMAD.IADD R13, R13, 0x1, -R6 ;  /* 0x000000010d0de824 */ /* 0x000fe200078e0a06 */
[----:B------:R-:W-:Y:S01]  /*2b00*/  ISETP.GT.U32.AND P6, PT, R6, R169, PT ;  /* 0x000000a90600720c */ /* 0x000fe20003fc4070 */
[----:B------:R-:W-:-:S04]  /*2b10*/  IMAD.HI.U32 R10, R9, R12, RZ ;  /* 0x0000000c090a7227 */ /* 0x000fc800078e00ff */
[----:B------:R-:W-:Y:S02]  /*2b20*/  IMAD.MOV.U32 R175, RZ, RZ, R11 ;  /* 0x000000ffffaf7224 */ /* 0x000fe400078e000b */
[----:B------:R-:W-:Y:S01]  /*2b30*/  IMAD.MOV R11, RZ, RZ, -R10 ;  /* 0x000000ffff0b7224 */ /* 0x000fe200078e0a0a */
[----:B------:R-:W-:Y:S01]  /*2b40*/  IABS R10, R161 ;  /* 0x000000a1000a7213 */ /* 0x000fe20000000000 */
[----:B------:R-:W-:Y:S01]  /*2b50*/  @!P2 IMAD.MOV R175, RZ, RZ, -R175 ;  /* 0x000000ffffafa224 */ /* 0x000fe200078e0aaf */
[----:B------:R-:W-:Y:S01]  /*2b60*/  ISETP.GE.AND P2, PT, R165, RZ, PT ;  /* 0x000000ffa500720c */ /* 0x000fe20003f46270 */
[----:B------:R-:W-:Y:S01]  /*2b70*/  @!P3 IMAD.IADD R173, R173, 0x1, -R6 ;  /* 0x00000001adadb824 */ /* 0x000fe200078e0a06 */
[----:B------:R-:W-:Y:S01]  /*2b80*/  IABS R165, R167 ;  /* 0x000000a700a57213 */ /* 0x000fe20000000000 */
[----:B------:R-:W-:Y:S01]  /*2b90*/  @!P5 IMAD.MOV R179, RZ, RZ, -R179 ;  /* 0x000000ffffb3d224 */ /* 0x000fe200078e0ab3 */
[----:B------:R-:W-:Y:S01]  /*2ba0*/  ISETP.GE.AND P3, PT, R167, RZ, PT ;  /* 0x000000ffa700720c */ /* 0x000fe20003f66270 */
[C---:B------:R-:W-:Y:S01]  /*2bb0*/  IMAD R167, R6.reuse, R11, R12 ;  /* 0x0000000b06a77224 */ /* 0x040fe200078e020c */
[C---:B------:R-:W-:Y:S01]  /*2bc0*/  ISETP.GT.U32.AND P5, PT, R6.reuse, R13, PT ;  /* 0x0000000d0600720c */ /* 0x040fe20003fa4070 */
[----:B------:R-:W-:Y:S01]  /*2bd0*/  @!P6 IMAD.IADD R169, R169, 0x1, -R6 ;  /* 0x00000001a9a9e824 */ /* 0x000fe200078e0a06 */
[----:B------:R-:W-:Y:S01]  /*2be0*/  IABS R12, R151 ;  /* 0x00000097000c7213 */ /* 0x000fe20000000000 */
[----:B------:R-:W-:Y:S01]  /*2bf0*/  @!P1 IMAD.MOV R177, RZ, RZ, -R177 ;  /* 0x000000ffffb19224 */ /* 0x000fe200078e0ab1 */
[C---:B------:R-:W-:Y:S01]  /*2c00*/  ISETP.GT.U32.AND P6, PT, R6.reuse, R167, PT ;  /* 0x000000a70600720c */ /* 0x040fe20003fc4070 */
[----:B------:R-:W-:Y:S01]  /*2c10*/  @!P4 IMAD.MOV R173, RZ, RZ, -R173 ;  /* 0x000000ffffadc224 */ /* 0x000fe200078e0aad */
[----:B------:R-:W-:Y:S01]  /*2c20*/  ISETP.GE.AND P1, PT, R163, RZ, PT ;  /* 0x000000ffa300720c */ /* 0x000fe20003f26270 */
[----:B------:R-:W-:Y:S01]  /*2c30*/  IMAD R3, R3, UR5, RZ ;  /* 0x0000000503037c24 */ /* 0x000fe2000f8e02ff */
[----:B------:R-:W-:Y:S01]  /*2c40*/  IABS R163, R8 ;  /* 0x0000000800a37213 */ /* 0x000fe20000000000 */
[----:B------:R-:W-:Y:S01]  /*2c50*/  UIADD3 UR5, UR4, 0x8000, URZ ;  /* 0x0000800004057890 */ /* 0x000fe2000fffe03f */
[----:B------:R-:W-:-:S03]  /*2c60*/  ISETP.GT.U32.AND P4, PT, R6, R169, PT ;  /* 0x000000a90600720c */ /* 0x000fc60003f84070 */
[----:B------:R-:W-:Y:S01]  /*2c70*/  @!P5 IMAD.IADD R13, R13, 0x1, -R6 ;  /* 0x000000010d0dd824 */ /* 0x000fe200078e0a06 */
[----:B------:R-:W-:Y:S01]  /*2c80*/  ISETP.GE.AND P5, PT, R8, RZ, PT ;  /* 0x000000ff0800720c */ /* 0x000fe20003fa6270 */
[----:B------:R-:W-:Y:S01]  /*2c90*/  IMAD.HI.U32 R8, R9, R165, RZ ;  /* 0x000000a509087227 */ /* 0x000fe200078e00ff */
[----:B------:R-:W-:-:S03]  /*2ca0*/  USHF.R.U32.HI UR5, URZ, 0x4, UR5 ;  /* 0x000000043f057899 */ /* 0x000fc60008011605 */
[----:B------:R-:W-:Y:S01]  /*2cb0*/  @!P6 IMAD.IADD R167, R167, 0x1, -R6 ;  /* 0x00000001a7a7e824 */ /* 0x000fe200078e0a06 */
[----:B------:R-:W-:Y:S01]  /*2cc0*/  USGXT.U32 UR38, UR5, 0xe ;  /* 0x0000000e0526789a */ /* 0x000fe20008000000 */
[----:B------:R-:W-:Y:S02]  /*2cd0*/  IMAD.MOV R8, RZ, RZ, -R8 ;  /* 0x000000ffff087224 */ /* 0x000fe400078e0a08 */
[----:B------:R-:W-:Y:S01]  /*2ce0*/  IMAD.MOV.U32 R171, RZ, RZ, R13 ;  /* 0x000000ffffab7224 */ /* 0x000fe200078e000d */
[C---:B------:R-:W-:Y:S01]  /*2cf0*/  ISETP.GT.U32.AND P6, PT, R6.reuse, R167, PT ;  /* 0x000000a70600720c */ /* 0x040fe20003fc4070 */
[----:B------:R-:W-:Y:S02]  /*2d00*/  IMAD R165, R6, R8, R165 ;  /* 0x0000000806a57224 */ /* 0x000fe400078e02a5 */
[----:B------:R-:W-:-:S04]  /*2d10*/  IMAD.HI.U32 R8, R9, R163, RZ ;  /* 0x000000a309087227 */ /* 0x000fc800078e00ff */
[----:B------:R-:W-:Y:S01]  /*2d20*/  @!P0 IMAD.MOV R171, RZ, RZ, -R171 ;  /* 0x000000ffffab8224 */ /* 0x000fe200078e0aab */
[----:B------:R-:W-:Y:S01]  /*2d30*/  ISETP.GE.AND P0, PT, R161, RZ, PT ;  /* 0x000000ffa100720c */ /* 0x000fe20003f06270 */
[----:B------:R-:W-:Y:S02]  /*2d40*/  IMAD.MOV R11, RZ, RZ, -R8 ;  /* 0x000000ffff0b7224 */ /* 0x000fe400078e0a08 */
[----:B------:R-:W-:Y:S02]  /*2d50*/  IMAD.MOV.U32 R161, RZ, RZ, R10 ;  /* 0x000000ffffa17224 */ /* 0x000fe400078e000a */
[----:B------:R-:W-:Y:S02]  /*2d60*/  IMAD R163, R6, R11, R163 ;  /* 0x0000000b06a37224 */ /* 0x000fe400078e02a3 */
[----:B------:R-:W-:-:S04]  /*2d70*/  IMAD.HI.U32 R8, R9, R161, RZ ;  /* 0x000000a109087227 */ /* 0x000fc800078e00ff */
[----:B------:R-:W-:-:S04]  /*2d80*/  IMAD.HI.U32 R10, R9, R14, RZ ;  /* 0x0000000e090a7227 */ /* 0x000fc800078e00ff */
[----:B------:R-:W-:Y:S01]  /*2d90*/  @!P6 IMAD.IADD R167, R167, 0x1, -R6 ;  /* 0x00000001a7a7e824 */ /* 0x000fe200078e0a06 */
[----:B------:R-:W-:Y:S01]  /*2da0*/  ISETP.GT.U32.AND P6, PT, R6, R163, PT ;  /* 0x000000a30600720c */ /* 0x000fe20003fc4070 */
[----:B------:R-:W-:Y:S02]  /*2db0*/  IMAD.MOV R11, RZ, RZ, -R8 ;  /* 0x000000ffff0b7224 */ /* 0x000fe400078e0a08 */
[----:B------:R-:W-:Y:S01]  /*2dc0*/  IMAD.MOV R13, RZ, RZ, -R10 ;  /* 0x000000ffff0d7224 */ /* 0x000fe200078e0a0a */
[----:B------:R-:W-:Y:S01]  /*2dd0*/  IABS R10, R153 ;  /* 0x00000099000a7213 */ /* 0x000fe20000000000 */
[----:B------:R-:W-:-:S04]  /*2de0*/  IMAD.HI.U32 R8, R9, R12, RZ ;  /* 0x0000000c09087227 */ /* 0x000fc800078e00ff */
[C---:B------:R-:W-:Y:S02]  /*2df0*/  IMAD R161, R6.reuse, R11, R161 ;  /* 0x0000000b06a17224 */ /* 0x040fe400078e02a1 */
[----:B------:R-:W-:Y:S01]  /*2e00*/  @!P4 IMAD.IADD R169, R169, 0x1, -R6 ;  /* 0x00000001a9a9c824 */ /* 0x000fe200078e0a06 */
[C---:B------:R-:W-:Y:S01]  /*2e10*/  ISETP.GT.U32.AND P4, PT, R6.reuse, R165, PT ;  /* 0x000000a50600720c */ /* 0x040fe20003f84070 */
[C---:B------:R-:W-:Y:S02]  /*2e20*/  IMAD R14, R6.reuse, R13, R14 ;  /* 0x0000000d060e7224 */ /* 0x040fe400078e020e */
[----:B------:R-:W-:Y:S02]  /*2e30*/  IMAD.MOV R11, RZ, RZ, -R8 ;  /* 0x000000ffff0b7224 */ /* 0x000fe400078e0a08 */
[----:B------:R-:W-:Y:S01]  /*2e40*/  @!P1 IMAD.MOV R169, RZ, RZ, -R169 ;  /* 0x000000ffffa99224 */ /* 0x000fe200078e0aa9 */
[C---:B------:R-:W-:Y:S01]  /*2e50*/  ISETP.GT.U32.AND P1, PT, R6.reuse, R161, PT ;  /* 0x000000a10600720c */ /* 0x040fe20003f24070 */
[----:B------:R-:W-:-:S02]  /*2e60*/  IMAD R11, R6, R11, R12 ;  /* 0x0000000b060b7224 */ /* 0x000fc400078e020c */
[----:B------:R-:W-:Y:S01]  /*2e70*/  @!P2 IMAD.MOV R167, RZ, RZ, -R167 ;  /* 0x000000ffffa7a224 */ /* 0x000fe200078e0aa7 */
[C---:B------:R-:W-:Y:S01]  /*2e80*/  ISETP.GT.U32.AND P2, PT, R6.reuse, R14, PT ;  /* 0x0000000e0600720c */ /* 0x040fe20003f44070 */
[----:B------:R-:W-:Y:S01]  /*2e90*/  @!P6 IMAD.IADD R163, R163, 0x1, -R6 ;  /* 0x00000001a3a3e824 */ /* 0x000fe200078e0a06 */
[----:B------:R-:W-:Y:S01]  /*2ea0*/  ISETP.GT.U32.AND P6, PT, R6, R11, PT ;  /* 0x0000000b0600720c */ /* 0x000fe20003fc4070 */
[----:B------:R-:W-:Y:S02]  /*2eb0*/  IMAD.MOV.U32 R13, RZ, RZ, R10 ;  /* 0x000000ffff0d7224 */ /* 0x000fe400078e000a */
[----:B------:R-:W-:Y:S02]  /*2ec0*/  @!P4 IMAD.IADD R165, R165, 0x1, -R6 ;  /* 0x00000001a5a5c824 */ /* 0x000fe400078e0a06 */
[----:B------:R-:W-:-:S03]  /*2ed0*/  IMAD.HI.U32 R8, R9, R13, RZ ;  /* 0x0000000d09087227 */ /* 0x000fc600078e00ff */
[C---:B------:R-:W-:Y:S01]  /*2ee0*/  ISETP.GT.U32.AND P4, PT, R6.reuse, R165, PT ;  /* 0x000000a50600720c */ /* 0x040fe20003f84070 */
[--C-:B------:R-:W-:Y:S01]  /*2ef0*/  @!P1 IMAD.IADD R161, R161, 0x1, -R6.reuse ;  /* 0x00000001a1a19824 */ /* 0x100fe200078e0a06 */
[----:B------:R-:W-:Y:S01]  /*2f00*/  ISETP.GT.U32.AND P1, PT, R6, R163, PT ;  /* 0x000000a30600720c */ /* 0x000fe20003f24070 */
[----:B------:R-:W-:Y:S02]  /*2f10*/  @!P2 IMAD.IADD R14, R14, 0x1, -R6 ;  /* 0x000000010e0ea824 */ /* 0x000fe400078e0a06 */
[----:B------:R-:W-:Y:S01]  /*2f20*/  IMAD.MOV R8, RZ, RZ, -R8 ;  /* 0x000000ffff087224 */ /* 0x000fe200078e0a08 */
[C---:B------:R-:W-:Y:S01]  /*2f30*/  ISETP.GT.U32.AND P2, PT, R6.reuse, R161, PT ;  /* 0x000000a10600720c */ /* 0x040fe20003f44070 */
[----:B------:R-:W-:Y:S01]  /*2f40*/  @!P6 IMAD.IADD R11, R11, 0x1, -R6 ;  /* 0x000000010b0be824 */ /* 0x000fe200078e0a06 */
[C---:B------:R-:W-:Y:S01]  /*2f50*/  ISETP.GT.U32.AND P6, PT, R6.reuse, R14, PT ;  /* 0x0000000e0600720c */ /* 0x040fe20003fc4070 */
[----:B------:R-:W-:Y:S02]  /*2f60*/  IMAD R13, R6, R8, R13 ;  /* 0x00000008060d7224 */ /* 0x000fe400078e020d */
[----:B------:R-:W-:-:S04]  /*2f70*/  IMAD.HI.U32 R8, R9, R25, RZ ;  /* 0x0000001909087227 */ /* 0x000fc800078e00ff */
[----:B------:R-:W-:Y:S02]  /*2f80*/  IMAD.MOV R8, RZ, RZ, -R8 ;  /* 0x000000ffff087224 */ /* 0x000fe400078e0a08 */
[--C-:B------:R-:W-:Y:S01]  /*2f90*/  @!P1 IMAD.IADD R163, R163, 0x1, -R6.reuse ;  /* 0x00000001a3a39824 */ /* 0x100fe200078e0a06 */
[C---:B------:R-:W-:Y:S01]  /*2fa0*/  ISETP.GT.U32.AND P1, PT, R6.reuse, R13, PT ;  /* 0x0000000d0600720c */ /* 0x040fe20003f24070 */
[----:B------:R-:W-:Y:S02]  /*2fb0*/  IMAD R25, R6, R8, R25 ;  /* 0x0000000806197224 */ /* 0x000fe400078e0219 */
[--C-:B------:R-:W-:Y:S02]  /*2fc0*/  @!P6 IMAD.IADD R14, R14, 0x1, -R6.reuse ;  /* 0x000000010e0ee824 */ /* 0x100fe400078e0a06 */
[----:B------:R-:W-:Y:S01]  /*2fd0*/  @!P4 IMAD.IADD R165, R165, 0x1, -R6 ;  /* 0x00000001a5a5c824 */ /* 0x000fe200078e0a06 */
[----:B------:R-:W-:Y:S01]  /*2fe0*/  ISETP.GT.U32.AND P6, PT, R6, R25, PT ;  /* 0x000000190600720c */ /* 0x000fe20003fc4070 */
[----:B------:R-:W-:Y:S01]  /*2ff0*/  IMAD.HI.U32 R10, R9, R27, RZ ;  /* 0x0000001b090a7227 */ /* 0x000fe200078e00ff */
[----:B------:R-:W-:-:S03]  /*3000*/  ISETP.GE.AND P4, PT, R157, RZ, PT ;  /* 0x000000ff9d00720c */ /* 0x000fc60003f86270 */
[----:B------:R-:W-:-:S04]  /*3010*/  IMAD.HI.U32 R12, R9, R29, RZ ;  /* 0x0000001d090c7227 */ /* 0x000fc800078e00ff */
[----:B------:R-:W-:Y:S01]  /*3020*/  @!P1 IMAD.IADD R13, R13, 0x1, -R6 ;  /* 0x000000010d0d9824 */ /* 0x000fe200078e0a06 */
[----:B------:R-:W-:Y:S01]  /*3030*/  ISETP.GE.AND P1, PT, R155, RZ, PT ;  /* 0x000000ff9b00720c */ /* 0x000fe20003f26270 */
[----:B------:R-:W-:Y:S02]  /*3040*/  IMAD.MOV R10, RZ, RZ, -R10 ;  /* 0x000000ffff0a7224 */ /* 0x000fe400078e0a0a */
[----:B------:R-:W-:Y:S01]  /*3050*/  @!P6 IMAD.IADD R25, R25, 0x1, -R6 ;  /* 0x000000011919e824 */ /* 0x000fe200078e0a06 */
[C---:B------:R-:W-:Y:S01]  /*3060*/  ISETP.GT.U32.AND P6, PT, R6.reuse, R13, PT ;  /* 0x0000000d0600720c */ /* 0x040fe20003fc4070 */
[----:B------:R-:W-:Y:S01]  /*3070*/  @!P3 IMAD.MOV R165, RZ, RZ, -R165 ;  /* 0x000000ffffa5b224 */ /* 0x000fe200078e0aa5 */
[----:B------:R-:W-:Y:S01]  /*3080*/  ISETP.GT.U32.AND P3, PT, R6, R11, PT ;  /* 0x0000000b0600720c */ /* 0x000fe20003f64070 */
[----:B------:R-:W-:-:S04]  /*3090*/  IMAD.HI.U32 R8, R9, R24, RZ ;  /* 0x0000001809087227 */ /* 0x000fc800078e00ff */
[----:B------:R-:W-:Y:S02]  /*30a0*/  IMAD.MOV R12, RZ, RZ, -R12 ;  /* 0x000000ffff0c7224 */ /* 0x000fe400078e0a0c */
[C---:B------:R-:W-:Y:S01]  /*30b0*/  IMAD R27, R6.reuse, R10, R27 ;  /* 0x0000000a061b7224 */ /* 0x040fe200078e021b */
[----:B------:R-:W-:Y:S01]  /*30c0*/  IABS R10, R139 ;  /* 0x0000008b000a7213 */ /* 0x000fe20000000000 */
[----:B------:R-:W-:Y:S01]  /*30d0*/  @!P2 IMAD.IADD R161, R161, 0x1, -R6 ;  /* 0x00000001a1a1a824 */ /* 0x000fe200078e0a06 */
[----:B------:R-:W-:Y:S01]  /*30e0*/  ISETP.GE.AND P2, PT, R151, RZ, PT ;  /* 0x000000ff9700720c */ /* 0x000fe20003f46270 */
[----:B------:R-:W-:Y:S02]  /*30f0*/  IMAD.MOV R151, RZ, RZ, -R8 ;  /* 0x000000ffff977224 */ /* 0x000fe400078e0a08 */
[C---:B------:R-:W-:Y:S01]  /*3100*/  IMAD R29, R6.reuse, R12, R29 ;  /* 0x0000000c061d7224 */ /* 0x040fe200078e021d */
[----:B------:R-:W-:Y:S01]  /*3110*/  IABS R12, R141 ;  /* 0x0000008d000c7213 */ /* 0x000fe20000000000 */
[----:B------:R-:W-:Y:S01]  /*3120*/  @!P4 IMAD.MOV R14, RZ, RZ, -R14 ;  /* 0x000000ffff0ec224 */ /* 0x000fe200078e0a0e */
[C---:B------:R-:W-:Y:S01]  /*3130*/  ISETP.GT.U32.AND P4, PT, R6.reuse, R27, PT ;  /* 0x0000001b0600720c */ /* 0x040fe20003f84070 */
[C---:B------:R-:W-:Y:S01]  /*3140*/  IMAD R151, R6.reuse, R151, R24 ;  /* 0x0000009706977224 */ /* 0x040fe200078e0218 */
[----:B------:R-:W-:Y:S01]  /*3150*/  IABS R24, R137 ;  /* 0x0000008900187213 */ /* 0x000fe20000000000 */
[--C-:B------:R-:W-:Y:S01]  /*3160*/  @!P6 IMAD.IADD R13, R13, 0x1, -R6.reuse ;  /* 0x000000010d0de824 */ /* 0x100fe200078e0a06 */
[C---:B------:R-:W-:Y:S01]  /*3170*/  ISETP.GT.U32.AND P6, PT, R6.reuse, R29, PT ;  /* 0x0000001d0600720c */ /* 0x040fe20003fc4070 */
[----:B------:R-:W-:Y:S01]  /*3180*/  @!P0 IMAD.MOV R161, RZ, RZ, -R161 ;  /* 0x000000ffffa18224 */ /* 0x000fe200078e0aa1 */
[C---:B------:R-:W-:Y:S01]  /*3190*/  ISETP.GT.U32.AND P0, PT, R6.reuse, R25, PT ;  /* 0x000000190600720c */ /* 0x040fe20003f04070 */
[----:B------:R-:W-:Y:S01]  /*31a0*/  @!P5 IMAD.MOV R163, RZ, RZ, -R163 ;  /* 0x000000ffffa3d224 */ /* 0x000fe200078e0aa3 */
[----:B------:R-:W-:Y:S01]  /*31b0*/  ISETP.GT.U32.AND P5, PT, R6, R151, PT ;  /* 0x000000970600720c */ /* 0x000fe20003fa4070 */
[----:B------:R-:W-:Y:S01]  /*31c0*/  @!P3 IMAD.IADD R11, R11, 0x1, -R6 ;  /* 0x000000010b0bb824 */ /* 0x000fe200078e0a06 */
[----:B------:R-:W-:Y:S01]  /*31d0*/  ISETP.GE.AND P3, PT, R153, RZ, PT ;  /* 0x000000ff9900720c */ /* 0x000fe20003f66270 */
[----:B------:R-:W-:-:S04]  /*31e0*/  IMAD.HI.U32 R8, R9, R10, RZ ;  /* 0x0000000a09087227 */ /* 0x000fc800078e00ff */
[----:B------:R-:W-:Y:S02]  /*31f0*/  IMAD.MOV.U32 R157, RZ, RZ, R11 ;  /* 0x000000ffff9d7224 */ /* 0x000fe400078e000b */
[----:B------:R-:W-:Y:S02]  /*3200*/  @!P4 IMAD.IADD R27, R27, 0x1, -R6 ;  /* 0x000000011b1bc824 */ /* 0x000fe400078e0a06 */
[----:B------:R-:W-:Y:S01]  /*3210*/  IMAD.MOV.U32 R11, RZ, RZ, R12 ;  /* 0x000000ffff0b7224 */ /* 0x000fe200078e000c */
[----:B------:R-:W-:Y:S01]  /*3220*/  IABS R12, R143 ;  /* 0x0000008f000c7213 */ /* 0x000fe20000000000 */
[----:B------:R-:W-:Y:S01]  /*3230*/  @!P2 IMAD.MOV R157, RZ, RZ, -R157 ;  /* 0x000000ffff9da224 */ /* 0x000fe200078e0a9d */
[----:B------:R-:W-:Y:S01]  /*3240*/  ISETP.GE.AND P2, PT, R145, RZ, PT ;  /* 0x000000ff9100720c */ /* 0x000fe20003f46270 */
[----:B------:R-:W-:Y:S01]  /*3250*/  @!P6 IMAD.IADD R29, R29, 0x1, -R6 ;  /* 0x000000011d1de824 */ /* 0x000fe200078e0a06 */
[----:B------:R-:W-:Y:S01]  /*3260*/  ISETP.GT.U32.AND P6, PT, R6, R27, PT ;  /* 0x0000001b0600720c */ /* 0x000fe20003fc4070 */
[----:B------:R-:W-:-:S02]  /*3270*/  IMAD.MOV R145, RZ, RZ, -R8 ;  /* 0x000000ffff917224 */ /* 0x000fc400078e0a08 */
[----:B------:R-:W-:Y:S01]  /*3280*/  @!P0 IMAD.IADD R25, R25, 0x1, -R6 ;  /* 0x0000000119198824 */ /* 0x000fe200078e0a06 */
[----:B------:R-:W-:Y:S01]  /*3290*/  ISETP.GE.AND P0, PT, R147, RZ, PT ;  /* 0x000000ff9300720c */ /* 0x000fe20003f06270 */
[----:B------:R-:W-:-:S04]  /*32a0*/  IMAD.HI.U32 R8, R9, R11, RZ ;  /* 0x0000000b09087227 */ /* 0x000fc800078e00ff */
[----:B------:R-:W-:Y:S01]  /*32b0*/  IMAD.MOV.U32 R155, RZ, RZ, R13 ;  /* 0x000000ffff9b7224 */ /* 0x000fe200078e000d */
[----:B------:R-:W-:Y:S01]  /*32c0*/  IABS R13, R135 ;  /* 0x00000087000d7213 */ /* 0x000fe20000000000 */
[----:B------:R-:W-:Y:S01]  /*32d0*/  @!P5 IMAD.IADD R151, R151, 0x1, -R6 ;  /* 0x000000019797d824 */ /* 0x000fe200078e0a06 */
[----:B------:R-:W-:Y:S01]  /*32e0*/  ISETP.GE.AND P5, PT, R149, RZ, PT ;  /* 0x000000ff9500720c */ /* 0x000fe20003fa6270 */
[C---:B------:R-:W-:Y:S02]  /*32f0*/  IMAD R145, R6.reuse, R145, R10 ;  /* 0x0000009106917224 */ /* 0x040fe400078e020a */
[----:B------:R-:W-:Y:S01]  /*3300*/  IMAD.MOV R8, RZ, RZ, -R8 ;  /* 0x000000ffff087224 */ /* 0x000fe200078e0a08 */
[C---:B------:R-:W-:Y:S01]  /*3310*/  ISETP.GT.U32.AND P4, PT, R6.reuse, R151, PT ;  /* 0x000000970600720c */ /* 0x040fe20003f84070 */
[----:B------:R-:W-:Y:S01]  /*3320*/  @!P3 IMAD.MOV R155, RZ, RZ, -R155 ;  /* 0x000000ffff9bb224 */ /* 0x000fe200078e0a9b */
[----:B------:R-:W-:Y:S01]  /*3330*/  ISETP.GT.U32.AND P3, PT, R6, R29, PT ;  /* 0x0000001d0600720c */ /* 0x000fe20003f64070 */
[----:B------:R-:W-:-:S02]  /*3340*/  IMAD.MOV.U32 R153, RZ, RZ, R25 ;  /* 0x000000ffff997224 */ /* 0x000fc400078e0019 */
[C---:B------:R-:W-:Y:S02]  /*3350*/  IMAD R11, R6.reuse, R8, R11 ;  /* 0x00000008060b7224 */ /* 0x040fe400078e020b */
[----:B------:R-:W-:Y:S01]  /*3360*/  @!P1 IMAD.MOV R153, RZ, RZ, -R153 ;  /* 0x000000ffff999224 */ /* 0x000fe200078e0a99 */
[C---:B------:R-:W-:Y:S01]  /*3370*/  ISETP.GT.U32.AND P1, PT, R6.reuse, R145, PT ;  /* 0x000000910600720c */ /* 0x040fe20003f24070 */
[----:B------:R-:W-:Y:S01]  /*3380*/  @!P6 IMAD.IADD R27, R27, 0x1, -R6 ;  /* 0x000000011b1be824 */ /* 0x000fe200078e0a06 */
[----:B------:R-:W-:Y:S01]  /*3390*/  ISETP.GT.U32.AND P6, PT, R6, R11, PT ;  /* 0x0000000b0600720c */ /* 0x000fe20003fc4070 */
[----:B------:R-:W-:-:S04]  /*33a0*/  IMAD.HI.U32 R10, R9, R13, RZ ;  /* 0x0000000d090a7227 */ /* 0x000fc800078e00ff */
[----:B------:R-:W-:Y:S01]  /*33b0*/  @!P3 IMAD.IADD R29, R29, 0x1, -R6 ;  /* 0x000000011d1db824 */ /* 0x000fe200078e0a06 */
[----:B------:R-:W-:Y:S01]  /*33c0*/  ISETP.GE.AND P3, PT, R141, RZ, PT ;  /* 0x000000ff8d00720c */ /* 0x000fe20003f66270 */
[----:B------:R-:W-:Y:S02]  /*33d0*/  IMAD.MOV R10, RZ, RZ, -R10 ;  /* 0x000000ffff0a7224 */ /* 0x000fe400078e0a0a */
[--C-:B------:R-:W-:Y:S01]  /*33e0*/  @!P4 IMAD.IADD R151, R151, 0x1, -R6.reuse ;  /* 0x000000019797c824 */ /* 0x100fe200078e0a06 */
[----:B------:R-:W-:Y:S01]  /*33f0*/  ISETP.GE.AND P4, PT, R139, RZ, PT ;  /* 0x000000ff8b00720c */ /* 0x000fe20003f86270 */
[----:B------:R-:W-:Y:S01]  /*3400*/  @!P1 IMAD.IADD R145, R145, 0x1, -R6 ;  /* 0x0000000191919824 */ /* 0x000fe200078e0a06 */
[----:B------:R-:W-:Y:S01]  /*3410*/  ISETP.GE.AND P1, PT, R143, RZ, PT ;  /* 0x000000ff8f00720c */ /* 0x000fe20003f26270 */
[----:B------:R-:W-:Y:S01]  /*3420*/  IMAD R139, R6, R10, R13 ;  /* 0x0000000a068b7224 */ /* 0x000fe200078e020d */
[----:B------:R-:W-:Y:S01]  /*3430*/  IABS R10, R131 ;  /* 0x00000083000a7213 */ /* 0x000fe20000000000 */
[----:B------:R-:W-:Y:S01]  /*3440*/  IMAD.MOV.U32 R147, RZ, RZ, R29 ;  /* 0x000000ffff937224 */ /* 0x000fe200078e001d */
[----:B------:R-:W-:Y:S01]  /*3450*/  IABS R29, R107 ;  /* 0x0000006b001d7213 */ /* 0x000fe20000000000 */
[----:B------:R-:W-:-:S04]  /*3460*/  IMAD.HI.U32 R8, R9, R12, RZ ;  /* 0x0000000c09087227 */ /* 0x000fc800078e00ff */
[----:B------:R-:W-:Y:S01]  /*3470*/  @!P6 IMAD.IADD R11, R11, 0x1, -R6 ;  /* 0x000000010b0be824 */ /* 0x000fe200078e0a06 */
[C---:B------:R-:W-:Y:S01]  /*3480*/  ISETP.GT.U32.AND P6, PT, R6.reuse, R145, PT ;  /* 0x000000910600720c */ /* 0x040fe20003fc4070 */
[----:B------:R-:W-:Y:S02]  /*3490*/  IMAD.MOV.U32 R149, RZ, RZ, R27 ;  /* 0x000000ffff957224 */ /* 0x000fe400078e001b */
[----:B------:R-:W-:Y:S01]  /*34a0*/  @!P5 IMAD.MOV R147, RZ, RZ, -R147 ;  /* 0x000000ffff93d224 */ /* 0x000fe200078e0a93 */
[C---:B------:R-:W-:Y:S01]  /*34b0*/  ISETP.GT.U32.AND P5, PT, R6.reuse, R139, PT ;  /* 0x0000008b0600720c */ /* 0x040fe20003fa4070 */
[----:B------:R-:W-:Y:S02]  /*34c0*/  IMAD.MOV R141, RZ, RZ, -R8 ;  /* 0x000000ffff8d7224 */ /* 0x000fe400078e0a08 */
[----:B------:R-:W-:Y:S01]  /*34d0*/  @!P0 IMAD.MOV R149, RZ, RZ, -R149 ;  /* 0x000000ffff958224 */ /* 0x000fe200078e0a95 */
[----:B------:R-:W-:Y:S01]  /*34e0*/  ISETP.GT.U32.AND P0, PT, R6, R11, PT ;  /* 0x0000000b0600720c */ /* 0x000fe20003f04070 */
[----:B------:R-:W-:-:S04]  /*34f0*/  IMAD.HI.U32 R8, R9, R24, RZ ;  /* 0x0000001809087227 */ /* 0x000fc800078e00ff */
[C---:B------:R-:W-:Y:S01]  /*3500*/  IMAD R141, R6.reuse, R141, R12 ;  /* 0x0000008d068d7224 */ /* 0x040fe200078e020c */
[----:B------:R-:W-:Y:S01]  /*3510*/  IABS R12, R133 ;  /* 0x00000085000c7213 */ /* 0x000fe20000000000 */
[----:B------:R-:W-:Y:S02]  /*3520*/  IMAD.MOV R13, RZ, RZ, -R8 ;  /* 0x000000ffff0d7224 */ /* 0x000fe400078e0a08 */
[----:B------:R-:W-:Y:S01]  /*3530*/  @!P2 IMAD.MOV R151, RZ, RZ, -R151 ;  /* 0x000000ffff97a224 */ /* 0x000fe200078e0a97 */
[C---:B------:R-:W-:Y:S01]  /*3540*/  ISETP.GT.U32.AND P2, PT, R6.reuse, R141, PT ;  /* 0x0000008d0600720c */ /* 0x040fe20003f44070 */
[----:B------:R-:W-:Y:S01]  /*3550*/  IMAD R13, R6, R13, R24 ;  /* 0x0000000d060d7224 */ /* 0x000fe200078e0218 */
[----:B------:R-:W-:Y:S01]  /*3560*/  IABS R24, R127 ;  /* 0x0000007f00187213 */ /* 0x000fe20000000000 */
[--C-:B------:R-:W-:Y:S01]  /*3570*/  @!P6 IMAD.IADD R145, R145, 0x1, -R6.reuse ;  /* 0x000000019191e824 */ /* 0x100fe200078e0a06 */
[----:B------:R-:W-:Y:S01]  /*3580*/  ISETP.GE.AND P6, PT, R135, RZ, PT ;  /* 0x000000ff8700720c */ /* 0x000fe20003fc6270 */
[----:B------:R-:W-:-:S02]  /*3590*/  @!P5 IMAD.IADD R139, R139, 0x1, -R6 ;  /* 0x000000018b8bd824 */ /* 0x000fc400078e0a06 */
[----:B------:R-:W-:-:S04]  /*35a0*/  IMAD.HI.U32 R8, R9, R10, RZ ;  /* 0x0000000a09087227 */ /* 0x000fc800078e00ff */
[----:B------:R-:W-:Y:S01]  /*35b0*/  @!P0 IMAD.IADD R11, R11, 0x1, -R6 ;  /* 0x000000010b0b8824 */ /* 0x000fe200078e0a06 */
[C---:B------:R-:W-:Y:S01]  /*35c0*/  ISETP.GT.U32.AND P0, PT, R6.reuse, R13, PT ;  /* 0x0000000d0600720c */ /* 0x040fe20003f04070 */
[----:B------:R-:W-:Y:S01]  /*35d0*/  @!P4 IMAD.MOV R145, RZ, RZ, -R145 ;  /* 0x000000ffff91c224 */ /* 0x000fe200078e0a91 */
[----:B------:R-:W-:Y:S01]  /*35e0*/  ISETP.GT.U32.AND P4, PT, R6, R139, PT ;  /* 0x0000008b0600720c */ /* 0x000fe20003f84070 */
[----:B------:R-:W-:Y:S02]  /*35f0*/  IMAD.MOV R135, RZ, RZ, -R8 ;  /* 0x000000ffff877224 */ /* 0x000fe400078e0a08 */
[----:B------:R-:W-:-:S04]  /*3600*/  IMAD.HI.U32 R8, R9, R12, RZ ;  /* 0x0000000c09087227 */ /* 0x000fc800078e00ff */
[----:B------:R-:W-:Y:S02]  /*3610*/  IMAD.MOV R25, RZ, RZ, -R8 ;  /* 0x000000ffff197224 */ /* 0x000fe400078e0a08 */
[----:B------:R-:W-:Y:S01]  /*3620*/  @!P2 IMAD.IADD R141, R141, 0x1, -R6 ;  /* 0x000000018d8da824 */ /* 0x000fe200078e0a06 */
[----:B------:R-:W-:Y:S01]  /*3630*/  ISETP.GE.AND P2, PT, R137, RZ, PT ;  /* 0x000000ff8900720c */ /* 0x000fe20003f46270 */
[----:B------:R-:W-:Y:S02]  /*3640*/  IMAD.MOV.U32 R143, RZ, RZ, R11 ;  /* 0x000000ffff8f7224 */ /* 0x000fe400078e000b */
[C---:B------:R-:W-:Y:S01]  /*3650*/  IMAD R11, R6.reuse, R25, R12 ;  /* 0x00000019060b7224 */ /* 0x040fe200078e020c */
[C---:B------:R-:W-:Y:S01]  /*3660*/  ISETP.GT.U32.AND P5, PT, R6.reuse, R141, PT ;  /* 0x0000008d0600720c */ /* 0x040fe20003fa4070 */
[----:B------:R-:W-:Y:S02]  /*3670*/  IMAD R135, R6, R135, R10 ;  /* 0x0000008706877224 */ /* 0x000fe400078e020a */
[----:B------:R-:W-:-:S02]  /*3680*/  @!P0 IMAD.IADD R13, R13, 0x1, -R6 ;  /* 0x000000010d0d8824 */ /* 0x000fc400078e0a06 */
[----:B------:R-:W-:Y:S01]  /*3690*/  @!P4 IMAD.IADD R139, R139, 0x1, -R6 ;  /* 0x000000018b8bc824 */ /* 0x000fe200078e0a06 */
[C---:B------:R-:W-:Y:S01]  /*36a0*/  ISETP.GT.U32.AND P4, PT, R6.reuse, R11, PT ;  /* 0x0000000b0600720c */ /* 0x040fe20003f84070 */
[----:B------:R-:W-:Y:S01]  /*36b0*/  IMAD.MOV.U32 R10, RZ, RZ, R24 ;  /* 0x000000ffff0a7224 */ /* 0x000fe200078e0018 */
[C---:B------:R-:W-:Y:S01]  /*36c0*/  ISETP.GT.U32.AND P0, PT, R6.reuse, R13, PT ;  /* 0x0000000d0600720c */ /* 0x040fe20003f04070 */
[----:B------:R-:W-:Y:S01]  /*36d0*/  @!P3 IMAD.MOV R143, RZ, RZ, -R143 ;  /* 0x000000ffff8fb224 */ /* 0x000fe200078e0a8f */
[----:B------:R-:W-:Y:S01]  /*36e0*/  ISETP.GT.U32.AND P3, PT, R6, R135, PT ;  /* 0x000000870600720c */ /* 0x000fe20003f64070 */
[----:B------:R-:W-:Y:S01]  /*36f0*/  IMAD.HI.U32 R8, R9, R10, RZ ;  /* 0x0000000a09087227 */ /* 0x000fe200078e00ff */
[----:B------:R-:W-:-:S03]  /*3700*/  IABS R24, R129 ;  /* 0x0000008100187213 */ /* 0x000fc60000000000 */
[----:B------:R-:W-:Y:S02]  /*3710*/  IMAD.MOV R25, RZ, RZ, -R8 ;  /* 0x000000ffff197224 */ /* 0x000fe400078e0a08 */
[----:B------:R-:W-:Y:S01]  /*3720*/  IMAD.MOV.U32 R12, RZ, RZ, R24 ;  /* 0x000000ffff0c7224 */ /* 0x000fe200078e0018 */
[----:B------:R-:W-:Y:S01]  /*3730*/  IABS R24, R113 ;  /* 0x0000007100187213 */ /* 0x000fe20000000000 */
[----:B------:R-:W-:Y:S01]  /*3740*/  @!P5 IMAD.IADD R141, R141, 0x1, -R6 ;  /* 0x000000018d8dd824 */ /* 0x000fe200078e0a06 */
[----:B------:R-:W-:Y:S01]  /*3750*/  ISETP.GE.AND P5, PT, R131, RZ, PT ;  /* 0x000000ff8300720c */ /* 0x000fe20003fa6270 */
[----:B------:R-:W-:Y:S01]  /*3760*/  IMAD R131, R6, R25, R10 ;  /* 0x0000001906837224 */ /* 0x000fe200078e020a */
[----:B------:R-:W-:Y:S01]  /*3770*/  IABS R10, R123 ;  /* 0x0000007b000a7213 */ /* 0x000fe20000000000 */
[----:B------:R-:W-:Y:S02]  /*3780*/  @!P4 IMAD.IADD R11, R11, 0x1, -R6 ;  /* 0x000000010b0bc824 */ /* 0x000fe400078e0a06 */
[----:B------:R-:W-:-:S03]  /*3790*/  IMAD.HI.U32 R8, R9, R12, RZ ;  /* 0x0000000c09087227 */ /* 0x000fc600078e00ff */
[C---:B------:R-:W-:Y:S01]  /*37a0*/  ISETP.GT.U32.AND P4, PT, R6.reuse, R11, PT ;  /* 0x0000000b0600720c */ /* 0x040fe20003f84070 */
[--C-:B------:R-:W-:Y:S01]  /*37b0*/  @!P0 IMAD.IADD R13, R13, 0x1, -R6.reuse ;  /* 0x000000010d0d8824 */ /* 0x100fe200078e0a06 */
[----:B------:R-:W-:Y:S01]  /*37c0*/  ISETP.GE.AND P0, PT, R133, RZ, PT ;  /* 0x000000ff8500720c */ /* 0x000fe20003f06270 */
[----:B------:R-:W-:Y:S01]  /*37d0*/  @!P3 IMAD.IADD R135, R135, 0x1, -R6 ;  /* 0x000000018787b824 */ /* 0x000fe200078e0a06 */
[----:B------:R-:W-:Y:S01]  /*37e0*/  ISETP.GT.U32.AND P3, PT, R6, R131, PT ;  /* 0x000000830600720c */ /* 0x000fe20003f64070 */
[----:B------:R-:W-:Y:S02]  /*37f0*/  IMAD.MOV R25, RZ, RZ, -R8 ;  /* 0x000000ffff197224 */ /* 0x000fe400078e0a08 */
[----:B------:R-:W-:-:S04]  /*3800*/  IMAD.HI.U32 R8, R9, R10, RZ ;  /* 0x0000000a09087227 */ /* 0x000fc800078e00ff */
[----:B------:R-:W-:Y:S01]  /*3810*/  IMAD.MOV.U32 R137, RZ, RZ, R13 ;  /* 0x000000ffff897224 */ /* 0x000fe200078e000d */
[----:B------:R-:W-:Y:S01]  /*3820*/  IABS R13, R111 ;  /* 0x0000006f000d7213 */ /* 0x000fe20000000000 */
[C---:B------:R-:W-:Y:S01]  /*3830*/  IMAD R25, R6.reuse, R25, R12 ;  /* 0x0000001906197224 */ /* 0x040fe200078e020c */
[----:B------:R-:W-:Y:S01]  /*3840*/  IABS R12, R121 ;  /* 0x00000079000c7213 */ /* 0x000fe20000000000 */
[----:B------:R-:W-:Y:S02]  /*3850*/  IMAD.MOV R27, RZ, RZ, -R8 ;  /* 0x000000ffff1b7224 */ /* 0x000fe400078e0a08 */
[----:B------:R-:W-:Y:S01]  /*3860*/  @!P2 IMAD.MOV R137, RZ, RZ, -R137 ;  /* 0x000000ffff89a224 */ /* 0x000fe200078e0a89 */
[----:B------:R-:W-:Y:S01]  /*3870*/  ISETP.GE.AND P2, PT, R127, RZ, PT ;  /* 0x000000ff7f00720c */ /* 0x000fe20003f46270 */
[----:B------:R-:W-:Y:S01]  /*3880*/  @!P1 IMAD.MOV R141, RZ, RZ, -R141 ;  /* 0x000000ffff8d9224 */ /* 0x000fe200078e0a8d */
[C---:B------:R-:W-:Y:S01]  /*3890*/  ISETP.GT.U32.AND P1, PT, R6.reuse, R135, PT ;  /* 0x000000870600720c */ /* 0x040fe20003f24070 */
[----:B------:R-:W-:Y:S01]  /*38a0*/  @!P6 IMAD.MOV R139, RZ, RZ, -R139 ;  /* 0x000000ffff8be224 */ /* 0x000fe200078e0a8b */
[C---:B------:R-:W-:Y:S01]  /*38b0*/  ISETP.GT.U32.AND P6, PT, R6.reuse, R25, PT ;  /* 0x000000190600720c */ /* 0x040fe20003fc4070 */
[C---:B------:R-:W-:Y:S01]  /*38c0*/  IMAD R127, R6.reuse, R27, R10 ;  /* 0x0000001b067f7224 */ /* 0x040fe200078e020a */
[----:B------:R-:W-:Y:S01]  /*38d0*/  IABS R10, R125 ;  /* 0x0000007d000a7213 */ /* 0x000fe20000000000 */
[--C-:B------:R-:W-:Y:S01]  /*38e0*/  @!P3 IMAD.IADD R131, R131, 0x1, -R6.reuse ;  /* 0x000000018383b824 */ /* 0x100fe200078e0a06 */
[----:B------:R-:W-:Y:S01]  /*38f0*/  IABS R27, R105 ;  /* 0x00000069001b7213 */ /* 0x000fe20000000000 */
[----:B------:R-:W-:Y:S01]  /*3900*/  @!P4 IMAD.IADD R11, R11, 0x1, -R6 ;  /* 0x000000010b0bc824 */ /* 0x000fe200078e0a06 */
[C---:B------:R-:W-:Y:S01]  /*3910*/  ISETP.GT.U32.AND P4, PT, R6.reuse, R127, PT ;  /* 0x0000007f0600720c */ /* 0x040fe20003f84070 */
[----:B------:R-:W-:Y:S01]  /*3920*/  IMAD.HI.U32 R8, R9, R10, RZ ;  /* 0x0000000a09087227 */ /* 0x000fe200078e00ff */
[----:B------:R-:W-:-:S03]  /*3930*/  ISETP.GT.U32.AND P3, PT, R6, R131, PT ;  /* 0x000000830600720c */ /* 0x000fc60003f64070 */
[--C-:B------:R-:W-:Y:S01]  /*3940*/  @!P1 IMAD.IADD R135, R135, 0x1, -R6.reuse ;  /* 0x0000000187879824 */ /* 0x100fe200078e0a06 */
[----:B------:R-:W-:Y:S01]  /*3950*/  ISETP.GE.AND P1, PT, R129, RZ, PT ;  /* 0x000000ff8100720c */ /* 0x000fe20003f26270 */
[--C-:B------:R-:W-:Y:S01]  /*3960*/  @!P6 IMAD.IADD R25, R25, 0x1, -R6.reuse ;  /* 0x000000011919e824 */ /* 0x100fe200078e0a06 */
[----:B------:R-:W-:Y:S01]  /*3970*/  ISETP.GE.AND P6, PT, R123, RZ, PT ;  /* 0x000000ff7b00720c */ /* 0x000fe20003fc6270 */
[----:B------:R-:W-:Y:S02]  /*3980*/  @!P5 IMAD.MOV R135, RZ, RZ, -R135 ;  /* 0x000000ffff87d224 */ /* 0x000fe400078e0a87 */
[----:B------:R-:W-:Y:S01]  /*3990*/  IMAD.MOV.U32 R133, RZ, RZ, R11 ;  /* 0x000000ffff857224 */ /* 0x000fe200078e000b */
[C---:B------:R-:W-:Y:S01]  /*39a0*/  ISETP.GT.U32.AND P5, PT, R6.reuse, R25, PT ;  /* 0x000000190600720c */ /* 0x040fe20003fa4070 */
[--C-:B------:R-:W-:Y:S01]  /*39b0*/  @!P4 IMAD.IADD R127, R127, 0x1, -R6.reuse ;  /* 0x000000017f7fc824 */ /* 0x100fe200078e0a06 */
[----:B------:R-:W-:Y:S01]  /*39c0*/  ISETP.GE.AND P4, PT, R121, RZ, PT ;  /* 0x000000ff7900720c */ /* 0x000fe20003f86270 */
[----:B------:R-:W-:Y:S01]  /*39d0*/  @!P3 IMAD.IADD R131, R131, 0x1, -R6 ;  /* 0x000000018383b824 */ /* 0x000fe200078e0a06 */
[----:B------:R-:W-:Y:S01]  /*39e0*/  ISETP.GE.AND P3, PT, R125, RZ, PT ;  /* 0x000000ff7d00720c */ /* 0x000fe20003f66270 */
[----:B------:R-:W-:Y:S01]  /*39f0*/  @!P0 IMAD.MOV R133, RZ, RZ, -R133 ;  /* 0x000000ffff858224 */ /* 0x000fe200078e0a85 */
[----:B------:R-:W-:Y:S01]  /*3a00*/  ISETP.GT.U32.AND P0, PT, R6, R127, PT ;  /* 0x0000007f0600720c */ /* 0x000fe20003f04070 */
[----:B------:R-:W-:Y:S01]  /*3a10*/  IMAD.MOV.U32 R123, RZ, RZ, R12 ;  /* 0x000000ffff7b7224 */ /* 0x000fe200078e000c */
[----:B------:R-:W-:Y:S01]  /*3a20*/  IABS R121, R119 ;  /* 0x0000007700797213 */ /* 0x000fe20000000000 */
[----:B------:R-:W-:Y:S01]  /*3a30*/  IMAD.MOV R125, RZ, RZ, -R8 ;  /* 0x000000ffff7d7224 */ /* 0x000fe200078e0a08 */
[----:B------:R-:W-:Y:S01]  /*3a40*/  IABS R12, R117 ;  /* 0x00000075000c7213 */ /* 0x000fe20000000000 */
[----:B------:R-:W-:-:S04]  /*3a50*/  IMAD.HI.U32 R8, R9, R123, RZ ;  /* 0x0000007b09087227 */ /* 0x000fc800078e00ff */
[C---:B------:R-:W-:Y:S01]  /*3a60*/  IMAD R125, R6.reuse, R125, R10 ;  /* 0x0000007d067d7224 */ /* 0x040fe200078e020a */
[----:B------:R-:W-:Y:S01]  /*3a70*/  IABS R10, R7 ;  /* 0x00000007000a7213 */ /* 0x000fe20000000000 */
[----:B------:R-:W-:Y:S02]  /*3a80*/  IMAD.MOV R8, RZ, RZ, -R8 ;  /* 0x000000ffff087224 */ /* 0x000fe400078e0a08 */
[--C-:B------:R-:W-:Y:S01]  /*3a90*/  @!P5 IMAD.IADD R25, R25, 0x1, -R6.reuse ;  /* 0x000000011919d824 */ /* 0x100fe200078e0a06 */
[C---:B------:R-:W-:Y:S01]  /*3aa0*/  ISETP.GT.U32.AND P5, PT, R6.reuse, R125, PT ;  /* 0x0000007d0600720c */ /* 0x040fe20003fa4070 */
[C---:B------:R-:W-:Y:S02]  /*3ab0*/  IMAD R123, R6.reuse, R8, R123 ;  /* 0x00000008067b7224 */ /* 0x040fe400078e027b */
[--C-:B------:R-:W-:Y:S01]  /*3ac0*/  @!P0 IMAD.IADD R127, R127, 0x1, -R6.reuse ;  /* 0x000000017f7f8824 */ /* 0x100fe200078e0a06 */
[----:B------:R-:W-:Y:S01]  /*3ad0*/  ISETP.GE.AND P0, PT, R7, RZ, PT ;  /* 0x000000ff0700720c */ /* 0x000fe20003f06270 */
[----:B------:R-:W-:Y:S01]  /*3ae0*/  IMAD.MOV.U32 R129, RZ, RZ, R25 ;  /* 0x000000ffff817224 */ /* 0x000fe200078e0019 */
[----:B------:R-:W-:Y:S01]  /*3af0*/  IABS R25, R115 ;  /* 0x0000007300197213 */ /* 0x000fe20000000000 */
[----:B------:R-:W-:Y:S01]  /*3b00*/  @!P6 IMAD.MOV R127, RZ, RZ, -R127 ;  /* 0x000000ffff7fe224 */ /* 0x000fe200078e0a7f */
[----:B------:R-:W-:Y:S01]  /*3b10*/  ISETP.GT.U32.AND P6, PT, R6, R123, PT ;  /* 0x0000007b0600720c */ /* 0x000fe20003fc4070 */
[----:B------:R-:W-:Y:S01]  /*3b20*/  @!P2 IMAD.MOV R131, RZ, RZ, -R131 ;  /* 0x000000ffff83a224 */ /* 0x000fe200078e0a83 */
[----:B------:R-:W-:Y:S01]  /*3b30*/  ISETP.GE.AND P2, PT, R119, RZ, PT ;  /* 0x000000ff7700720c */ /* 0x000fe20003f46270 */
[----:B------:R-:W-:Y:S01]  /*3b40*/  @!P1 IMAD.MOV R129, RZ, RZ, -R129 ;  /* 0x000000ffff819224 */ /* 0x000fe200078e0a81 */
[----:B------:R-:W-:Y:S01]  /*3b50*/  ISETP.GE.AND P1, PT, R5, RZ, PT ;  /* 0x000000ff0500720c */ /* 0x000fe20003f26270 */
[----:B------:R-:W-:Y:S01]  /*3b60*/  @!P5 IMAD.IADD R125, R125, 0x1, -R6 ;  /* 0x000000017d7dd824 */ /* 0x000fe200078e0a06 */
[----:B------:R-:W-:Y:S01]  /*3b70*/  IABS R119, R5 ;  /* 0x0000000500777213 */ /* 0x000fe20000000000 */
[----:B------:R-:W-:-:S03]  /*3b80*/  IMAD.HI.U32 R5, R9, R121, RZ ;  /* 0x0000007909057227 */ /* 0x000fc600078e00ff */
[----:B------:R-:W-:Y:S01]  /*3b90*/  ISETP.GT.U32.AND P5, PT, R6, R125, PT ;  /* 0x0000007d0600720c */ /* 0x000fe20003fa4070 */
[----:B------:R-:W-:Y:S02]  /*3ba0*/  IMAD.MOV R7, RZ, RZ, -R5 ;  /* 0x000000ffff077224 */ /* 0x000fe400078e0a05 */
[----:B------:R-:W-:Y:S02]  /*3bb0*/  @!P6 IMAD.IADD R123, R123, 0x1, -R6 ;  /* 0x000000017b7be824 */ /* 0x000fe400078e0a06 */
[----:B------:R-:W-:-:S03]  /*3bc0*/  IMAD.HI.U32 R5, R9, R119, RZ ;  /* 0x0000007709057227 */ /* 0x000fc600078e00ff */
[C---:B------:R-:W-:Y:S01]  /*3bd0*/  ISETP.GT.U32.AND P6, PT, R6.reuse, R123, PT ;  /* 0x0000007b0600720c */ /* 0x040fe20003fc4070 */
[----:B------:R-:W-:Y:S02]  /*3be0*/  IMAD R121, R6, R7, R121 ;  /* 0x0000000706797224 */ /* 0x000fe400078e0279 */
[----:B------:R-:W-:-:S04]  /*3bf0*/  IMAD.HI.U32 R7, R9, R10, RZ ;  /* 0x0000000a09077227 */ /* 0x000fc800078e00ff */
[----:B------:R-:W-:Y:S02]  /*3c00*/  IMAD.MOV R5, RZ, RZ, -R5 ;  /* 0x000000ffff057224 */ /* 0x000fe400078e0a05 */
[----:B------:R-:W-:Y:S01]  /*3c10*/  @!P5 IMAD.IADD R125, R125, 0x1, -R6 ;  /* 0x000000017d7dd824 */ /* 0x000fe200078e0a06 */
[C---:B------:R-:W-:Y:S01]  /*3c20*/  ISETP.GT.U32.AND P5, PT, R6.reuse, R121, PT ;  /* 0x000000790600720c */ /* 0x040fe20003fa4070 */
[----:B------:R-:W-:Y:S02]  /*3c30*/  IMAD.MOV R11, RZ, RZ, -R7 ;  /* 0x000000ffff0b7224 */ /* 0x000fe400078e0a07 */
[C---:B------:R-:W-:Y:S02]  /*3c40*/  IMAD R119, R6.reuse, R5, R119 ;  /* 0x0000000506777224 */ /* 0x040fe400078e0277 */
[C---:B------:R-:W-:Y:S02]  /*3c50*/  IMAD R5, R6.reuse, R11, R10 ;  /* 0x0000000b06057224 */ /* 0x040fe400078e020a */
[----:B------:R-:W-:Y:S01]  /*3c60*/  @!P6 IMAD.IADD R123, R123, 0x1, -R6 ;  /* 0x000000017b7be824 */ /* 0x000fe200078e0a06 */
[----:B------:R-:W-:Y:S01]  /*3c70*/  ISETP.GT.U32.AND P6, PT, R6, R119, PT ;  /* 0x000000770600720c */ /* 0x000fe20003fc4070 */
[----:B------:R-:W-:-:S04]  /*3c80*/  IMAD.HI.U32 R7, R9, R12, RZ ;  /* 0x0000000c09077227 */ /* 0x000fc800078e00ff */
[----:B------:R-:W-:-:S04]  /*3c90*/  IMAD.HI.U32 R8, R9, R13, RZ ;  /* 0x0000000d09087227 */ /* 0x000fc800078e00ff */
[----:B------:R-:W-:Y:S01]  /*3ca0*/  @!P3 IMAD.MOV R125, RZ, RZ, -R125 ;  /* 0x000000ffff7db224 */ /* 0x000fe200078e0a7d */
[C---:B------:R-:W-:Y:S01]  /*3cb0*/  ISETP.GT.U32.AND P3, PT, R6.reuse, R5, PT ;  /* 0x000000050600720c */ /* 0x040fe20003f64070 */
[----:B------:R-:W-:Y:S02]  /*3cc0*/  IMAD.MOV R7, RZ, RZ, -R7 ;  /* 0x000000ffff077224 */ /* 0x000fe400078e0a07 */
[----:B------:R-:W-:Y:S02]  /*3cd0*/  IMAD.MOV R8, RZ, RZ, -R8 ;  /* 0x000000ffff087224 */ /* 0x000fe400078e0a08 */
[----:B------:R-:W-:Y:S02]  /*3ce0*/  @!P5 IMAD.IADD R121, R121, 0x1, -R6 ;  /* 0x000000017979d824 */ /* 0x000fe400078e0a06 */
[C---:B------:R-:W-:Y:S02]  /*3cf0*/  IMAD R7, R6.reuse, R7, R12 ;  /* 0x0000000706077224 */ /* 0x040fe400078e020c */
[C---:B------:R-:W-:Y:S01]  /*3d00*/  IMAD R11, R6.reuse, R8, R13 ;  /* 0x00000008060b7224 */ /* 0x040fe200078e020d */
[C---:B------:R-:W-:Y:S01]  /*3d10*/  ISETP.GT.U32.AND P5, PT, R6.reuse, R121, PT ;  /* 0x000000790600720c */ /* 0x040fe20003fa4070 */
[----:B------:R-:W-:Y:S01]  /*3d20*/  @!P4 IMAD.MOV R123, RZ, RZ, -R123 ;  /* 0x000000ffff7bc224 */ /* 0x000fe200078e0a7b */
[C---:B------:R-:W-:Y:S01]  /*3d30*/  ISETP.GT.U32.AND P4, PT, R6.reuse, R7, PT ;  /* 0x000000070600720c */ /* 0x040fe20003f84070 */
[--C-:B------:R-:W-:Y:S01]  /*3d40*/  @!P6 IMAD.IADD R119, R119, 0x1, -R6.reuse ;  /* 0x000000017777e824 */ /* 0x100fe200078e0a06 */
[----:B------:R-:W-:Y:S01]  /*3d50*/  ISETP.GT.U32.AND P6, PT, R6, R11, PT ;  /* 0x0000000b0600720c */ /* 0x000fe20003fc4070 */
[----:B------:R-:W-:-:S02]  /*3d60*/  @!P3 IMAD.IADD R5, R5, 0x1, -R6 ;  /* 0x000000010505b824 */ /* 0x000fc400078e0a06 */
[----:B------:R-:W-:Y:S01]  /*3d70*/  IMAD.HI.U32 R8, R9, R24, RZ ;  /* 0x0000001809087227 */ /* 0x000fe200078e00ff */
[----:B------:R-:W-:-:S03]  /*3d80*/  ISETP.GT.U32.AND P3, PT, R6, R119, PT ;  /* 0x000000770600720c */ /* 0x000fc60003f64070 */
[----:B------:R-:W-:Y:S02]  /*3d90*/  IMAD.MOV R13, RZ, RZ, -R8 ;  /* 0x000000ffff0d7224 */ /* 0x000fe400078e0a08 */
[----:B------:R-:W-:Y:S01]  /*3da0*/  @!P5 IMAD.IADD R121, R121, 0x1, -R6 ;  /* 0x000000017979d824 */ /* 0x000fe200078e0a06 */
[----:B------:R-:W-:Y:S01]  /*3db0*/  ISETP.GE.AND P5, PT, R117, RZ, PT ;  /* 0x000000ff7500720c */ /* 0x000fe20003fa6270 */
[C---:B------:R-:W-:Y:S01]  /*3dc0*/  IMAD R13, R6.reuse, R13, R24 ;  /* 0x0000000d060d7224 */ /* 0x040fe200078e0218 */
[----:B------:R-:W-:Y:S01]  /*3dd0*/  IABS R24, R90 ;  /* 0x0000005a00187213 */ /* 0x000fe20000000000 */
[--C-:B------:R-:W-:Y:S02]  /*3de0*/  @!P4 IMAD.IADD R7, R7, 0x1, -R6.reuse ;  /* 0x000000010707c824 */ /* 0x100fe400078e0a06 */
[----:B------:R-:W-:Y:S01]  /*3df0*/  @!P2 IMAD.MOV R121, RZ, RZ, -R121 ;  /* 0x000000ffff79a224 */ /* 0x000fe200078e0a79 */
[C---:B------:R-:W-:Y:S01]  /*3e00*/  ISETP.GT.U32.AND P2, PT, R6.reuse, R5, PT ;  /* 0x000000050600720c */ /* 0x040fe20003f44070 */
[----:B------:R-:W-:Y:S01]  /*3e10*/  @!P6 IMAD.IADD R11, R11, 0x1, -R6 ;  /* 0x000000010b0be824 */ /* 0x000fe200078e0a06 */
[----:B------:R-:W-:Y:S01]  /*3e20*/  ISETP.GT.U32.AND P4, PT, R6, R7, PT ;  /* 0x000000070600720c */ /* 0x000fe20003f84070 */
[----:B------:R-:W-:-:S03]  /*3e30*/  IMAD.HI.U32 R10, R9, R25, RZ ;  /* 0x00000019090a7227 */ /* 0x000fc600078e00ff */
[C---:B------:R-:W-:Y:S01]  /*3e40*/  ISETP.GT.U32.AND P6, PT, R6.reuse, R11, PT ;  /* 0x0000000b0600720c */ /* 0x040fe20003fc4070 */
[----:B------:R-:W-:Y:S01]  /*3e50*/  @!P3 IMAD.IADD R119, R119, 0x1, -R6 ;  /* 0x000000017777b824 */ /* 0x000fe200078e0a06 */
[----:B------:R-:W-:Y:S01]  /*3e60*/  ISETP.GT.U32.AND P3, PT, R6, R13, PT ;  /* 0x0000000d0600720c */ /* 0x000fe20003f64070 */
[----:B------:R-:W-:Y:S02]  /*3e70*/  IMAD.MOV R10, RZ, RZ, -R10 ;  /* 0x000000ffff0a7224 */ /* 0x000fe400078e0a0a */
[----:B------:R-:W-:-:S04]  /*3e80*/  IMAD.HI.U32 R8, R9, R27, RZ ;  /* 0x0000001b09087227 */ /* 0x000fc800078e00ff */
[C---:B------:R-:W-:Y:S02]  /*3e90*/  IMAD R25, R6.reuse, R10, R25 ;  /* 0x0000000a06197224 */ /* 0x040fe400078e0219 */
[----:B------:R-:W-:Y:S02]  /*3ea0*/  IMAD.MOV R8, RZ, RZ, -R8 ;  /* 0x000000ffff087224 */ /* 0x000fe400078e0a08 */
[--C-:B------:R-:W-:Y:S01]  /*3eb0*/  @!P2 IMAD.IADD R5, R5, 0x1, -R6.reuse ;  /* 0x000000010505a824 */ /* 0x100fe200078e0a06 */
[C---:B------:R-:W-:Y:S01]  /*3ec0*/  ISETP.GT.U32.AND P2, PT, R6.reuse, R25, PT ;  /* 0x000000190600720c */ /* 0x040fe20003f44070 */
[C---:B------:R-:W-:Y:S02]  /*3ed0*/  IMAD R27, R6.reuse, R8, R27 ;  /* 0x00000008061b7224 */ /* 0x040fe400078e021b */
[--C-:B------:R-:W-:Y:S01]  /*3ee0*/  @!P4 IMAD.IADD R7, R7, 0x1, -R6.reuse ;  /* 0x000000010707c824 */ /* 0x100fe200078e0a06 */
[----:B------:R-:W-:Y:S01]  /*3ef0*/  ISETP.GE.AND P4, PT, R111, RZ, PT ;  /* 0x000000ff6f00720c */ /* 0x000fe20003f86270 */
[--C-:B------:R-:W-:Y:S01]  /*3f00*/  @!P6 IMAD.IADD R11, R11, 0x1, -R6.reuse ;  /* 0x000000010b0be824 */ /* 0x100fe200078e0a06 */
[----:B------:R-:W-:Y:S01]  /*3f10*/  ISETP.GT.U32.AND P6, PT, R6, R27, PT ;  /* 0x0000001b0600720c */ /* 0x000fe20003fc4070 */
[----:B------:R-:W-:Y:S01]  /*3f20*/  @!P3 IMAD.IADD R13, R13, 0x1, -R6 ;  /* 0x000000010d0db824 */ /* 0x000fe200078e0a06 */
[----:B------:R-:W-:Y:S01]  /*3f30*/  ISETP.GE.AND P3, PT, R113, RZ, PT ;  /* 0x000000ff7100720c */ /* 0x000fe20003f66270 */
[----:B------:R-:W-:-:S04]  /*3f40*/  IMAD.HI.U32 R10, R9, R31, RZ ;  /* 0x0000001f090a7227 */ /* 0x000fc800078e00ff */
[----:B------:R-:W-:Y:S01]  /*3f50*/  @!P1 IMAD.MOV R119, RZ, RZ, -R119 ;  /* 0x000000ffff779224 */ /* 0x000fe200078e0a77 */
[----:B------:R-:W-:Y:S01]  /*3f60*/  ISETP.GT.U32.AND P1, PT, R6, R13, PT ;  /* 0x0000000d0600720c */ /* 0x000fe20003f24070 */
[----:B------:R-:W-:-:S04]  /*3f70*/  IMAD.HI.U32 R12, R9, R33, RZ ;  /* 0x00000021090c7227 */ /* 0x000fc800078e00ff */
[----:B------:R-:W-:Y:S02]  /*3f80*/  IMAD.MOV R10, RZ, RZ, -R10 ;  /* 0x000000ffff0a7224 */ /* 0x000fe400078e0a0a */
[----:B------:R-:W-:-:S04]  /*3f90*/  IMAD.HI.U32 R8, R9, R29, RZ ;  /* 0x0000001d09087227 */ /* 0x000fc800078e00ff */
[----:B------:R-:W-:Y:S02]  /*3fa0*/  IMAD.MOV R12, RZ, RZ, -R12 ;  /* 0x000000ffff0c7224 */ /* 0x000fe400078e0a0c */
[----:B------:R-:W-:Y:S01]  /*3fb0*/  @!P2 IMAD.IADD R25, R25, 0x1, -R6 ;  /* 0x000000011919a824 */ /* 0x000fe200078e0a06 */
[----:B------:R-:W-:Y:S01]  /*3fc0*/  ISETP.GE.AND P2, PT, R115, RZ, PT ;  /* 0x000000ff7300720c */ /* 0x000fe20003f46270 */
[C---:B------:R-:W-:Y:S02]  /*3fd0*/  IMAD R31, R6.reuse, R10, R31 ;  /* 0x0000000a061f7224 */ /* 0x040fe400078e021f */
[----:B------:R-:W-:Y:S01]  /*3fe0*/  IMAD.MOV.U32 R113, RZ, RZ, R11 ;  /* 0x000000ffff717224 */ /* 0x000fe200078e000b */
[----:B------:R-:W-:Y:S01]  /*3ff0*/  IABS R11, R97 ;  /* 0x00000061000b7213 */ /* 0x000fe20000000000 */
[----:B------:R-:W-:Y:S02]  /*4000*/  IMAD.MOV R8, RZ, RZ, -R8 ;  /* 0x000000ffff087224 */ /* 0x000fe400078e0a08 */
[C---:B------:R-:W-:Y:S01]  /*4010*/  IMAD R33, R6.reuse, R12, R33 ;  /* 0x0000000c06217224 */ /* 0x040fe200078e0221 */
[----:B------:R-:W-:Y:S01]  /*4020*/  IABS R12, R95 ;  /* 0x0000005f000c7213 */ /* 0x000fe20000000000 */
[----:B------:R-:W-:Y:S01]  /*4030*/  @!P6 IMAD.IADD R27, R27, 0x1, -R6 ;  /* 0x000000011b1be824 */ /* 0x000fe200078e0a06 */
[C---:B------:R-:W-:Y:S01]  /*4040*/  ISETP.GT.U32.AND P6, PT, R6.reuse, R25, PT ;  /* 0x000000190600720c */ /* 0x040fe20003fc4070 */
[----:B------:R-:W-:Y:S01]  /*4050*/  @!P4 IMAD.MOV R113, RZ, RZ, -R113 ;  /* 0x000000ffff71c224 */ /* 0x000fe200078e0a71 */
[C---:B------:R-:W-:Y:S01]  /*4060*/  ISETP.GT.U32.AND P4, PT, R6.reuse, R31, PT ;  /* 0x0000001f0600720c */ /* 0x040fe20003f84070 */
[----:B------:R-:W-:Y:S01]  /*4070*/  IMAD R29, R6, R8, R29 ;  /* 0x00000008061d7224 */ /* 0x000fe200078e021d */
[----:B------:R-:W-:Y:S01]  /*4080*/  IABS R8, R101 ;  /* 0x0000006500087213 */ /* 0x000fe20000000000 */
[----:B------:R-:W-:-:S02]  /*4090*/  IMAD.MOV.U32 R117, RZ, RZ, R5 ;  /* 0x000000ffff757224 */ /* 0x000fc400078e0005 */
[----:B------:R-:W-:Y:S01]  /*40a0*/  @!P1 IMAD.IADD R13, R13, 0x1, -R6 ;  /* 0x000000010d0d9824 */ /* 0x000fe200078e0a06 */
[C---:B------:R-:W-:Y:S01]  /*40b0*/  ISETP.GT.U32.AND P1, PT, R6.reuse, R33, PT ;  /* 0x000000210600720c */ /* 0x040fe20003f24070 */
[----:B------:R-:W-:Y:S01]  /*40c0*/  @!P0 IMAD.MOV R117, RZ, RZ, -R117 ;  /* 0x000000ffff758224 */ /* 0x000fe200078e0a75 */
[----:B------:R-:W-:Y:S01]  /*40d0*/  ISETP.GT.U32.AND P0, PT, R6, R27, PT ;  /* 0x0000001b0600720c */ /* 0x000fe20003f04070 */
[----:B------:R-:W-:Y:S02]  /*40e0*/  IMAD.MOV.U32 R115, RZ, RZ, R7 ;  /* 0x000000ffff737224 */ /* 0x000fe400078e0007 */
[----:B------:R-:W-:Y:S01]  /*40f0*/  IMAD.MOV.U32 R7, RZ, RZ, R8 ;  /* 0x000000ffff077224 */ /* 0x000fe200078e0008 */
[----:B------:R-:W-:Y:S01]  /*4100*/  IABS R8, R103 ;  /* 0x0000006700087213 */ /* 0x000fe20000000000 */
[----:B------:R-:W-:Y:S01]  /*4110*/  @!P6 IMAD.IADD R25, R25, 0x1, -R6 ;  /* 0x000000011919e824 */ /* 0x000fe200078e0a06 */
[----:B------:R-:W-:Y:S01]  /*4120*/  ISETP.GE.AND P6, PT, R105, RZ, PT ;  /* 0x000000ff6900720c */ /* 0x000fe20003fc6270 */
[----:B------:R-:W-:-:S04]  /*4130*/  IMAD.HI.U32 R5, R9, R7, RZ ;  /* 0x0000000709057227 */ /* 0x000fc800078e00ff */
[--C-:B------:R-:W-:Y:S02]  /*4140*/  @!P4 IMAD.IADD R31, R31, 0x1, -R6.reuse ;  /* 0x000000011f1fc824 */ /* 0x100fe400078e0a06 */
[----:B------:R-:W-:Y:S02]  /*4150*/  IMAD.MOV R5, RZ, RZ, -R5 ;  /* 0x000000ffff057224 */ /* 0x000fe400078e0a05 */
[--C-:B------:R-:W-:Y:S01]  /*4160*/  @!P1 IMAD.IADD R33, R33, 0x1, -R6.reuse ;  /* 0x0000000121219824 */ /* 0x100fe200078e0a06 */
[C---:B------:R-:W-:Y:S01]  /*4170*/  ISETP.GT.U32.AND P1, PT, R6.reuse, R31, PT ;  /* 0x0000001f0600720c */ /* 0x040fe20003f24070 */
[----:B------:R-:W-:Y:S02]  /*4180*/  IMAD R5, R6, R5, R7 ;  /* 0x0000000506057224 */ /* 0x000fe400078e0207 */
[----:B------:R-:W-:Y:S01]  /*4190*/  @!P0 IMAD.IADD R27, R27, 0x1, -R6 ;  /* 0x000000011b1b8824 */ /* 0x000fe200078e0a06 */
[----:B------:R-:W-:Y:S01]  /*41a0*/  ISETP.GE.AND P0, PT, R107, RZ, PT ;  /* 0x000000ff6b00720c */ /* 0x000fe20003f06270 */
[----:B------:R-:W-:-:S04]  /*41b0*/  IMAD.HI.U32 R7, R9, R8, RZ ;  /* 0x0000000809077227 */ /* 0x000fc800078e00ff */
[----:B------:R-:W-:Y:S02]  /*41c0*/  IMAD.MOV R7, RZ, RZ, -R7 ;  /* 0x000000ffff077224 */ /* 0x000fe400078e0a07 */
[----:B------:R-:W-:Y:S01]  /*41d0*/  IMAD.MOV.U32 R107, RZ, RZ, R27 ;  /* 0x000000ffff6b7224 */ /* 0x000fe200078e001b */
[----:B------:R-:W-:Y:S01]  /*41e0*/  IABS R27, R23 ;  /* 0x00000017001b7213 */ /* 0x000fe20000000000 */
[----:B------:R-:W-:Y:S01]  /*41f0*/  @!P5 IMAD.MOV R115, RZ, RZ, -R115 ;  /* 0x000000ffff73d224 */ /* 0x000fe200078e0a73 */
[C---:B------:R-:W-:Y:S01]  /*4200*/  ISETP.GT.U32.AND P5, PT, R6.reuse, R29, PT ;  /* 0x0000001d0600720c */ /* 0x040fe20003fa4070 */
[C---:B------:R-:W-:Y:S02]  /*4210*/  IMAD R7, R6.reuse, R7, R8 ;  /* 0x0000000706077224 */ /* 0x040fe400078e0208 */
[----:B------:R-:W-:Y:S01]  /*4220*/  @!P6 IMAD.MOV R107, RZ, RZ, -R107 ;  /* 0x000000ffff6be224 */ /* 0x000fe200078e0a6b */
[----:B------:R-:W-:Y:S01]  /*4230*/  ISETP.GT.U32.AND P6, PT, R6, R5, PT ;  /* 0x000000050600720c */ /* 0x000fe20003fc4070 */
[----:B------:R-:W-:-:S02]  /*4240*/  IMAD.MOV.U32 R111, RZ, RZ, R13 ;  /* 0x000000ffff6f7224 */ /* 0x000fc400078e000d */
[----:B------:R-:W-:Y:S01]  /*4250*/  @!P1 IMAD.IADD R31, R31, 0x1, -R6 ;  /* 0x000000011f1f9824 */ /* 0x000fe200078e0a06 */
[C---:B------:R-:W-:Y:S01]  /*4260*/  ISETP.GT.U32.AND P1, PT, R6.reuse, R7, PT ;  /* 0x000000070600720c */ /* 0x040fe20003f24070 */
[----:B------:R-:W-:Y:S01]  /*4270*/  @!P3 IMAD.MOV R111, RZ, RZ, -R111 ;  /* 0x000000ffff6fb224 */ /* 0x000fe200078e0a6f */
[----:B------:R-:W-:Y:S01]  /*4280*/  ISETP.GT.U32.AND P3, PT, R6, R33, PT ;  /* 0x000000210600720c */ /* 0x000fe20003f64070 */
[----:B------:R-:W-:-:S04]  /*4290*/  IMAD.HI.U32 R8, R9, R11, RZ ;  /* 0x0000000b09087227 */ /* 0x000fc800078e00ff */
[--C-:B------:R-:W-:Y:S01]  /*42a0*/  @!P5 IMAD.IADD R29, R29, 0x1, -R6.reuse ;  /* 0x000000011d1dd824 */ /* 0x100fe200078e0a06 */
[----:B------:R-:W-:Y:S01]  /*42b0*/  ISETP.GE.AND P5, PT, R109, RZ, PT ;  /* 0x000000ff6d00720c */ /* 0x000fe20003fa6270 */
[--C-:B------:R-:W-:Y:S02]  /*42c0*/  @!P6 IMAD.IADD R5, R5, 0x1, -R6.reuse ;  /* 0x000000010505e824 */ /* 0x100fe400078e0a06 */
[----:B------:R-:W-:Y:S01]  /*42d0*/  IMAD.HI.U32 R10, R9, R12, RZ ;  /* 0x0000000c090a7227 */ /* 0x000fe200078e00ff */
[C---:B------:R-:W-:Y:S02]  /*42e0*/  ISETP.GT.U32.AND P4, PT, R6.reuse, R29, PT ;  /* 0x0000001d0600720c */ /* 0x040fe40003f84070 */
[C---:B------:R-:W-:Y:S01]  /*42f0*/  ISETP.GT.U32.AND P6, PT, R6.reuse, R5, PT ;  /* 0x000000050600720c */ /* 0x040fe20003fc4070 */
[--C-:B------:R-:W-:Y:S02]  /*4300*/  @!P1 IMAD.IADD R7, R7, 0x1, -R6.reuse ;  /* 0x0000000107079824 */ /* 0x100fe400078e0a06 */
[----:B------:R-:W-:Y:S01]  /*4310*/  @!P3 IMAD.IADD R33, R33, 0x1, -R6 ;  /* 0x000000012121b824 */ /* 0x000fe200078e0a06 */
[----:B------:R-:W-:Y:S01]  /*4320*/  ISETP.GE.AND P3, PT, R103, RZ, PT ;  /* 0x000000ff6700720c */ /* 0x000fe20003f66270 */
[----:B------:R-:W-:Y:S01]  /*4330*/  IMAD.MOV.U32 R103, RZ, RZ, R31 ;  /* 0x000000ffff677224 */ /* 0x000fe200078e001f */
[C---:B------:R-:W-:Y:S01]  /*4340*/  ISETP.GT.U32.AND P1, PT, R6.reuse, R7, PT ;  /* 0x000000070600720c */ /* 0x040fe20003f24070 */
[----:B------:R-:W-:Y:S01]  /*4350*/  IMAD.MOV R8, RZ, RZ, -R8 ;  /* 0x000000ffff087224 */ /* 0x000fe200078e0a08 */
[----:B------:R-:W-:Y:S01]  /*4360*/  IABS R31, R116 ;  /* 0x00000074001f7213 */ /* 0x000fe20000000000 */
[----:B------:R-:W-:Y:S01]  /*4370*/  @!P5 IMAD.MOV R103, RZ, RZ, -R103 ;  /* 0x000000ffff67d224 */ /* 0x000fe200078e0a67 */
[----:B------:R-:W-:Y:S01]  /*4380*/  ISETP.GE.AND P5, PT, R95, RZ, PT ;  /* 0x000000ff5f00720c */ /* 0x000fe20003fa6270 */
[----:B------:R-:W-:Y:S01]  /*4390*/  IMAD.MOV R13, RZ, RZ, -R10 ;  /* 0x000000ffff0d7224 */ /* 0x000fe200078e0a0a */
[----:B------:R-:W-:Y:S01]  /*43a0*/  IABS R10, R93 ;  /* 0x0000005d000a7213 */ /* 0x000fe20000000000 */
[C---:B------:R-:W-:Y:S01]  /*43b0*/  IMAD R95, R6.reuse, R8, R11 ;  /* 0x00000008065f7224 */ /* 0x040fe200078e020b */
[----:B------:R-:W-:Y:S01]  /*43c0*/  IABS R8, R4 ;  /* 0x0000000400087213 */ /* 0x000fe20000000000 */
[----:B------:R-:W-:Y:S01]  /*43d0*/  IMAD.MOV.U32 R109, RZ, RZ, R25 ;  /* 0x000000ffff6d7224 */ /* 0x000fe200078e0019 */
[----:B------:R-:W-:Y:S01]  /*43e0*/  IABS R25, R108 ;  /* 0x0000006c00197213 */ /* 0x000fe20000000000 */
[C---:B------:R-:W-:Y:S01]  /*43f0*/  IMAD R11, R6.reuse, R13, R12 ;  /* 0x0000000d060b7224 */ /* 0x040fe200078e020c */
[----:B------:R-:W-:Y:S01]  /*4400*/  IABS R13, R21 ;  /* 0x00000015000d7213 */ /* 0x000fe20000000000 */
[--C-:B------:R-:W-:Y:S01]  /*4410*/  @!P6 IMAD.IADD R5, R5, 0x1, -R6.reuse ;  /* 0x000000010505e824 */ /* 0x100fe200078e0a06 */
[C---:B------:R-:W-:Y:S01]  /*4420*/  ISETP.GT.U32.AND P6, PT, R6.reuse, R95, PT ;  /* 0x0000005f0600720c */ /* 0x040fe20003fc4070 */
[----:B------:R-:W-:Y:S01]  /*4430*/  @!P2 IMAD.MOV R109, RZ, RZ, -R109 ;  /* 0x000000ffff6da224 */ /* 0x000fe200078e0a6d */
[----:B------:R-:W-:Y:S01]  /*4440*/  ISETP.GE.AND P2, PT, R99, RZ, PT ;  /* 0x000000ff6300720c */ /* 0x000fe20003f46270 */
[--C-:B------:R-:W-:Y:S01]  /*4450*/  @!P1 IMAD.IADD R7, R7, 0x1, -R6.reuse ;  /* 0x0000000107079824 */ /* 0x100fe200078e0a06 */
[----:B------:R-:W-:Y:S01]  /*4460*/  ISETP.GT.U32.AND P1, PT, R6, R11, PT ;  /* 0x0000000b0600720c */ /* 0x000fe20003f24070 */
[--C-:B------:R-:W-:Y:S01]  /*4470*/  @!P4 IMAD.IADD R29, R29, 0x1, -R6.reuse ;  /* 0x000000011d1dc824 */ /* 0x100fe200078e0a06 */
[----:B------:R-:W-:Y:S01]  /*4480*/  ISETP.GE.AND P4, PT, R101, RZ, PT ;  /* 0x000000ff6500720c */ /* 0x000fe20003f86270 */
[----:B------:R-:W-:Y:S01]  /*4490*/  IMAD.MOV.U32 R101, RZ, RZ, R33 ;  /* 0x000000ffff657224 */ /* 0x000fe200078e0021 */
[----:B------:R-:W-:Y:S01]  /*44a0*/  IABS R33, R114 ;  /* 0x0000007200217213 */ /* 0x000fe20000000000 */
[----:B------:R-:W-:Y:S01]  /*44b0*/  IMAD.MOV.U32 R105, RZ, RZ, R29 ;  /* 0x000000ffff697224 */ /* 0x000fe200078e001d */
[----:B------:R-:W-:Y:S01]  /*44c0*/  IABS R29, R112 ;  /* 0x00000070001d7213 */ /* 0x000fe20000000000 */
[----:B------:R-:W-:Y:S01]  /*44d0*/  IMAD.MOV.U32 R99, RZ, RZ, R5 ;  /* 0x000000ffff637224 */ /* 0x000fe200078e0005 */
[----:B------:R-:W-:Y:S01]  /*44e0*/  IABS R12, R19 ;  /* 0x00000013000c7213 */ /* 0x000fe20000000000 */
[----:B------:R-:W-:-:S02]  /*44f0*/  @!P6 IMAD.IADD R95, R95, 0x1, -R6 ;  /* 0x000000015f5fe824 */ /* 0x000fc400078e0a06 */
[----:B------:R-:W-:Y:S01]  /*4500*/  @!P0 IMAD.MOV R105, RZ, RZ, -R105 ;  /* 0x000000ffff698224 */ /* 0x000fe200078e0a69 */
[----:B------:R-:W-:Y:S01]  /*4510*/  ISETP.GE.AND P0, PT, R97, RZ, PT ;  /* 0x000000ff6100720c */ /* 0x000fe20003f06270 */
[----:B------:R-:W-:Y:S01]  /*4520*/  @!P2 IMAD.MOV R101, RZ, RZ, -R101 ;  /* 0x000000ffff65a224 */ /* 0x000fe200078e0a65 */
[----:B------:R-:W-:Y:S01]  /*4530*/  ISETP.GE.AND P2, PT, R4, RZ, PT ;  /* 0x000000ff0400720c */ /* 0x000fe20003f46270 */
[----:B------:R-:W-:Y:S01]  /*4540*/  IMAD.MOV.U32 R97, RZ, RZ, R7 ;  /* 0x000000ffff617224 */ /* 0x000fe200078e0007 */
[----:B------:R-:W-:Y:S01]  /*4550*/  ISETP.GT.U32.AND P6, PT, R6, R95, PT ;  /* 0x0000005f0600720c */ /* 0x000fe20003fc4070 */
[----:B------:R-:W-:Y:S02]  /*4560*/  @!P1 IMAD.IADD R11, R11, 0x1, -R6 ;  /* 0x000000010b0b9824 */ /* 0x000fe400078e0a06 */
[----:B------:R-:W-:-:S03]  /*4570*/  IMAD.HI.U32 R4, R9, R8, RZ ;  /* 0x0000000809047227 */ /* 0x000fc600078e00ff */
[----:B------:R-:W-:Y:S01]  /*4580*/  ISETP.GT.U32.AND P1, PT, R6, R11, PT ;  /* 0x0000000b0600720c */ /* 0x000fe20003f24070 */
[----:B------:R-:W-:Y:S01]  /*4590*/  @!P3 IMAD.MOV R97, RZ, RZ, -R97 ;  /* 0x000000ffff61b224 */ /* 0x000fe200078e0a61 */
[----:B------:R-:W-:Y:S01]  /*45a0*/  ISETP.GE.AND P3, PT, R91, RZ, PT ;  /* 0x000000ff5b00720c */ /* 0x000fe20003f66270 */
[----:B------:R-:W-:-:S04]  /*45b0*/  IMAD.HI.U32 R5, R9, R10, RZ ;  /* 0x0000000a09057227 */ /* 0x000fc800078e00ff */
[----:B------:R-:W-:Y:S02]  /*45c0*/  IMAD.MOV R91, RZ, RZ, -R4 ;  /* 0x000000ffff5b7224 */ /* 0x000fe400078e0a04 */
[----:B------:R-:W-:Y:S02]  /*45d0*/  IMAD.MOV R5, RZ, RZ, -R5 ;  /* 0x000000ffff057224 */ /* 0x000fe400078e0a05 */
[C---:B------:R-:W-:Y:S02]  /*45e0*/  IMAD R91, R6.reuse, R91, R8 ;  /* 0x0000005b065b7224 */ /* 0x040fe400078e0208 */
[C---:B------:R-:W-:Y:S01]  /*45f0*/  IMAD R5, R6.reuse, R5, R10 ;  /* 0x0000000506057224 */ /* 0x040fe200078e020a */
[----:B------:R-:W-:Y:S01]  /*4600*/  IABS R10, R17 ;  /* 0x00000011000a7213 */ /* 0x000fe20000000000 */
[--C-:B------:R-:W-:Y:S01]  /*4610*/  @!P6 IMAD.IADD R95, R95, 0x1, -R6.reuse ;  /* 0x000000015f5fe824 */ /* 0x100fe200078e0a06 */
[C---:B------:R-:W-:Y:S01]  /*4620*/  ISETP.GT.U32.AND P6, PT, R6.reuse, R91, PT ;  /* 0x0000005b0600720c */ /* 0x040fe20003fc4070 */
[----:B------:R-:W-:Y:S01]  /*4630*/  @!P1 IMAD.IADD R11, R11, 0x1, -R6 ;  /* 0x000000010b0b9824 */ /* 0x000fe200078e0a06 */
[----:B------:R-:W-:Y:S01]  /*4640*/  ISETP.GT.U32.AND P1, PT, R6, R5, PT ;  /* 0x000000050600720c */ /* 0x000fe20003f24070 */
[----:B------:R-:W-:-:S04]  /*4650*/  IMAD.HI.U32 R4, R9, R85, RZ ;  /* 0x0000005509047227 */ /* 0x000fc800078e00ff */
[----:B------:R-:W-:-:S04]  /*4660*/  IMAD.HI.U32 R7, R9, R87, RZ ;  /* 0x0000005709077227 */ /* 0x000fc800078e00ff */
[----:B------:R-:W-:Y:S02]  /*4670*/  IMAD.MOV R4, RZ, RZ, -R4 ;  /* 0x000000ffff047224 */ /* 0x000fe400078e0a04 */
[--C-:B------:R-:W-:Y:S02]  /*4680*/  @!P6 IMAD.IADD R91, R91, 0x1, -R6.reuse ;  /* 0x000000015b5be824 */ /* 0x100fe400078e0a06 */
[----:B------:R-:W-:Y:S02]  /*4690*/  @!P1 IMAD.IADD R5, R5, 0x1, -R6 ;  /* 0x0000000105059824 */ /* 0x000fe400078e0a06 */
[----:B------:R-:W-:Y:S01]  /*46a0*/  IMAD.MOV R7, RZ, RZ, -R7 ;  /* 0x000000ffff077224 */ /* 0x000fe200078e0a07 */
[C---:B------:R-:W-:Y:S01]  /*46b0*/  ISETP.GT.U32.AND P1, PT, R6.reuse, R91, PT ;  /* 0x0000005b0600720c */ /* 0x040fe20003f24070 */
[C---:B------:R-:W-:Y:S02]  /*46c0*/  IMAD R85, R6.reuse, R4, R85 ;  /* 0x0000000406557224 */ /* 0x040fe400078e0255 */
[----:B------:R-:W-:-:S02]  /*46d0*/  IMAD R87, R6, R7, R87 ;  /* 0x0000000706577224 */ /* 0x000fc400078e0257 */
[----:B------:R-:W-:-:S03]  /*46e0*/  IMAD.HI.U32 R4, R9, R83, RZ ;  /* 0x0000005309047227 */ /* 0x000fc600078e00ff */
[----:B------:R-:W-:Y:S01]  /*46f0*/  ISETP.GT.U32.AND P6, PT, R6, R87, PT ;  /* 0x000000570600720c */ /* 0x000fe20003fc4070 */
[----:B------:R-:W-:Y:S02]  /*4700*/  IMAD.MOV R4, RZ, RZ, -R4 ;  /* 0x000000ffff047224 */ /* 0x000fe400078e0a04 */
[----:B------:R-:W-:Y:S01]  /*4710*/  @!P4 IMAD.MOV R99, RZ, RZ, -R99 ;  /* 0x000000ffff63c224 */ /* 0x000fe200078e0a63 */
[----:B------:R-:W-:Y:S01]  /*4720*/  ISETP.GE.AND P4, PT, R93, RZ, PT ;  /* 0x000000ff5d00720c */ /* 0x000fe20003f86270 */
[----:B------:R-:W-:-:S04]  /*4730*/  IMAD.HI.U32 R7, R9, R81, RZ ;  /* 0x0000005109077227 */ /* 0x000fc800078e00ff */
[C---:B------:R-:W-:Y:S02]  /*4740*/  IMAD R83, R6.reuse, R4, R83 ;  /* 0x0000000406537224 */ /* 0x040fe400078e0253 */
[----:B------:R-:W-:Y:S01]  /*4750*/  @!P1 IMAD.IADD R91, R91, 0x1, -R6 ;  /* 0x000000015b5b9824 */ /* 0x000fe200078e0a06 */
[C---:B------:R-:W-:Y:S01]  /*4760*/  ISETP.GT.U32.AND P1, PT, R6.reuse, R85, PT ;  /* 0x000000550600720c */ /* 0x040fe20003f24070 */
[----:B------:R-:W-:Y:S02]  /*4770*/  IMAD.MOV.U32 R93, RZ, RZ, R11 ;  /* 0x000000ffff5d7224 */ /* 0x000fe400078e000b */
[----:B------:R-:W-:Y:S02]  /*4780*/  IMAD.MOV R7, RZ, RZ, -R7 ;  /* 0x000000ffff077224 */ /* 0x000fe400078e0a07 */
[----:B------:R-:W-:Y:S01]  /*4790*/  @!P5 IMAD.MOV R93, RZ, RZ, -R93 ;  /* 0x000000ffff5dd224 */ /* 0x000fe200078e0a5d */
[C---:B------:R-:W-:Y:S01]  /*47a0*/  ISETP.GT.U32.AND P5, PT, R6.reuse, R83, PT ;  /* 0x000000530600720c */ /* 0x040fe20003fa4070 */
[----:B------:R-:W-:-:S02]  /*47b0*/  IMAD R81, R6, R7, R81 ;  /* 0x0000000706517224 */ /* 0x000fc400078e0251 */
[----:B------:R-:W-:Y:S01]  /*47c0*/  @!P6 IMAD.IADD R87, R87, 0x1, -R6 ;  /* 0x000000015757e824 */ /* 0x000fe200078e0a06 */
[C---:B------:R-:W-:Y:S01]  /*47d0*/  ISETP.GT.U32.AND P6, PT, R6.reuse, R5, PT ;  /* 0x000000050600720c */ /* 0x040fe20003fc4070 */
[----:B------:R-:W-:Y:S01]  /*47e0*/  @!P2 IMAD.MOV R91, RZ, RZ, -R91 ;  /* 0x000000ffff5ba224 */ /* 0x000fe200078e0a5b */
[----:B------:R-:W-:Y:S01]  /*47f0*/  ISETP.GT.U32.AND P2, PT, R6, R81, PT ;  /* 0x000000510600720c */ /* 0x000fe20003f44070 */
[----:B------:R-:W-:-:S04]  /*4800*/  IMAD.HI.U32 R8, R9, R79, RZ ;  /* 0x0000004f09087227 */ /* 0x000fc800078e00ff */
[----:B------:R-:W-:Y:S01]  /*4810*/  @!P1 IMAD.IADD R85, R85, 0x1, -R6 ;  /* 0x0000000155559824 */ /* 0x000fe200078e0a06 */
[----:B------:R-:W-:Y:S01]  /*4820*/  ISETP.GE.AND P1, PT, R89, RZ, PT ;  /* 0x000000ff5900720c */ /* 0x000fe20003f26270 */
[----:B------:R-:W-:Y:S02]  /*4830*/  IMAD.MOV R8, RZ, RZ, -R8 ;  /* 0x000000ffff087224 */ /* 0x000fe400078e0a08 */
[----:B------:R-:W-:Y:S01]  /*4840*/  @!P5 IMAD.IADD R83, R83, 0x1, -R6 ;  /* 0x000000015353d824 */ /* 0x000fe200078e0a06 */
[C---:B------:R-:W-:Y:S01]  /*4850*/  ISETP.GT.U32.AND P5, PT, R6.reuse, R85, PT ;  /* 0x000000550600720c */ /* 0x040fe20003fa4070 */
[----:B------:R-:W-:Y:S02]  /*4860*/  IMAD R79, R6, R8, R79 ;  /* 0x00000008064f7224 */ /* 0x000fe400078e024f */
[----:B------:R-:W-:-:S04]  /*4870*/  IMAD.HI.U32 R4, R9, R77, RZ ;  /* 0x0000004d09047227 */ /* 0x000fc800078e00ff */
[----:B------:R-:W-:Y:S02]  /*4880*/  IMAD.MOV R4, RZ, RZ, -R4 ;  /* 0x000000ffff047224 */ /* 0x000fe400078e0a04 */
[--C-:B------:R-:W-:Y:S01]  /*4890*/  @!P6 IMAD.IADD R5, R5, 0x1, -R6.reuse ;  /* 0x000000010505e824 */ /* 0x100fe200078e0a06 */
[C---:B------:R-:W-:Y:S01]  /*48a0*/  ISETP.GT.U32.AND P6, PT, R6.reuse, R79, PT ;  /* 0x0000004f0600720c */ /* 0x040fe20003fc4070 */
[----:B------:R-:W-:Y:S01]  /*48b0*/  @!P2 IMAD.IADD R81, R81, 0x1, -R6 ;  /* 0x000000015151a824 */ /* 0x000fe200078e0a06 */
[----:B------:R-:W-:Y:S01]  /*48c0*/  ISETP.GT.U32.AND P2, PT, R6, R83, PT ;  /* 0x000000530600720c */ /* 0x000fe20003f44070 */
[----:B------:R-:W-:-:S04]  /*48d0*/  IMAD.HI.U32 R7, R9, R75, RZ ;  /* 0x0000004b09077227 */ /* 0x000fc800078e00ff */
[----:B------:R-:W-:Y:S01]  /*48e0*/  @!P0 IMAD.MOV R95, RZ, RZ, -R95 ;  /* 0x000000ffff5f8224 */ /* 0x000fe200078e0a5f */
[C---:B------:R-:W-:Y:S01]  /*48f0*/  ISETP.GT.U32.AND P0, PT, R6.reuse, R87, PT ;  /* 0x000000570600720c */ /* 0x040fe20003f04070 */
[C---:B------:R-:W-:Y:S02]  /*4900*/  IMAD R77, R6.reuse, R4, R77 ;  /* 0x00000004064d7224 */ /* 0x040fe400078e024d */
[----:B------:R-:W-:Y:S02]  /*4910*/  IMAD.MOV R7, RZ, RZ, -R7 ;  /* 0x000000ffff077224 */ /* 0x000fe400078e0a07 */
[--C-:B------:R-:W-:Y:S01]  /*4920*/  @!P5 IMAD.IADD R85, R85, 0x1, -R6.reuse ;  /* 0x000000015555d824 */ /* 0x100fe200078e0a06 */
[C---:B------:R-:W-:Y:S01]  /*4930*/  ISETP.GT.U32.AND P5, PT, R6.reuse, R77, PT ;  /* 0x0000004d0600720c */ /* 0x040fe20003fa4070 */
[----:B------:R-:W-:Y:S01]  /*4940*/  IMAD R75, R6, R7, R75 ;  /* 0x00000007064b7224 */ /* 0x000fe200078e024b */
[----:B------:R-:W-:Y:S01]  /*4950*/  IABS R7, R22 ;  /* 0x0000001600077213 */ /* 0x000fe20000000000 */
[----:B------:R-:W-:-:S02]  /*4960*/  @!P6 IMAD.IADD R79, R79, 0x1, -R6 ;  /* 0x000000014f4fe824 */ /* 0x000fc400078e0a06 */
[--C-:B------:R-:W-:Y:S01]  /*4970*/  @!P2 IMAD.IADD R83, R83, 0x1, -R6.reuse ;  /* 0x000000015353a824 */ /* 0x100fe200078e0a06 */
[----:B------:R-:W-:Y:S01]  /*4980*/  ISETP.GT.U32.AND P2, PT, R6, R75, PT ;  /* 0x0000004b0600720c */ /* 0x000fe20003f44070 */
[----:B------:R-:W-:Y:S01]  /*4990*/  @!P0 IMAD.IADD R87, R87, 0x1, -R6 ;  /* 0x0000000157578824 */ /* 0x000fe200078e0a06 */
[----:B------:R-:W-:Y:S01]  /*49a0*/  ISETP.GE.AND P0, PT, R166, RZ, PT ;  /* 0x000000ffa600720c */ /* 0x000fe20003f06270 */
[----:B------:R-:W-:Y:S01]  /*49b0*/  IMAD.HI.U32 R4, R9, R73, RZ ;  /* 0x0000004909047227 */ /* 0x000fe200078e00ff */
[----:B------:R-:W-:-:S03]  /*49c0*/  ISETP.GT.U32.AND P6, PT, R6, R79, PT ;  /* 0x0000004f0600720c */ /* 0x000fc60003fc4070 */
[----:B------:R-:W-:Y:S01]  /*49d0*/  @!P5 IMAD.IADD R77, R77, 0x1, -R6 ;  /* 0x000000014d4dd824 */ /* 0x000fe200078e0a06 */
[----:B------:R-:W-:Y:S01]  /*49e0*/  ISETP.GE.AND P5, PT, R162, RZ, PT ;  /* 0x000000ffa200720c */ /* 0x000fe20003fa6270 */
[----:B------:R-:W-:Y:S02]  /*49f0*/  IMAD.MOV R4, RZ, RZ, -R4 ;  /* 0x000000ffff047224 */ /* 0x000fe400078e0a04 */
[----:B------:R-:W-:Y:S02]  /*4a00*/  IMAD.MOV.U32 R89, RZ, RZ, R5 ;  /* 0x000000ffff597224 */ /* 0x000fe400078e0005 */
[----:B------:R-:W-:Y:S02]  /*4a10*/  IMAD R73, R6, R4, R73 ;  /* 0x0000000406497224 */ /* 0x000fe400078e0249 */
[----:B------:R-:W-:Y:S01]  /*4a20*/  @!P2 IMAD.IADD R75, R75, 0x1, -R6 ;  /* 0x000000014b4ba824 */ /* 0x000fe200078e0a06 */
[----:B------:R-:W-:Y:S01]  /*4a30*/  ISETP.GE.AND P2, PT, R164, RZ, PT ;  /* 0x000000ffa400720c */ /* 0x000fe20003f46270 */
[----:B------:R-:W-:-:S04]  /*4a40*/  IMAD.HI.U32 R4, R9, R71, RZ ;  /* 0x0000004709047227 */ /* 0x000fc800078e00ff */
[----:B------:R-:W-:Y:S01]  /*4a50*/  @!P6 IMAD.IADD R79, R79, 0x1, -R6 ;  /* 0x000000014f4fe824 */ /* 0x000fe200078e0a06 */
[C---:B------:R-:W-:Y:S01]  /*4a60*/  ISETP.GT.U32.AND P6, PT, R6.reuse, R73, PT ;  /* 0x000000490600720c */ /* 0x040fe20003fc4070 */
[----:B------:R-:W-:Y:S01]  /*4a70*/  @!P0 IMAD.MOV R85, RZ, RZ, -R85 ;  /* 0x000000ffff558224 */ /* 0x000fe200078e0a55 */
[C---:B------:R-:W-:Y:S01]  /*4a80*/  ISETP.GT.U32.AND P0, PT, R6.reuse, R75, PT ;  /* 0x0000004b0600720c */ /* 0x040fe20003f04070 */
[----:B------:R-:W-:Y:S02]  /*4a90*/  IMAD.MOV R4, RZ, RZ, -R4 ;  /* 0x000000ffff047224 */ /* 0x000fe400078e0a04 */
[----:B------:R-:W-:Y:S01]  /*4aa0*/  @!P4 IMAD.MOV R89, RZ, RZ, -R89 ;  /* 0x000000ffff59c224 */ /* 0x000fe200078e0a59 */
[----:B------:R-:W-:Y:S01]  /*4ab0*/  ISETP.GT.U32.AND P4, PT, R6, R81, PT ;  /* 0x000000510600720c */ /* 0x000fe20003f84070 */
[----:B------:R-:W-:Y:S01]  /*4ac0*/  @!P5 IMAD.MOV R79, RZ, RZ, -R79 ;  /* 0x000000ffff4fd224 */ /* 0x000fe200078e0a4f */
[----:B------:R-:W-:Y:S01]  /*4ad0*/  ISETP.GE.AND P5, PT, R150, RZ, PT ;  /* 0x000000ff9600720c */ /* 0x000fe20003fa6270 */
[----:B------:R-:W-:-:S02]  /*4ae0*/  IMAD R71, R6, R4, R71 ;  /* 0x0000000406477224 */ /* 0x000fc400078e0247 */
[----:B------:R-:W-:-:S04]  /*4af0*/  IMAD.HI.U32 R4, R9, R67, RZ ;  /* 0x0000004309047227 */ /* 0x000fc800078e00ff */
[----:B------:R-:W-:Y:S02]  /*4b00*/  IMAD.MOV R4, RZ, RZ, -R4 ;  /* 0x000000ffff047224 */ /* 0x000fe400078e0a04 */
[--C-:B------:R-:W-:Y:S01]  /*4b10*/  @!P0 IMAD.IADD R75, R75, 0x1, -R6.reuse ;  /* 0x000000014b4b8824 */ /* 0x100fe200078e0a06 */
[----:B------:R-:W-:Y:S01]  /*4b20*/  ISETP.GE.AND P0, PT, R154, RZ, PT ;  /* 0x000000ff9a00720c */ /* 0x000fe20003f06270 */
[----:B------:R-:W-:Y:S02]  /*4b30*/  IMAD R67, R6, R4, R67 ;  /* 0x0000000406437224 */ /* 0x000fe400078e0243 */
[----:B------:R-:W-:Y:S01]  /*4b40*/  @!P4 IMAD.IADD R81, R81, 0x1, -R6 ;  /* 0x000000015151c824 */ /* 0x000fe200078e0a06 */
[----:B------:R-:W-:Y:S01]  /*4b50*/  ISETP.GE.AND P4, PT, R160, RZ, PT ;  /* 0x000000ffa000720c */ /* 0x000fe20003f86270 */
[----:B------:R-:W-:-:S04]  /*4b60*/  IMAD.HI.U32 R5, R9, R69, RZ ;  /* 0x0000004509057227 */ /* 0x000fc800078e00ff */
[----:B------:R-:W-:Y:S01]  /*4b70*/  @!P5 IMAD.MOV R75, RZ, RZ, -R75 ;  /* 0x000000ffff4bd224 */ /* 0x000fe200078e0a4b */
[C---:B------:R-:W-:Y:S01]  /*4b80*/  ISETP.GT.U32.AND P5, PT, R6.reuse, R67, PT ;  /* 0x000000430600720c */ /* 0x040fe20003fa4070 */
[----:B------:R-:W-:Y:S02]  /*4b90*/  IMAD.MOV R5, RZ, RZ, -R5 ;  /* 0x000000ffff057224 */ /* 0x000fe400078e0a05 */
[----:B------:R-:W-:Y:S01]  /*4ba0*/  @!P1 IMAD.MOV R83, RZ, RZ, -R83 ;  /* 0x000000ffff539224 */ /* 0x000fe200078e0a53 */
[C---:B------:R-:W-:Y:S01]  /*4bb0*/  ISETP.GT.U32.AND P1, PT, R6.reuse, R71, PT ;  /* 0x000000470600720c */ /* 0x040fe20003f24070 */
[C---:B------:R-:W-:Y:S02]  /*4bc0*/  IMAD R69, R6.reuse, R5, R69 ;  /* 0x0000000506457224 */ /* 0x040fe400078e0245 */
[----:B------:R-:W-:Y:S02]  /*4bd0*/  @!P4 IMAD.MOV R81, RZ, RZ, -R81 ;  /* 0x000000ffff51c224 */ /* 0x000fe400078e0a51 */
[----:B------:R-:W-:Y:S01]  /*4be0*/  @!P6 IMAD.IADD R73, R73, 0x1, -R6 ;  /* 0x000000014949e824 */ /* 0x000fe200078e0a06 */
[----:B------:R-:W-:Y:S01]  /*4bf0*/  ISETP.GT.U32.AND P4, PT, R6, R69, PT ;  /* 0x000000450600720c */ /* 0x000fe20003f84070 */
[----:B------:R-:W-:-:S03]  /*4c00*/  IMAD.HI.U32 R5, R9, R61, RZ ;  /* 0x0000003d09057227 */ /* 0x000fc600078e00ff */
[----:B------:R-:W-:Y:S01]  /*4c10*/  ISETP.GT.U32.AND P6, PT, R6, R73, PT ;  /* 0x000000490600720c */ /* 0x000fe20003fc4070 */
[--C-:B------:R-:W-:Y:S02]  /*4c20*/  @!P5 IMAD.IADD R67, R67, 0x1, -R6.reuse ;  /* 0x000000014343d824 */ /* 0x100fe400078e0a06 */
[----:B------:R-:W-:Y:S01]  /*4c30*/  @!P1 IMAD.IADD R71, R71, 0x1, -R6 ;  /* 0x0000000147479824 */ /* 0x000fe200078e0a06 */
[----:B------:R-:W-:Y:S01]  /*4c40*/  ISETP.GE.AND P1, PT, R148, RZ, PT ;  /* 0x000000ff9400720c */ /* 0x000fe20003f26270 */
[----:B------:R-:W-:Y:S01]  /*4c50*/  IMAD.MOV R5, RZ, RZ, -R5 ;  /* 0x000000ffff057224 */ /* 0x000fe200078e0a05 */
[----:B------:R-:W-:Y:S01]  /*4c60*/  ISETP.GT.U32.AND P5, PT, R6, R67, PT ;  /* 0x000000430600720c */ /* 0x000fe20003fa4070 */
[----:B------:R-:W-:-:S04]  /*4c70*/  IMAD.HI.U32 R4, R9, R65, RZ ;  /* 0x0000004109047227 */ /* 0x000fc800078e00ff */
[--C-:B------:R-:W-:Y:S02]  /*4c80*/  @!P4 IMAD.IADD R69, R69, 0x1, -R6.reuse ;  /* 0x000000014545c824 */ /* 0x100fe400078e0a06 */
[C---:B------:R-:W-:Y:S02]  /*4c90*/  IMAD R61, R6.reuse, R5, R61 ;  /* 0x00000005063d7224 */ /* 0x040fe400078e023d */
[----:B------:R-:W-:Y:S01]  /*4ca0*/  @!P6 IMAD.IADD R73, R73, 0x1, -R6 ;  /* 0x000000014949e824 */ /* 0x000fe200078e0a06 */
[----:B------:R-:W-:Y:S01]  /*4cb0*/  ISETP.GT.U32.AND P4, PT, R6, R69, PT ;  /* 0x000000450600720c */ /* 0x000fe20003f84070 */
[----:B------:R-:W-:Y:S01]  /*4cc0*/  IMAD.MOV R4, RZ, RZ, -R4 ;  /* 0x000000ffff047224 */ /* 0x000fe200078e0a04 */
[----:B------:R-:W-:Y:S01]  /*4cd0*/  ISETP.GE.AND P6, PT, R156, RZ, PT ;  /* 0x000000ff9c00720c */ /* 0x000fe20003fc6270 */
[----:B------:R-:W-:Y:S02]  /*4ce0*/  @!P5 IMAD.IADD R67, R67, 0x1, -R6 ;  /* 0x000000014343d824 */ /* 0x000fe400078e0a06 */
[----:B------:R-:W-:-:S02]  /*4cf0*/  IMAD R65, R6, R4, R65 ;  /* 0x0000000406417224 */ /* 0x000fc400078e0241 */
[----:B------:R-:W-:Y:S01]  /*4d00*/  @!P1 IMAD.MOV R67, RZ, RZ, -R67 ;  /* 0x000000ffff439224 */ /* 0x000fe200078e0a43 */
[----:B------:R-:W-:Y:S01]  /*4d10*/  ISETP.GT.U32.AND P1, PT, R6, R61, PT ;  /* 0x0000003d0600720c */ /* 0x000fe20003f24070 */
[----:B------:R-:W-:-:S04]  /*4d20*/  IMAD.HI.U32 R4, R9, R63, RZ ;  /* 0x0000003f09047227 */ /* 0x000fc800078e00ff */
[----:B------:R-:W-:Y:S01]  /*4d30*/  @!P4 IMAD.IADD R69, R69, 0x1, -R6 ;  /* 0x000000014545c824 */ /* 0x000fe200078e0a06 */
[----:B------:R-:W-:Y:S01]  /*4d40*/  ISETP.GE.AND P4, PT, R146, RZ, PT ;  /* 0x000000ff9200720c */ /* 0x000fe20003f86270 */
[----:B------:R-:W-:Y:S01]  /*4d50*/  @!P3 IMAD.MOV R87, RZ, RZ, -R87 ;  /* 0x000000ffff57b224 */ /* 0x000fe200078e0a57 */
[----:B------:R-:W-:Y:S01]  /*4d60*/  ISETP.GT.U32.AND P3, PT, R6, R77, PT ;  /* 0x0000004d0600720c */ /* 0x000fe20003f64070 */
[----:B------:R-:W-:Y:S01]  /*4d70*/  @!P6 IMAD.MOV R69, RZ, RZ, -R69 ;  /* 0x000000ffff45e224 */ /* 0x000fe200078e0a45 */
[----:B------:R-:W-:Y:S01]  /*4d80*/  ISETP.GE.AND P6, PT, R2, RZ, PT ;  /* 0x000000ff0200720c */ /* 0x000fe20003fc6270 */
[----:B------:R-:W-:Y:S02]  /*4d90*/  IMAD.MOV R4, RZ, RZ, -R4 ;  /* 0x000000ffff047224 */ /* 0x000fe400078e0a04 */
[----:B------:R-:W-:-:S04]  /*4da0*/  IMAD.HI.U32 R2, R9, R59, RZ ;  /* 0x0000003b09027227 */ /* 0x000fc800078e00ff */
[----:B------:R-:W-:Y:S02]  /*4db0*/  @!P1 IMAD.IADD R61, R61, 0x1, -R6 ;  /* 0x000000013d3d9824 */ /* 0x000fe400078e0a06 */
[C---:B------:R-:W-:Y:S02]  /*4dc0*/  IMAD R63, R6.reuse, R4, R63 ;  /* 0x00000004063f7224 */ /* 0x040fe400078e023f */
[----:B------:R-:W-:Y:S01]  /*4dd0*/  IMAD.MOV R4, RZ, RZ, -R2 ;  /* 0x000000ffff047224 */ /* 0x000fe200078e0a02 */
[C---:B------:R-:W-:Y:S01]  /*4de0*/  ISETP.GT.U32.AND P1, PT, R6.reuse, R61, PT ;  /* 0x0000003d0600720c */ /* 0x040fe20003f24070 */
[----:B------:R-:W-:Y:S01]  /*4df0*/  IMAD.HI.U32 R2, R9, R57, RZ ;  /* 0x0000003909027227 */ /* 0x000fe200078e00ff */
[----:B------:R-:W-:-:S03]  /*4e00*/  ISETP.GT.U32.AND P5, PT, R6, R63, PT ;  /* 0x0000003f0600720c */ /* 0x000fc60003fa4070 */
[----:B------:R-:W-:Y:S02]  /*4e10*/  IMAD.MOV R5, RZ, RZ, -R2 ;  /* 0x000000ffff057224 */ /* 0x000fe400078e0a02 */
[----:B------:R-:W-:-:S04]  /*4e20*/  IMAD.HI.U32 R2, R9, R53, RZ ;  /* 0x0000003509027227 */ /* 0x000fc800078e00ff */
[----:B------:R-:W-:Y:S01]  /*4e30*/  @!P3 IMAD.IADD R77, R77, 0x1, -R6 ;  /* 0x000000014d4db824 */ /* 0x000fe200078e0a06 */
[----:B------:R-:W-:Y:S01]  /*4e40*/  ISETP.GE.AND P3, PT, R152, RZ, PT ;  /* 0x000000ff9800720c */ /* 0x000fe20003f66270 */
[----:B------:R-:W-:Y:S02]  /*4e50*/  IMAD.MOV R2, RZ, RZ, -R2 ;  /* 0x000000ffff027224 */ /* 0x000fe400078e0a02 */
[----:B------:R-:W-:Y:S01]  /*4e60*/  @!P2 IMAD.MOV R77, RZ, RZ, -R77 ;  /* 0x000000ffff4da224 */ /* 0x000fe200078e0a4d */
[C---:B------:R-:W-:Y:S01]  /*4e70*/  ISETP.GT.U32.AND P2, PT, R6.reuse, R71, PT ;  /* 0x000000470600720c */ /* 0x040fe20003f44070 */
[----:B------:R-:W-:Y:S02]  /*4e80*/  IMAD R53, R6, R2, R53 ;  /* 0x0000000206357224 */ /* 0x000fe400078e0235 */
[----:B------:R-:W-:Y:S02]  /*4e90*/  @!P1 IMAD.IADD R61, R61, 0x1, -R6 ;  /* 0x000000013d3d9824 */ /* 0x000fe400078e0a06 */
[----:B------:R-:W-:-:S04]  /*4ea0*/  IMAD.HI.U32 R2, R9, R51, RZ ;  /* 0x0000003309027227 */ /* 0x000fc800078e00ff */
[----:B------:R-:W-:Y:S01]  /*4eb0*/  @!P4 IMAD.MOV R61, RZ, RZ, -R61 ;  /* 0x000000ffff3dc224 */ /* 0x000fe200078e0a3d */
[----:B------:R-:W-:Y:S01]  /*4ec0*/  ISETP.GT.U32.AND P4, PT, R6, R53, PT ;  /* 0x000000350600720c */ /* 0x000fe20003f84070 */
[----:B------:R-:W-:Y:S02]  /*4ed0*/  IMAD.MOV R2, RZ, RZ, -R2 ;  /* 0x000000ffff027224 */ /* 0x000fe400078e0a02 */
[----:B------:R-:W-:Y:S01]  /*4ee0*/  @!P2 IMAD.IADD R71, R71, 0x1, -R6 ;  /* 0x000000014747a824 */ /* 0x000fe200078e0a06 */
[----:B------:R-:W-:Y:S01]  /*4ef0*/  ISETP.GE.AND P2, PT, R144, RZ, PT ;  /* 0x000000ff9000720c */ /* 0x000fe20003f46270 */
[C---:B------:R-:W-:Y:S02]  /*4f00*/  IMAD R51, R6.reuse, R2, R51 ;  /* 0x0000000206337224 */ /* 0x040fe400078e0233 */
[----:B------:R-:W-:Y:S01]  /*4f10*/  @!P0 IMAD.MOV R71, RZ, RZ, -R71 ;  /* 0x000000ffff478224 */ /* 0x000fe200078e0a47 */
[----:B------:R-:W-:Y:S01]  /*4f20*/  ISETP.GT.U32.AND P0, PT, R6, R65, PT ;  /* 0x000000410600720c */ /* 0x000fe20003f04070 */
[----:B------:R-:W-:-:S04]  /*4f30*/  IMAD.HI.U32 R2, R9, R49, RZ ;  /* 0x0000003109027227 */ /* 0x000fc800078e00ff */
[----:B------:R-:W-:Y:S02]  /*4f40*/  @!P4 IMAD.IADD R53, R53, 0x1, -R6 ;  /* 0x000000013535c824 */ /* 0x000fe400078e0a06 */
[----:B------:R-:W-:Y:S02]  /*4f50*/  IMAD.MOV R2, RZ, RZ, -R2 ;  /* 0x000000ffff027224 */ /* 0x000fe400078e0a02 */
[C---:B------:R-:W-:Y:S01]  /*4f60*/  IMAD R59, R6.reuse, R4, R59 ;  /* 0x00000004063b7224 */ /* 0x040fe200078e023b */
[C---:B------:R-:W-:Y:S01]  /*4f70*/  ISETP.GT.U32.AND P4, PT, R6.reuse, R53, PT ;  /* 0x000000350600720c */ /* 0x040fe20003f84070 */
[----:B------:R-:W-:Y:S02]  /*4f80*/  IMAD R49, R6, R2, R49 ;  /* 0x0000000206317224 */ /* 0x000fe400078e0231 */
[----:B------:R-:W-:Y:S02]  /*4f90*/  @!P0 IMAD.IADD R65, R65, 0x1, -R6 ;  /* 0x0000000141418824 */ /* 0x000fe400078e0a06 */
[----:B------:R-:W-:-:S03]  /*4fa0*/  IMAD.HI.U32 R4, R9, R55, RZ ;  /* 0x0000003709047227 */ /* 0x000fc600078e00ff */
[----:B------:R-:W-:Y:S01]  /*4fb0*/  ISETP.GT.U32.AND P0, PT, R6, R65, PT ;  /* 0x000000410600720c */ /* 0x000fe20003f04070 */
[----:B------:R-:W-:Y:S02]  /*4fc0*/  IMAD.MOV R4, RZ, RZ, -R4 ;  /* 0x000000ffff047224 */ /* 0x000fe400078e0a04 */
[----:B------:R-:W-:Y:S01]  /*4fd0*/  @!P3 IMAD.MOV R73, RZ, RZ, -R73 ;  /* 0x000000ffff49b224 */ /* 0x000fe200078e0a49 */
[----:B------:R-:W-:Y:S01]  /*4fe0*/  ISETP.GE.AND P3, PT, R142, RZ, PT ;  /* 0x000000ff8e00720c */ /* 0x000fe20003f66270 */
[--C-:B------:R-:W-:Y:S01]  /*4ff0*/  @!P4 IMAD.IADD R53, R53, 0x1, -R6.reuse ;  /* 0x000000013535c824 */ /* 0x100fe200078e0a06 */
[C---:B------:R-:W-:Y:S01]  /*5000*/  ISETP.GT.U32.AND P4, PT, R6.reuse, R49, PT ;  /* 0x000000310600720c */ /* 0x040fe20003f84070 */
[C---:B------:R-:W-:Y:S02]  /*5010*/  IMAD R55, R6.reuse, R4, R55 ;  /* 0x0000000406377224 */ /* 0x040fe400078e0237 */
[C---:B------:R-:W-:Y:S02]  /*5020*/  IMAD R57, R6.reuse, R5, R57 ;  /* 0x0000000506397224 */ /* 0x040fe400078e0239 */
[--C-:B------:R-:W-:Y:S01]  /*5030*/  @!P5 IMAD.IADD R63, R63, 0x1, -R6.reuse ;  /* 0x000000013f3fd824 */ /* 0x100fe200078e0a06 */
[C---:B------:R-:W-:Y:S01]  /*5040*/  ISETP.GT.U32.AND P1, PT, R6.reuse, R55, PT ;  /* 0x000000370600720c */ /* 0x040fe20003f24070 */
[----:B------:R-:W-:Y:S01]  /*5050*/  @!P0 IMAD.IADD R65, R65, 0x1, -R6 ;  /* 0x0000000141418824 */ /* 0x000fe200078e0a06 */
[C---:B------:R-:W-:Y:S01]  /*5060*/  ISETP.GT.U32.AND P0, PT, R6.reuse, R59, PT ;  /* 0x0000003b0600720c */ /* 0x040fe20003f04070 */
[----:B------:R-:W-:Y:S01]  /*5070*/  IMAD.HI.U32 R2, R9, R45, RZ ;  /* 0x0000002d09027227 */ /* 0x000fe200078e00ff */
[----:B------:R-:W-:-:S03]  /*5080*/  ISETP.GT.U32.AND P5, PT, R6, R63, PT ;  /* 0x0000003f0600720c */ /* 0x000fc60003fa4070 */
[----:B------:R-:W-:Y:S02]  /*5090*/  @!P4 IMAD.IADD R49, R49, 0x1, -R6 ;  /* 0x000000013131c824 */ /* 0x000fe400078e0a06 */
[----:B------:R-:W-:Y:S01]  /*50a0*/  @!P3 IMAD.MOV R65, RZ, RZ, -R65 ;  /* 0x000000ffff41b224 */ /* 0x000fe200078e0a41 */
[C---:B------:R-:W-:Y:S01]  /*50b0*/  ISETP.GT.U32.AND P3, PT, R6.reuse, R57, PT ;  /* 0x000000390600720c */ /* 0x040fe20003f64070 */
[----:B------:R-:W-:Y:S01]  /*50c0*/  IMAD.MOV R2, RZ, RZ, -R2 ;  /* 0x000000ffff027224 */ /* 0x000fe200078e0a02 */
[C---:B------:R-:W-:Y:S01]  /*50d0*/  ISETP.GT.U32.AND P4, PT, R6.reuse, R49, PT ;  /* 0x000000310600720c */ /* 0x040fe20003f84070 */
[--C-:B------:R-:W-:Y:S02]  /*50e0*/  @!P1 IMAD.IADD R55, R55, 0x1, -R6.reuse ;  /* 0x0000000137379824 */ /* 0x100fe400078e0a06 */
[C---:B------:R-:W-:Y:S02]  /*50f0*/  IMAD R45, R6.reuse, R2, R45 ;  /* 0x00000002062d7224 */ /* 0x040fe400078e022d */
[----:B------:R-:W-:Y:S01]  /*5100*/  @!P5 IMAD.IADD R63, R63, 0x1, -R6 ;  /* 0x000000013f3fd824 */ /* 0x000fe200078e0a06 */
[----:B------:R-:W-:Y:S01]  /*5110*/  ISETP.GT.U32.AND P1, PT, R6, R55, PT ;  /* 0x000000370600720c */ /* 0x000fe20003f24070 */
[----:B------:R-:W-:Y:S01]  /*5120*/  IMAD.HI.U32 R4, R9, R47, RZ ;  /* 0x0000002f09047227 */ /* 0x000fe200078e00ff */
[----:B------:R-:W-:-:S03]  /*5130*/  ISETP.GE.AND P5, PT, R140, RZ, PT ;  /* 0x000000ff8c00720c */ /* 0x000fc60003fa6270 */
[--C-:B------:R-:W-:Y:S01]  /*5140*/  @!P3 IMAD.IADD R57, R57, 0x1, -R6.reuse ;  /* 0x000000013939b824 */ /* 0x100fe200078e0a06 */
[----:B------:R-:W-:Y:S01]  /*5150*/  ISETP.GE.AND P3, PT, R136, RZ, PT ;  /* 0x000000ff8800720c */ /* 0x000fe20003f66270 */
[--C-:B------:R-:W-:Y:S01]  /*5160*/  @!P4 IMAD.IADD R49, R49, 0x1, -R6.reuse ;  /* 0x000000013131c824 */ /* 0x100fe200078e0a06 */
[C---:B------:R-:W-:Y:S01]  /*5170*/  ISETP.GT.U32.AND P4, PT, R6.reuse, R45, PT ;  /* 0x0000002d0600720c */ /* 0x040fe20003f84070 */
[----:B------:R-:W-:Y:S02]  /*5180*/  @!P0 IMAD.IADD R59, R59, 0x1, -R6 ;  /* 0x000000013b3b8824 */ /* 0x000fe400078e0a06 */
[----:B------:R-:W-:Y:S01]  /*5190*/  @!P2 IMAD.MOV R63, RZ, RZ, -R63 ;  /* 0x000000ffff3fa224 */ /* 0x000fe200078e0a3f */
[C---:B------:R-:W-:Y:S01]  /*51a0*/  ISETP.GT.U32.AND P2, PT, R6.reuse, R57, PT ;  /* 0x000000390600720c */ /* 0x040fe20003f44070 */
[----:B------:R-:W-:Y:S01]  /*51b0*/  IMAD.MOV R4, RZ, RZ, -R4 ;  /* 0x000000ffff047224 */ /* 0x000fe200078e0a04 */
[----:B------:R-:W-:Y:S01]  /*51c0*/  ISETP.GT.U32.AND P0, PT, R6, R59, PT ;  /* 0x0000003b0600720c */ /* 0x000fe20003f04070 */
[----:B------:R-:W-:Y:S01]  /*51d0*/  @!P1 IMAD.IADD R55, R55, 0x1, -R6 ;  /* 0x0000000137379824 */ /* 0x000fe200078e0a06 */
[----:B------:R-:W-:Y:S01]  /*51e0*/  ISETP.GE.AND P1, PT, R134, RZ, PT ;  /* 0x000000ff8600720c */ /* 0x000fe20003f26270 */
[----:B------:R-:W-:-:S02]  /*51f0*/  IMAD R47, R6, R4, R47 ;  /* 0x00000004062f7224 */ /* 0x000fc400078e022f */
[----:B------:R-:W-:Y:S02]  /*5200*/  @!P3 IMAD.MOV R55, RZ, RZ, -R55 ;  /* 0x000000ffff37b224 */ /* 0x000fe400078e0a37 */
[----:B------:R-:W-:Y:S01]  /*5210*/  @!P4 IMAD.IADD R45, R45, 0x1, -R6 ;  /* 0x000000012d2dc824 */ /* 0x000fe200078e0a06 */
[----:B------:R-:W-:Y:S01]  /*5220*/  ISETP.GT.U32.AND P3, PT, R6, R47, PT ;  /* 0x0000002f0600720c */ /* 0x000fe20003f64070 */
[----:B------:R-:W-:-:S03]  /*5230*/  IMAD.HI.U32 R5, R9, R41, RZ ;  /* 0x0000002909057227 */ /* 0x000fc600078e00ff */
[C---:B------:R-:W-:Y:S01]  /*5240*/  ISETP.GT.U32.AND P4, PT, R6.reuse, R45, PT ;  /* 0x0000002d0600720c */ /* 0x040fe20003f84070 */
[----:B------:R-:W-:Y:S01]  /*5250*/  @!P2 IMAD.IADD R57, R57, 0x1, -R6 ;  /* 0x000000013939a824 */ /* 0x000fe200078e0a06 */
[----:B------:R-:W-:Y:S01]  /*5260*/  ISETP.GT.U32.AND P2, PT, R6, R51, PT ;  /* 0x000000330600720c */ /* 0x000fe20003f44070 */
[----:B------:R-:W-:-:S04]  /*5270*/  IMAD.HI.U32 R2, R9, R39, RZ ;  /* 0x0000002709027227 */ /* 0x000fc800078e00ff */
[----:B------:R-:W-:Y:S01]  /*5280*/  @!P0 IMAD.IADD R59, R59, 0x1, -R6 ;  /* 0x000000013b3b8824 */ /* 0x000fe200078e0a06 */
[----:B------:R-:W-:Y:S01]  /*5290*/  ISETP.GE.AND P0, PT, R138, RZ, PT ;  /* 0x000000ff8a00720c */ /* 0x000fe20003f06270 */
[----:B------:R-:W-:Y:S02]  /*52a0*/  IMAD.MOV R5, RZ, RZ, -R5 ;  /* 0x000000ffff057224 */ /* 0x000fe400078e0a05 */
[----:B------:R-:W-:Y:S02]  /*52b0*/  IMAD.MOV R2, RZ, RZ, -R2 ;  /* 0x000000ffff027224 */ /* 0x000fe400078e0a02 */
[--C-:B------:R-:W-:Y:S02]  /*52c0*/  @!P3 IMAD.IADD R47, R47, 0x1, -R6.reuse ;  /* 0x000000012f2fb824 */ /* 0x100fe400078e0a06 */
[C---:B------:R-:W-:Y:S02]  /*52d0*/  IMAD R41, R6.reuse, R5, R41 ;  /* 0x0000000506297224 */ /* 0x040fe400078e0229 */
[C---:B------:R-:W-:Y:S01]  /*52e0*/  IMAD R39, R6.reuse, R2, R39 ;  /* 0x0000000206277224 */ /* 0x040fe200078e0227 */
[----:B------:R-:W-:Y:S01]  /*52f0*/  ISETP.GT.U32.AND P3, PT, R6, R47, PT ;  /* 0x0000002f0600720c */ /* 0x000fe20003f64070 */
[----:B------:R-:W-:-:S02]  /*5300*/  @!P2 IMAD.IADD R51, R51, 0x1, -R6 ;  /* 0x000000013333a824 */ /* 0x000fc400078e0a06 */
[----:B------:R-:W-:Y:S01]  /*5310*/  @!P1 IMAD.MOV R49, RZ, RZ, -R49 ;  /* 0x000000ffff319224 */ /* 0x000fe200078e0a31 */
[C---:B------:R-:W-:Y:S01]  /*5320*/  ISETP.GT.U32.AND P1, PT, R6.reuse, R41, PT ;  /* 0x000000290600720c */ /* 0x040fe20003f24070 */
[----:B------:R-:W-:Y:S01]  /*5330*/  @!P4 IMAD.IADD R45, R45, 0x1, -R6 ;  /* 0x000000012d2dc824 */ /* 0x000fe200078e0a06 */
[C---:B------:R-:W-:Y:S01]  /*5340*/  ISETP.GT.U32.AND P4, PT, R6.reuse, R39, PT ;  /* 0x000000270600720c */ /* 0x040fe20003f84070 */
[----:B------:R-:W-:Y:S01]  /*5350*/  IMAD.HI.U32 R4, R9, R43, RZ ;  /* 0x0000002b09047227 */ /* 0x000fe200078e00ff */
[----:B------:R-:W-:-:S03]  /*5360*/  ISETP.GT.U32.AND P2, PT, R6, R51, PT ;  /* 0x000000330600720c */ /* 0x000fc60003f44070 */
[----:B------:R-:W-:Y:S01]  /*5370*/  @!P0 IMAD.MOV R53, RZ, RZ, -R53 ;  /* 0x000000ffff358224 */ /* 0x000fe200078e0a35 */
[----:B------:R-:W-:Y:S01]  /*5380*/  ISETP.GE.AND P0, PT, R126, RZ, PT ;  /* 0x000000ff7e00720c */ /* 0x000fe20003f06270 */
[----:B------:R-:W-:Y:S02]  /*5390*/  IMAD.MOV R4, RZ, RZ, -R4 ;  /* 0x000000ffff047224 */ /* 0x000fe400078e0a04 */
[----:B------:R-:W-:Y:S01]  /*53a0*/  @!P6 IMAD.MOV R59, RZ, RZ, -R59 ;  /* 0x000000ffff3be224 */ /* 0x000fe200078e0a3b */
[----:B------:R-:W-:Y:S01]  /*53b0*/  ISETP.GE.AND P6, PT, R132, RZ, PT ;  /* 0x000000ff8400720c */ /* 0x000fe20003fc6270 */
[----:B------:R-:W-:Y:S02]  /*53c0*/  IMAD R43, R6, R4, R43 ;  /* 0x00000004062b7224 */ /* 0x000fe400078e022b */
[----:B------:R-:W-:-:S04]  /*53d0*/  IMAD.HI.U32 R2, R9, R37, RZ ;  /* 0x0000002509027227 */ /* 0x000fc800078e00ff */
[--C-:B------:R-:W-:Y:S01]  /*53e0*/  @!P3 IMAD.IADD R47, R47, 0x1, -R6.reuse ;  /* 0x000000012f2fb824 */ /* 0x100fe200078e0a06 */
[----:B------:R-:W-:Y:S01]  /*53f0*/  ISETP.GT.U32.AND P3, PT, R6, R43, PT ;  /* 0x0000002b0600720c */ /* 0x000fe20003f64070 */
[--C-:B------:R-:W-:Y:S02]  /*5400*/  @!P1 IMAD.IADD R41, R41, 0x1, -R6.reuse ;  /* 0x0000000129299824 */ /* 0x100fe400078e0a06 */
[----:B------:R-:W-:Y:S01]  /*5410*/  @!P4 IMAD.IADD R39, R39, 0x1, -R6 ;  /* 0x000000012727c824 */ /* 0x000fe200078e0a06 */
[----:B------:R-:W-:Y:S01]  /*5420*/  ISETP.GE.AND P4, PT, R118, RZ, PT ;  /* 0x000000ff7600720c */ /* 0x000fe20003f86270 */
[----:B------:R-:W-:Y:S01]  /*5430*/  IMAD.HI.U32 R4, R9, R35, RZ ;  /* 0x0000002309047227 */ /* 0x000fe200078e00ff */
[----:B------:R-:W-:-:S03]  /*5440*/  ISETP.GT.U32.AND P1, PT, R6, R41, PT ;  /* 0x000000290600720c */ /* 0x000fc60003f24070 */
[----:B------:R-:W-:Y:S02]  /*5450*/  IMAD.MOV R2, RZ, RZ, -R2 ;  /* 0x000000ffff027224 */ /* 0x000fe400078e0a02 */
[----:B------:R-:W-:Y:S01]  /*5460*/  @!P2 IMAD.IADD R51, R51, 0x1, -R6 ;  /* 0x000000013333a824 */ /* 0x000fe200078e0a06 */
[----:B------:R-:W-:Y:S01]  /*5470*/  ISETP.GE.AND P2, PT, R128, RZ, PT ;  /* 0x000000ff8000720c */ /* 0x000fe20003f46270 */
[----:B------:R-:W-:Y:S01]  /*5480*/  @!P0 IMAD.MOV R45, RZ, RZ, -R45 ;  /* 0x000000ffff2d8224 */ /* 0x000fe200078e0a2d */
[C---:B------:R-:W-:Y:S01]  /*5490*/  ISETP.GT.U32.AND P0, PT, R6.reuse, R39, PT ;  /* 0x000000270600720c */ /* 0x040fe20003f04070 */
[----:B------:R-:W-:Y:S02]  /*54a0*/  IMAD.MOV R4, RZ, RZ, -R4 ;  /* 0x000000ffff047224 */ /* 0x000fe400078e0a04 */
[----:B------:R-:W-:Y:S02]  /*54b0*/  IMAD R37, R6, R2, R37 ;  /* 0x0000000206257224 */ /* 0x000fe400078e0225 */
[----:B------:R-:W-:-:S04]  /*54c0*/  IMAD.HI.U32 R2, R9, R33, RZ ;  /* 0x0000002109027227 */ /* 0x000fc800078e00ff */
[----:B------:R-:W-:Y:S01]  /*54d0*/  @!P6 IMAD.MOV R51, RZ, RZ, -R51 ;  /* 0x000000ffff33e224 */ /* 0x000fe200078e0a33 */
[----:B------:R-:W-:Y:S01]  /*54e0*/  ISETP.GE.AND P6, PT, R124, RZ, PT ;  /* 0x000000ff7c00720c */ /* 0x000fe20003fc6270 */
[----:B------:R-:W-:Y:S02]  /*54f0*/  IMAD R35, R6, R4, R35 ;  /* 0x0000000406237224 */ /* 0x000fe400078e0223 */
[----:B------:R-:W-:-:S04]  /*5500*/  IMAD.HI.U32 R4, R9, R31, RZ ;  /* 0x0000001f09047227 */ /* 0x000fc800078e00ff */
[----:B------:R-:W-:Y:S02]  /*5510*/  IMAD.MOV R5, RZ, RZ, -R2 ;  /* 0x000000ffff057224 */ /* 0x000fe400078e0a02 */
[----:B------:R-:W-:Y:S02]  /*5520*/  @!P3 IMAD.IADD R43, R43, 0x1, -R6 ;  /* 0x000000012b2bb824 */ /* 0x000fe400078e0a06 */
[----:B------:R-:W-:Y:S02]  /*5530*/  IMAD.MOV R4, RZ, RZ, -R4 ;  /* 0x000000ffff047224 */ /* 0x000fe400078e0a04 */
[C---:B------:R-:W-:Y:S01]  /*5540*/  IMAD R33, R6.reuse, R5, R33 ;  /* 0x0000000506217224 */ /* 0x040fe200078e0221 */
[C---:B------:R-:W-:Y:S01]  /*5550*/  ISETP.GT.U32.AND P3, PT, R6.reuse, R43, PT ;  /* 0x0000002b0600720c */ /* 0x040fe20003f64070 */
[----:B------:R-:W-:Y:S01]  /*5560*/  @!P1 IMAD.IADD R41, R41, 0x1, -R6 ;  /* 0x0000000129299824 */ /* 0x000fe200078e0a06 */
        /* <DEDUP_REMOVED lines=8> */
[----:B------:R-:W-:Y:S01]  /*55f0*/  ISETP.GT.U32.AND P3, PT, R6, R37, PT ;  /* 0x000000250600720c */ /* 0x000fe20003f64070 */
[----:B------:R-:W-:Y:S02]  /*5600*/  IMAD.MOV R2, RZ, RZ, -R2 ;  /* 0x000000ffff027224 */ /* 0x000fe400078e0a02 */
[----:B------:R-:W-:Y:S02]  /*5610*/  @!P2 IMAD.MOV R43, RZ, RZ, -R43 ;  /* 0x000000ffff2ba224 */ /* 0x000fe400078e0a2b */
[--C-:B------:R-:W-:Y:S01]  /*5620*/  @!P0 IMAD.IADD R33, R33, 0x1, -R6.reuse ;  /* 0x0000000121218824 */ /* 0x100fe200078e0a06 */
[----:B------:R-:W-:Y:S01]  /*5630*/  ISETP.GE.AND P0, PT, R112, RZ, PT ;  /* 0x000000ff7000720c */ /* 0x000fe20003f06270 */
[----:B------:R-:W-:Y:S02]  /*5640*/  @!P6 IMAD.IADD R31, R31, 0x1, -R6 ;  /* 0x000000011f1fe824 */ /* 0x000fe400078e0a06 */
[C---:B------:R-:W-:Y:S01]  /*5650*/  IMAD R29, R6.reuse, R2, R29 ;  /* 0x00000002061d7224 */ /* 0x040fe200078e021d */
[----:B------:R-:W-:Y:S01]  /*5660*/  ISETP.GT.U32.AND P6, PT, R6, R33, PT ;  /* 0x000000210600720c */ /* 0x000fe20003fc4070 */
[----:B------:R-:W-:-:S04]  /*5670*/  IMAD.HI.U32 R2, R9, R27, RZ ;  /* 0x0000001b09027227 */ /* 0x000fc800078e00ff */
[----:B------:R-:W-:Y:S02]  /*5680*/  IMAD.MOV R2, RZ, RZ, -R2 ;  /* 0x000000ffff027224 */ /* 0x000fe400078e0a02 */
[--C-:B------:R-:W-:Y:S01]  /*5690*/  @!P3 IMAD.IADD R37, R37, 0x1, -R6.reuse ;  /* 0x000000012525b824 */ /* 0x100fe200078e0a06 */
[----:B------:R-:W-:Y:S01]  /*56a0*/  ISETP.GE.AND P3, PT, R120, RZ, PT ;  /* 0x000000ff7800720c */ /* 0x000fe20003f66270 */
[C---:B------:R-:W-:Y:S02]  /*56b0*/  IMAD R27, R6.reuse, R2, R27 ;  /* 0x00000002061b7224 */ /* 0x040fe400078e021b */
[----:B------:R-:W-:Y:S01]  /*56c0*/  @!P5 IMAD.MOV R57, RZ, RZ, -R57 ;  /* 0x000000ffff39d224 */ /* 0x000fe200078e0a39 */
[C---:B------:R-:W-:Y:S01]  /*56d0*/  ISETP.GT.U32.AND P2, PT, R6.reuse, R37, PT ;  /* 0x000000250600720c */ /* 0x040fe20003f44070 */
[--C-:B------:R-:W-:Y:S01]  /*56e0*/  @!P6 IMAD.IADD R33, R33, 0x1, -R6.reuse ;  /* 0x000000012121e824 */ /* 0x100fe200078e0a06 */
[----:B------:R-:W-:Y:S01]  /*56f0*/  ISETP.GT.U32.AND P6, PT, R6, R27, PT ;  /* 0x0000001b0600720c */ /* 0x000fe20003fc4070 */
[----:B------:R-:W-:Y:S01]  /*5700*/  @!P1 IMAD.IADD R35, R35, 0x1, -R6 ;  /* 0x0000000123239824 */ /* 0x000fe200078e0a06 */
[----:B------:R-:W-:Y:S01]  /*5710*/  ISETP.GE.AND P5, PT, R130, RZ, PT ;  /* 0x000000ff8200720c */ /* 0x000fe20003fa6270 */
[----:B------:R-:W-:-:S03]  /*5720*/  IMAD.HI.U32 R2, R9, R25, RZ ;  /* 0x0000001909027227 */ /* 0x000fc600078e00ff */
[----:B------:R-:W-:Y:S01]  /*5730*/  ISETP.GT.U32.AND P1, PT, R6, R35, PT ;  /* 0x000000230600720c */ /* 0x000fe20003f24070 */
[----:B------:R-:W-:Y:S02]  /*5740*/  IMAD.MOV R2, RZ, RZ, -R2 ;  /* 0x000000ffff027224 */ /* 0x000fe400078e0a02 */
[----:B------:R-:W-:-:S04]  /*5750*/  IMAD.HI.U32 R5, R9, R7, RZ ;  /* 0x0000000709057227 */ /* 0x000fc800078e00ff */
[--C-:B------:R-:W-:Y:S01]  /*5760*/  @!P2 IMAD.IADD R37, R37, 0x1, -R6.reuse ;  /* 0x000000012525a824 */ /* 0x100fe200078e0a06 */
[----:B------:R-:W-:Y:S01]  /*5770*/  ISETP.GT.U32.AND P2, PT, R6, R29, PT ;  /* 0x0000001d0600720c */ /* 0x000fe20003f44070 */
[--C-:B------:R-:W-:Y:S02]  /*5780*/  @!P6 IMAD.IADD R27, R27, 0x1, -R6.reuse ;  /* 0x000000011b1be824 */ /* 0x100fe400078e0a06 */
[----:B------:R-:W-:Y:S01]  /*5790*/  @!P5 IMAD.MOV R47, RZ, RZ, -R47 ;  /* 0x000000ffff2fd224 */ /* 0x000fe200078e0a2f */
[----:B------:R-:W-:Y:S01]  /*57a0*/  ISETP.GE.AND P5, PT, R122, RZ, PT ;  /* 0x000000ff7a00720c */ /* 0x000fe20003fa6270 */
[C---:B------:R-:W-:Y:S01]  /*57b0*/  IMAD R25, R6.reuse, R2, R25 ;  /* 0x0000000206197224 */ /* 0x040fe200078e0219 */
[----:B------:R-:W-:Y:S01]  /*57c0*/  ISETP.GT.U32.AND P6, PT, R6, R27, PT ;  /* 0x0000001b0600720c */ /* 0x000fe20003fc4070 */
[----:B------:R-:W-:Y:S01]  /*57d0*/  @!P1 IMAD.IADD R35, R35, 0x1, -R6 ;  /* 0x0000000123239824 */ /* 0x000fe200078e0a06 */
[----:B------:R-:W-:Y:S01]  /*57e0*/  IABS R2, R15 ;  /* 0x0000000f00027213 */ /* 0x000fe20000000000 */
[----:B------:R-:W-:Y:S01]  /*57f0*/  IMAD.MOV R5, RZ, RZ, -R5 ;  /* 0x000000ffff057224 */ /* 0x000fe200078e0a05 */
[----:B------:R-:W-:Y:S01]  /*5800*/  ISETP.GE.AND P1, PT, R116, RZ, PT ;  /* 0x000000ff7400720c */ /* 0x000fe20003f26270 */
[----:B------:R-:W-:-:S02]  /*5810*/  @!P3 IMAD.MOV R35, RZ, RZ, -R35 ;  /* 0x000000ffff23b224 */ /* 0x000fc400078e0a23 */
[--C-:B------:R-:W-:Y:S01]  /*5820*/  @!P2 IMAD.IADD R29, R29, 0x1, -R6.reuse ;  /* 0x000000011d1da824 */ /* 0x100fe200078e0a06 */
[----:B------:R-:W-:Y:S01]  /*5830*/  ISETP.GE.AND P2, PT, R23, RZ, PT ;  /* 0x000000ff1700720c */ /* 0x000fe20003f46270 */
[----:B------:R-:W-:Y:S01]  /*5840*/  @!P4 IMAD.MOV R37, RZ, RZ, -R37 ;  /* 0x000000ffff25c224 */ /* 0x000fe200078e0a25 */
[----:B------:R-:W-:Y:S01]  /*5850*/  IABS R23, R110 ;  /* 0x0000006e00177213 */ /* 0x000fe20000000000 */
[----:B------:R-:W-:Y:S01]  /*5860*/  @!P5 IMAD.MOV R39, RZ, RZ, -R39 ;  /* 0x000000ffff27d224 */ /* 0x000fe200078e0a27 */
[----:B------:R-:W-:Y:S01]  /*5870*/  ISETP.GE.AND P5, PT, R114, RZ, PT ;  /* 0x000000ff7200720c */ /* 0x000fe20003fa6270 */
[----:B------:R-:W-:Y:S01]  /*5880*/  @!P6 IMAD.IADD R27, R27, 0x1, -R6 ;  /* 0x000000011b1be824 */ /* 0x000fe200078e0a06 */
[C---:B------:R-:W-:Y:S01]  /*5890*/  ISETP.GT.U32.AND P6, PT, R6.reuse, R25, PT ;  /* 0x000000190600720c */ /* 0x040fe20003fc4070 */
[----:B------:R-:W-:Y:S01]  /*58a0*/  IMAD.HI.U32 R4, R9, R23, RZ ;  /* 0x0000001709047227 */ /* 0x000fe200078e00ff */
[C---:B------:R-:W-:Y:S02]  /*58b0*/  ISETP.GT.U32.AND P3, PT, R6.reuse, R29, PT ;  /* 0x0000001d0600720c */ /* 0x040fe40003f64070 */
[----:B------:R-:W-:Y:S01]  /*58c0*/  ISETP.GT.U32.AND P4, PT, R6, R31, PT ;  /* 0x0000001f0600720c */ /* 0x000fe20003f84070 */
[----:B------:R-:W-:-:S02]  /*58d0*/  IMAD.MOV R4, RZ, RZ, -R4 ;  /* 0x000000ffff047224 */ /* 0x000fc400078e0a04 */
[----:B------:R-:W-:Y:S02]  /*58e0*/  @!P2 IMAD.MOV R27, RZ, RZ, -R27 ;  /* 0x000000ffff1ba224 */ /* 0x000fe400078e0a1b */
[----:B------:R-:W-:Y:S02]  /*58f0*/  IMAD R23, R6, R4, R23 ;  /* 0x0000000406177224 */ /* 0x000fe400078e0217 */
[----:B------:R-:W-:Y:S01]  /*5900*/  @!P5 IMAD.MOV R33, RZ, RZ, -R33 ;  /* 0x000000ffff21d224 */ /* 0x000fe200078e0a21 */
[----:B------:R-:W-:Y:S01]  /*5910*/  ISETP.GE.AND P5, PT, R22, RZ, PT ;  /* 0x000000ff1600720c */ /* 0x000fe20003fa6270 */
[----:B------:R-:W-:Y:S01]  /*5920*/  @!P6 IMAD.IADD R25, R25, 0x1, -R6 ;  /* 0x000000011919e824 */ /* 0x000fe200078e0a06 */
[C---:B------:R-:W-:Y:S01]  /*5930*/  ISETP.GT.U32.AND P6, PT, R6.reuse, R23, PT ;  /* 0x000000170600720c */ /* 0x040fe20003fc4070 */
[----:B------:R-:W-:Y:S02]  /*5940*/  IMAD R22, R6, R5, R7 ;  /* 0x0000000506167224 */ /* 0x000fe400078e0207 */
[----:B------:R-:W-:-:S02]  /*5950*/  IMAD.MOV.U32 R5, RZ, RZ, R2 ;  /* 0x000000ffff057224 */ /* 0x000fc400078e0002 */
[----:B------:R-:W-:Y:S01]  /*5960*/  @!P3 IMAD.IADD R29, R29, 0x1, -R6 ;  /* 0x000000011d1db824 */ /* 0x000fe200078e0a06 */
[----:B------:R-:W-:Y:S01]  /*5970*/  ISETP.GE.AND P3, PT, R110, RZ, PT ;  /* 0x000000ff6e00720c */ /* 0x000fe20003f66270 */
[----:B------:R-:W-:-:S04]  /*5980*/  IMAD.HI.U32 R2, R9, R5, RZ ;  /* 0x0000000509027227 */ /* 0x000fc800078e00ff */
[----:B------:R-:W-:-:S04]  /*5990*/  IMAD.HI.U32 R4, R9, R10, RZ ;  /* 0x0000000a09047227 */ /* 0x000fc800078e00ff */
[----:B------:R-:W-:Y:S02]  /*59a0*/  IMAD.MOV R7, RZ, RZ, -R2 ;  /* 0x000000ffff077224 */ /* 0x000fe400078e0a02 */
[----:B------:R-:W-:Y:S01]  /*59b0*/  @!P0 IMAD.MOV R29, RZ, RZ, -R29 ;  /* 0x000000ffff1d8224 */ /* 0x000fe200078e0a1d */
[----:B------:R-:W-:Y:S01]  /*59c0*/  ISETP.GT.U32.AND P0, PT, R6, R22, PT ;  /* 0x000000160600720c */ /* 0x000fe20003f04070 */
[----:B------:R-:W-:Y:S02]  /*59d0*/  IMAD.MOV R11, RZ, RZ, -R4 ;  /* 0x000000ffff0b7224 */ /* 0x000fe400078e0a04 */
[----:B------:R-:W-:-:S04]  /*59e0*/  IMAD.HI.U32 R4, R9, R13, RZ ;  /* 0x0000000d09047227 */ /* 0x000fc800078e00ff */
[--C-:B------:R-:W-:Y:S01]  /*59f0*/  @!P4 IMAD.IADD R31, R31, 0x1, -R6.reuse ;  /* 0x000000011f1fc824 */ /* 0x100fe200078e0a06 */
[----:B------:R-:W-:Y:S01]  /*5a00*/  ISETP.GE.AND P4, PT, R108, RZ, PT ;  /* 0x000000ff6c00720c */ /* 0x000fe20003f86270 */
[C---:B------:R-:W-:Y:S02]  /*5a10*/  IMAD R5, R6.reuse, R7, R5 ;  /* 0x0000000706057224 */ /* 0x040fe400078e0205 */
[----:B------:R-:W-:Y:S02]  /*5a20*/  @!P6 IMAD.IADD R23, R23, 0x1, -R6 ;  /* 0x000000011717e824 */ /* 0x000fe400078e0a06 */
[----:B------:R-:W-:Y:S01]  /*5a30*/  IMAD.MOV R4, RZ, RZ, -R4 ;  /* 0x000000ffff047224 */ /* 0x000fe200078e0a04 */
[C---:B------:R-:W-:Y:S01]  /*5a40*/  ISETP.GT.U32.AND P2, PT, R6.reuse, R5, PT ;  /* 0x000000050600720c */ /* 0x040fe20003f44070 */
[----:B------:R-:W-:Y:S01]  /*5a50*/  @!P1 IMAD.MOV R31, RZ, RZ, -R31 ;  /* 0x000000ffff1f9224 */ /* 0x000fe200078e0a1f */
[C---:B------:R-:W-:Y:S01]  /*5a60*/  ISETP.GT.U32.AND P1, PT, R6.reuse, R25, PT ;  /* 0x000000190600720c */ /* 0x040fe20003f24070 */
[----:B------:R-:W-:Y:S01]  /*5a70*/  IMAD.HI.U32 R2, R9, R12, RZ ;  /* 0x0000000c09027227 */ /* 0x000fe200078e00ff */
[----:B------:R-:W-:-:S03]  /*5a80*/  ISETP.GT.U32.AND P6, PT, R6, R23, PT ;  /* 0x000000170600720c */ /* 0x000fc60003fc4070 */
[C---:B------:R-:W-:Y:S02]  /*5a90*/  IMAD R13, R6.reuse, R4, R13 ;  /* 0x00000004060d7224 */ /* 0x040fe400078e020d */
[----:B------:R-:W-:Y:S02]  /*5aa0*/  IMAD R7, R6, R11, R10 ;  /* 0x0000000b06077224 */ /* 0x000fe400078e020a */
[----:B------:R-:W-:Y:S02]  /*5ab0*/  IMAD.MOV R11, RZ, RZ, -R2 ;  /* 0x000000ffff0b7224 */ /* 0x000fe400078e0a02 */
[----:B------:R-:W-:Y:S01]  /*5ac0*/  @!P0 IMAD.IADD R22, R22, 0x1, -R6 ;  /* 0x0000000116168824 */ /* 0x000fe200078e0a06 */
[C---:B------:R-:W-:Y:S01]  /*5ad0*/  ISETP.GT.U32.AND P0, PT, R6.reuse, R13, PT ;  /* 0x0000000d0600720c */ /* 0x040fe20003f04070 */
[C---:B------:R-:W-:Y:S01]  /*5ae0*/  IMAD R11, R6.reuse, R11, R12 ;  /* 0x0000000b060b7224 */ /* 0x040fe200078e020c */
[----:B------:R-:W-:Y:S01]  /*5af0*/  IABS R12, R106 ;  /* 0x0000006a000c7213 */ /* 0x000fe20000000000 */
[--C-:B------:R-:W-:Y:S01]  /*5b00*/  @!P1 IMAD.IADD R25, R25, 0x1, -R6.reuse ;  /* 0x0000000119199824 */ /* 0x100fe200078e0a06 */
[C---:B------:R-:W-:Y:S01]  /*5b10*/  ISETP.GT.U32.AND P1, PT, R6.reuse, R7, PT ;  /* 0x000000070600720c */ /* 0x040fe20003f24070 */
[--C-:B------:R-:W-:Y:S01]  /*5b20*/  @!P6 IMAD.IADD R23, R23, 0x1, -R6.reuse ;  /* 0x000000011717e824 */ /* 0x100fe200078e0a06 */
[C---:B------:R-:W-:Y:S01]  /*5b30*/  ISETP.GT.U32.AND P6, PT, R6.reuse, R11, PT ;  /* 0x0000000b0600720c */ /* 0x040fe20003fc4070 */
[----:B------:R-:W-:Y:S01]  /*5b40*/  @!P2 IMAD.IADD R5, R5, 0x1, -R6 ;  /* 0x000000010505a824 */ /* 0x000fe200078e0a06 */
[----:B------:R-:W-:Y:S01]  /*5b50*/  ISETP.GT.U32.AND P2, PT, R6, R22, PT ;  /* 0x000000160600720c */ /* 0x000fe20003f44070 */
[----:B------:R-:W-:-:S04]  /*5b60*/  IMAD.HI.U32 R8, R9, R229, RZ ;  /* 0x000000e509087227 */ /* 0x000fc800078e00ff */
[----:B------:R-:W-:Y:S02]  /*5b70*/  IMAD.MOV R8, RZ, RZ, -R8 ;  /* 0x000000ffff087224 */ /* 0x000fe400078e0a08 */
[----:B------:R-:W-:Y:S02]  /*5b80*/  @!P0 IMAD.IADD R13, R13, 0x1, -R6 ;  /* 0x000000010d0d8824 */ /* 0x000fe400078e0a06 */
[C---:B------:R-:W-:Y:S02]  /*5b90*/  IMAD R229, R6.reuse, R8, R229 ;  /* 0x0000000806e57224 */ /* 0x040fe400078e02e5 */
[----:B------:R-:W-:Y:S01]  /*5ba0*/  @!P4 IMAD.MOV R25, RZ, RZ, -R25 ;  /* 0x000000ffff19c224 */ /* 0x000fe200078e0a19 */
[----:B------:R-:W-:Y:S01]  /*5bb0*/  ISETP.GT.U32.AND P4, PT, R6, R13, PT ;  /* 0x0000000d0600720c */ /* 0x000fe20003f84070 */
[----:B------:R-:W-:-:S04]  /*5bc0*/  IMAD.HI.U32 R2, R9, R239, RZ ;  /* 0x000000ef09027227 */ /* 0x000fc800078e00ff */
[----:B------:R-:W-:-:S04]  /*5bd0*/  IMAD.HI.U32 R10, R9, R12, RZ ;  /* 0x0000000c090a7227 */ /* 0x000fc800078e00ff */
[--C-:B------:R-:W-:Y:S01]  /*5be0*/  @!P1 IMAD.IADD R7, R7, 0x1, -R6.reuse ;  /* 0x0000000107079824 */ /* 0x100fe200078e0a06 */
[----:B------:R-:W-:Y:S01]  /*5bf0*/  ISETP.GT.U32.AND P1, PT, R6, R5, PT ;  /* 0x000000050600720c */ /* 0x000fe20003f24070 */
[--C-:B------:R-:W-:Y:S02]  /*5c00*/  @!P6 IMAD.IADD R11, R11, 0x1, -R6.reuse ;  /* 0x000000010b0be824 */ /* 0x100fe400078e0a06 */
[----:B------:R-:W-:Y:S01]  /*5c10*/  @!P2 IMAD.IADD R22, R22, 0x1, -R6 ;  /* 0x000000011616a824 */ /* 0x000fe200078e0a06 */
[C---:B------:R-:W-:Y:S01]  /*5c20*/  ISETP.GT.U32.AND P2, PT, R6.reuse, R229, PT ;  /* 0x000000e50600720c */ /* 0x040fe20003f44070 */
[----:B------:R-:W-:Y:S01]  /*5c30*/  IMAD.MOV R2, RZ, RZ, -R2 ;  /* 0x000000ffff027224 */ /* 0x000fe200078e0a02 */
[C---:B------:R-:W-:Y:S01]  /*5c40*/  ISETP.GT.U32.AND P0, PT, R6.reuse, R11, PT ;  /* 0x0000000b0600720c */ /* 0x040fe20003f04070 */
[----:B------:R-:W-:Y:S01]  /*5c50*/  IMAD.MOV R10, RZ, RZ, -R10 ;  /* 0x000000ffff0a7224 */ /* 0x000fe200078e0a0a */
[----:B------:R-:W-:Y:S01]  /*5c60*/  ISETP.GT.U32.AND P6, PT, R6, R7, PT ;  /* 0x000000070600720c */ /* 0x000fe20003fc4070 */
[----:B------:R-:W-:-:S04]  /*5c70*/  IMAD.HI.U32 R4, R9, R249, RZ ;  /* 0x000000f909047227 */ /* 0x000fc800078e00ff */
[----:B------:R-:W-:Y:S02]  /*5c80*/  IMAD R239, R6, R2, R239 ;  /* 0x0000000206ef7224 */ /* 0x000fe400078e02ef */
[----:B------:R-:W-:-:S04]  /*5c90*/  IMAD.HI.U32 R8, R9, R251, RZ ;  /* 0x000000fb09087227 */ /* 0x000fc800078e00ff */
[C---:B------:R-:W-:Y:S01]  /*5ca0*/  IMAD R2, R6.reuse, R10, R12 ;  /* 0x0000000a06027224 */ /* 0x040fe200078e020c */
[----:B------:R-:W-:Y:S01]  /*5cb0*/  IABS R10, R96 ;  /* 0x00000060000a7213 */ /* 0x000fe20000000000 */
[----:B------:R-:W-:Y:S01]  /*5cc0*/  IMAD.MOV R4, RZ, RZ, -R4 ;  /* 0x000000ffff047224 */ /* 0x000fe200078e0a04 */
[----:B------:R-:W-:Y:S01]  /*5cd0*/  IABS R12, R16 ;  /* 0x00000010000c7213 */ /* 0x000fe20000000000 */
[----:B------:R-:W-:Y:S02]  /*5ce0*/  IMAD.MOV R8, RZ, RZ, -R8 ;  /* 0x000000ffff087224 */ /* 0x000fe400078e0a08 */
[----:B------:R-:W-:Y:S01]  /*5cf0*/  @!P4 IMAD.IADD R13, R13, 0x1, -R6 ;  /* 0x000000010d0dc824 */ /* 0x000fe200078e0a06 */
[C---:B------:R-:W-:Y:S01]  /*5d00*/  ISETP.GT.U32.AND P4, PT, R6.reuse, R2, PT ;  /* 0x000000020600720c */ /* 0x040fe20003f84070 */
[----:B------:R-:W-:Y:S02]  /*5d10*/  IMAD R249, R6, R4, R249 ;  /* 0x0000000406f97224 */ /* 0x000fe400078e02f9 */
[----:B------:R-:W-:-:S04]  /*5d20*/  IMAD.HI.U32 R4, R9, R10, RZ ;  /* 0x0000000a09047227 */ /* 0x000fc800078e00ff */
[C---:B------:R-:W-:Y:S02]  /*5d30*/  IMAD R251, R6.reuse, R8, R251 ;  /* 0x0000000806fb7224 */ /* 0x040fe400078e02fb */
[--C-:B------:R-:W-:Y:S01]  /*5d40*/  @!P1 IMAD.IADD R5, R5, 0x1, -R6.reuse ;  /* 0x0000000105059824 */ /* 0x100fe200078e0a06 */
[C---:B------:R-:W-:Y:S01]  /*5d50*/  ISETP.GT.U32.AND P1, PT, R6.reuse, R239, PT ;  /* 0x000000ef0600720c */ /* 0x040fe20003f24070 */
[----:B------:R-:W-:Y:S01]  /*5d60*/  @!P2 IMAD.IADD R229, R229, 0x1, -R6 ;  /* 0x00000001e5e5a824 */ /* 0x000fe200078e0a06 */
[----:B------:R-:W-:Y:S01]  /*5d70*/  ISETP.GE.AND P2, PT, R15, RZ, PT ;  /* 0x000000ff0f00720c */ /* 0x000fe20003f46270 */
[----:B------:R-:W-:Y:S02]  /*5d80*/  IMAD.MOV R15, RZ, RZ, -R4 ;  /* 0x000000ffff0f7224 */ /* 0x000fe400078e0a04 */
[----:B------:R-:W-:Y:S01]  /*5d90*/  @!P0 IMAD.IADD R11, R11, 0x1, -R6 ;  /* 0x000000010b0b8824 */ /* 0x000fe200078e0a06 */
[C---:B------:R-:W-:Y:S01]  /*5da0*/  ISETP.GT.U32.AND P0, PT, R6.reuse, R251, PT ;  /* 0x000000fb0600720c */ /* 0x040fe20003f04070 */
[----:B------:R-:W-:-:S02]  /*5db0*/  IMAD R4, R6, R15, R10 ;  /* 0x0000000f06047224 */ /* 0x000fc400078e020a */
[----:B------:R-:W-:Y:S02]  /*5dc0*/  @!P4 IMAD.IADD R2, R2, 0x1, -R6 ;  /* 0x000000010202c824 */ /* 0x000fe400078e0a06 */
[----:B------:R-:W-:Y:S01]  /*5dd0*/  IMAD.HI.U32 R8, R9, R12, RZ ;  /* 0x0000000c09087227 */ /* 0x000fe200078e00ff */
[----:B------:R-:W-:-:S03]  /*5de0*/  ISETP.GT.U32.AND P4, PT, R6, R4, PT ;  /* 0x000000040600720c */ /* 0x000fc60003f84070 */
[--C-:B------:R-:W-:Y:S01]  /*5df0*/  @!P6 IMAD.IADD R7, R7, 0x1, -R6.reuse ;  /* 0x000000010707e824 */ /* 0x100fe200078e0a06 */
[C---:B------:R-:W-:Y:S01]  /*5e00*/  ISETP.GT.U32.AND P6, PT, R6.reuse, R249, PT ;  /* 0x000000f90600720c */ /* 0x040fe20003fc4070 */
[----:B------:R-:W-:Y:S01]  /*5e10*/  @!P1 IMAD.IADD R239, R239, 0x1, -R6 ;  /* 0x00000001efef9824 */ /* 0x000fe200078e0a06 */
[----:B------:R-:W-:Y:S01]  /*5e20*/  ISETP.GE.AND P1, PT, R17, RZ, PT ;  /* 0x000000ff1100720c */ /* 0x000fe20003f26270 */
[----:B------:R-:W-:Y:S02]  /*5e30*/  IMAD.MOV R17, RZ, RZ, -R8 ;  /* 0x000000ffff117224 */ /* 0x000fe400078e0a08 */
[----:B------:R-:W-:Y:S01]  /*5e40*/  @!P0 IMAD.IADD R251, R251, 0x1, -R6 ;  /* 0x00000001fbfb8824 */ /* 0x000fe200078e0a06 */
[----:B------:R-:W-:Y:S01]  /*5e50*/  ISETP.GE.AND P0, PT, R21, RZ, PT ;  /* 0x000000ff1500720c */ /* 0x000fe20003f06270 */
[----:B------:R-:W-:Y:S01]  /*5e60*/  IMAD R8, R6, R17, R12 ;  /* 0x0000001106087224 */ /* 0x000fe200078e020c */
[----:B------:R-:W-:Y:S01]  /*5e70*/  IABS R21, R88 ;  /* 0x0000005800157213 */ /* 0x000fe20000000000 */
[----:B------:R-:W-:-:S02]  /*5e80*/  @!P4 IMAD.IADD R4, R4, 0x1, -R6 ;  /* 0x000000010404c824 */ /* 0x000fc400078e0a06 */
[----:B------:R-:W-:Y:S01]  /*5e90*/  @!P3 IMAD.MOV R23, RZ, RZ, -R23 ;  /* 0x000000ffff17b224 */ /* 0x000fe200078e0a17 */
[C---:B------:R-:W-:Y:S01]  /*5ea0*/  ISETP.GT.U32.AND P4, PT, R6.reuse, R8, PT ;  /* 0x000000080600720c */ /* 0x040fe20003f84070 */
[----:B------:R-:W-:Y:S01]  /*5eb0*/  IMAD.HI.U32 R12, R9, R21, RZ ;  /* 0x00000015090c7227 */ /* 0x000fe200078e00ff */
[----:B------:R-:W-:-:S03]  /*5ec0*/  ISETP.GT.U32.AND P3, PT, R6, R229, PT ;  /* 0x000000e50600720c */ /* 0x000fc60003f64070 */
[----:B------:R-:W-:Y:S01]  /*5ed0*/  @!P6 IMAD.IADD R249, R249, 0x1, -R6 ;  /* 0x00000001f9f9e824 */ /* 0x000fe200078e0a06 */
[----:B------:R-:W-:Y:S01]  /*5ee0*/  ISETP.GE.AND P6, PT, R19, RZ, PT ;  /* 0x000000ff1300720c */ /* 0x000fe20003fc6270 */
[----:B------:R-:W-:Y:S01]  /*5ef0*/  IMAD.MOV R12, RZ, RZ, -R12 ;  /* 0x000000ffff0c7224 */ /* 0x000fe200078e0a0c */
[----:B------:R-:W-:Y:S01]  /*5f00*/  IABS R19, R18 ;  /* 0x0000001200137213 */ /* 0x000fe20000000000 */
[----:B------:R-:W-:-:S04]  /*5f10*/  IMAD.HI.U32 R15, R9, R24, RZ ;  /* 0x00000018090f7227 */ /* 0x000fc800078e00ff */
[----:B------:R-:W-:Y:S02]  /*5f20*/  IMAD R12, R6, R12, R21 ;  /* 0x0000000c060c7224 */ /* 0x000fe400078e0215 */
[----:B------:R-:W-:Y:S02]  /*5f30*/  IMAD.MOV.U32 R21, RZ, RZ, R5 ;  /* 0x000000ffff157224 */ /* 0x000fe400078e0005 */
[----:B------:R-:W-:-:S04]  /*5f40*/  IMAD.HI.U32 R10, R9, R19, RZ ;  /* 0x00000013090a7227 */ /* 0x000fc800078e00ff */
[----:B------:R-:W-:Y:S01]  /*5f50*/  @!P4 IMAD.IADD R8, R8, 0x1, -R6 ;  /* 0x000000010808c824 */ /* 0x000fe200078e0a06 */
[C---:B------:R-:W-:Y:S01]  /*5f60*/  ISETP.GT.U32.AND P4, PT, R6.reuse, R239, PT ;  /* 0x000000ef0600720c */ /* 0x040fe20003f84070 */
[----:B------:R-:W-:Y:S01]  /*5f70*/  @!P2 IMAD.MOV R21, RZ, RZ, -R21 ;  /* 0x000000ffff15a224 */ /* 0x000fe200078e0a15 */
[C---:B------:R-:W-:Y:S01]  /*5f80*/  ISETP.GT.U32.AND P2, PT, R6.reuse, R249, PT ;  /* 0x000000f90600720c */ /* 0x040fe20003f44070 */
[----:B------:R-:W-:Y:S02]  /*5f90*/  IMAD.MOV R10, RZ, RZ, -R10 ;  /* 0x000000ffff0a7224 */ /* 0x000fe400078e0a0a */
[----:B------:R-:W-:Y:S02]  /*5fa0*/  IMAD.MOV R15, RZ, RZ, -R15 ;  /* 0x000000ffff0f7224 */ /* 0x000fe400078e0a0f */
[----:B------:R-:W-:Y:S02]  /*5fb0*/  IMAD R10, R6, R10, R19 ;  /* 0x0000000a060a7224 */ /* 0x000fe400078e0213 */
[----:B------:R-:W-:-:S02]  /*5fc0*/  IMAD.MOV.U32 R19, RZ, RZ, R7 ;  /* 0x000000ffff137224 */ /* 0x000fc400078e0007 */
[----:B------:R-:W-:-:S04]  /*5fd0*/  IMAD.HI.U32 R17, R9, R26, RZ ;  /* 0x0000001a09117227 */ /* 0x000fc800078e00ff */
[C---:B------:R-:W-:Y:S02]  /*5fe0*/  IMAD R24, R6.reuse, R15, R24 ;  /* 0x0000000f06187224 */ /* 0x040fe400078e0218 */
[----:B------:R-:W-:Y:S01]  /*5ff0*/  @!P1 IMAD.MOV R19, RZ, RZ, -R19 ;  /* 0x000000ffff139224 */ /* 0x000fe200078e0a13 */
[C---:B------:R-:W-:Y:S01]  /*6000*/  ISETP.GT.U32.AND P1, PT, R6.reuse, R251, PT ;  /* 0x000000fb0600720c */ /* 0x040fe20003f24070 */
[----:B------:R-:W-:Y:S02]  /*6010*/  IMAD.MOV R17, RZ, RZ, -R17 ;  /* 0x000000ffff117224 */ /* 0x000fe400078e0a11 */
[----:B------:R-:W-:Y:S02]  /*6020*/  IMAD.MOV.U32 R15, RZ, RZ, R13 ;  /* 0x000000ffff0f7224 */ /* 0x000fe400078e000d */
[--C-:B------:R-:W-:Y:S01]  /*6030*/  @!P4 IMAD.IADD R239, R239, 0x1, -R6.reuse ;  /* 0x00000001efefc824 */ /* 0x100fe200078e0a06 */
[C---:B------:R-:W-:Y:S01]  /*6040*/  ISETP.GT.U32.AND P4, PT, R6.reuse, R12, PT ;  /* 0x0000000c0600720c */ /* 0x040fe20003f84070 */
[----:B------:R-:W-:Y:S01]  /*6050*/  @!P2 IMAD.IADD R249, R249, 0x1, -R6 ;  /* 0x00000001f9f9a824 */ /* 0x000fe200078e0a06 */
[C---:B------:R-:W-:Y:S01]  /*6060*/  ISETP.GT.U32.AND P2, PT, R6.reuse, R24, PT ;  /* 0x000000180600720c */ /* 0x040fe20003f44070 */
[----:B------:R-:W-:-:S02]  /*6070*/  IMAD R26, R6, R17, R26 ;  /* 0x00000011061a7224 */ /* 0x000fc400078e021a */
[----:B------:R-:W-:Y:S01]  /*6080*/  @!P5 IMAD.MOV R22, RZ, RZ, -R22 ;  /* 0x000000ffff16d224 */ /* 0x000fe200078e0a16 */
[C---:B------:R-:W-:Y:S01]  /*6090*/  ISETP.GT.U32.AND P5, PT, R6.reuse, R2, PT ;  /* 0x000000020600720c */ /* 0x040fe20003fa4070 */
[----:B------:R-:W-:Y:S01]  /*60a0*/  @!P0 IMAD.MOV R15, RZ, RZ, -R15 ;  /* 0x000000ffff0f8224 */ /* 0x000fe200078e0a0f */
[C---:B------:R-:W-:Y:S01]  /*60b0*/  ISETP.GT.U32.AND P0, PT, R6.reuse, R4, PT ;  /* 0x000000040600720c */ /* 0x040fe20003f04070 */
[----:B------:R-:W-:Y:S01]  /*60c0*/  @!P3 IMAD.IADD R229, R229, 0x1, -R6 ;  /* 0x00000001e5e5b824 */ /* 0x000fe200078e0a06 */
[----:B------:R-:W-:Y:S01]  /*60d0*/  ISETP.GT.U32.AND P3, PT, R6, R10, PT ;  /* 0x0000000a0600720c */ /* 0x000fe20003f64070 */
[----:B------:R-:W-:Y:S02]  /*60e0*/  IMAD.MOV.U32 R17, RZ, RZ, R11 ;  /* 0x000000ffff117224 */ /* 0x000fe400078e000b */
[----:B------:R-:W-:-:S04]  /*60f0*/  IMAD.HI.U32 R9, R9, R28, RZ ;  /* 0x0000001c09097227 */ /* 0x000fc800078e00ff */
[----:B------:R-:W-:Y:S01]  /*6100*/  @!P6 IMAD.MOV R17, RZ, RZ, -R17 ;  /* 0x000000ffff11e224 */ /* 0x000fe200078e0a11 */
[C---:B------:R-:W-:Y:S01]  /*6110*/  ISETP.GT.U32.AND P6, PT, R6.reuse, R8, PT ;  /* 0x000000080600720c */ /* 0x040fe20003fc4070 */
[----:B------:R-:W-:Y:S02]  /*6120*/  IMAD.MOV R9, RZ, RZ, -R9 ;  /* 0x000000ffff097224 */ /* 0x000fe400078e0a09 */
[----:B------:R-:W-:Y:S01]  /*6130*/  @!P1 IMAD.IADD R251, R251, 0x1, -R6 ;  /* 0x00000001fbfb9824 */ /* 0x000fe200078e0a06 */
[C---:B------:R-:W-:Y:S01]  /*6140*/  ISETP.GT.U32.AND P1, PT, R6.reuse, R26, PT ;  /* 0x0000001a0600720c */ /* 0x040fe20003f24070 */
[----:B------:R-:W-:Y:S02]  /*6150*/  IMAD R28, R6, R9, R28 ;  /* 0x00000009061c7224 */ /* 0x000fe400078e021c */
[--C-:B------:R-:W-:Y:S01]  /*6160*/  @!P4 IMAD.IADD R12, R12, 0x1, -R6.reuse ;  /* 0x000000010c0cc824 */ /* 0x100fe200078e0a06 */
[----:B------:R-:W-:Y:S01]  /*6170*/  ISETP.GE.AND P4, PT, R104, RZ, PT ;  /* 0x000000ff6800720c */ /* 0x000fe20003f86270 */
[--C-:B------:R-:W-:Y:S01]  /*6180*/  @!P2 IMAD.IADD R24, R24, 0x1, -R6.reuse ;  /* 0x000000011818a824 */ /* 0x100fe200078e0a06 */
[----:B------:R-:W-:Y:S01]  /*6190*/  ISETP.GE.AND P2, PT, R106, RZ, PT ;  /* 0x000000ff6a00720c */ /* 0x000fe20003f46270 */
[--C-:B------:R-:W-:Y:S01]  /*61a0*/  @!P5 IMAD.IADD R2, R2, 0x1, -R6.reuse ;  /* 0x000000010202d824 */ /* 0x100fe200078e0a06 */
[----:B------:R-:W-:Y:S01]  /*61b0*/  ISETP.GT.U32.AND P5, PT, R6, R28, PT ;  /* 0x0000001c0600720c */ /* 0x000fe20003fa4070 */
[--C-:B------:R-:W-:Y:S01]  /*61c0*/  @!P0 IMAD.IADD R4, R4, 0x1, -R6.reuse ;  /* 0x0000000104048824 */ /* 0x100fe200078e0a06 */
[----:B------:R-:W-:Y:S01]  /*61d0*/  ISETP.GE.AND P0, PT, R98, RZ, PT ;  /* 0x000000ff6200720c */ /* 0x000fe20003f06270 */
[--C-:B------:R-:W-:Y:S01]  /*61e0*/  @!P3 IMAD.IADD R10, R10, 0x1, -R6.reuse ;  /* 0x000000010a0ab824 */ /* 0x100fe200078e0a06 */
[----:B------:R-:W-:Y:S01]  /*61f0*/  ISETP.GE.AND P3, PT, R102, RZ, PT ;  /* 0x000000ff6600720c */ /* 0x000fe20003f66270 */
[--C-:B------:R-:W-:Y:S01]  /*6200*/  @!P6 IMAD.IADD R8, R8, 0x1, -R6.reuse ;  /* 0x000000010808e824 */ /* 0x100fe200078e0a06 */
[----:B------:R-:W-:Y:S01]  /*6210*/  ISETP.GE.AND P6, PT, R100, RZ, PT ;  /* 0x000000ff6400720c */ /* 0x000fe20003fc6270 */
[----:B------:R-:W-:Y:S01]  /*6220*/  @!P1 IMAD.IADD R26, R26, 0x1, -R6 ;  /* 0x000000011a1a9824 */ /* 0x000fe200078e0a06 */
[----:B------:R-:W-:Y:S01]  /*6230*/  ISETP.GE.AND P1, PT, R96, RZ, PT ;  /* 0x000000ff6000720c */ /* 0x000fe20003f26270 */
[----:B------:R-:W-:-:S02]  /*6240*/  IMAD.MOV.U32 R7, RZ, RZ, R251 ;  /* 0x000000ffff077224 */ /* 0x000fc400078e00fb */
[----:B------:R-:W-:Y:S02]  /*6250*/  IMAD.MOV.U32 R5, RZ, RZ, R2 ;  /* 0x000000ffff057224 */ /* 0x000fe400078e0002 */
[----:B------:R-:W-:Y:S01]  /*6260*/  IMAD.MOV.U32 R13, RZ, RZ, R229 ;  /* 0x000000ffff0d7224 */ /* 0x000fe200078e00e5 */
[----:B------:R-:W-:Y:S01]  /*6270*/  SHF.R.S32.HI R229, RZ, 0x1f, R20 ;  /* 0x0000001fffe57819 */ /* 0x000fe20000011414 */
[----:B------:R-:W-:Y:S02]  /*6280*/  IMAD.MOV.U32 R9, RZ, RZ, R249 ;  /* 0x000000ffff097224 */ /* 0x000fe400078e00f9 */
[----:B------:R-:W-:Y:S01]  /*6290*/  @!P4 IMAD.MOV R7, RZ, RZ, -R7 ;  /* 0x000000ffff07c224 */ /* 0x000fe200078e0a07 */
[----:B------:R-:W-:Y:S01]  /*62a0*/  ISETP.GT.U32.AND P4, PT, R6, R26, PT ;  /* 0x0000001a0600720c */ /* 0x000fe20003f84070 */
[----:B------:R-:W-:Y:S01]  /*62b0*/  @!P2 IMAD.MOV R5, RZ, RZ, -R5 ;  /* 0x000000ffff05a224 */ /* 0x000fe200078e0a05 */
[----:B------:R-:W-:Y:S01]  /*62c0*/  ISETP.GE.AND P2, PT, R16, RZ, PT ;  /* 0x000000ff1000720c */ /* 0x000fe20003f46270 */
[----:B------:R-:W-:Y:S01]  /*62d0*/  @!P5 IMAD.IADD R28, R28, 0x1, -R6 ;  /* 0x000000011c1cd824 */ /* 0x000fe200078e0a06 */
[C---:B------:R-:W-:Y:S01]  /*62e0*/  ISETP.GT.U32.AND P5, PT, R6.reuse, R12, PT ;  /* 0x0000000c0600720c */ /* 0x040fe20003fa4070 */
[----:B------:R-:W-:Y:S01]  /*62f0*/  @!P0 IMAD.MOV R13, RZ, RZ, -R13 ;  /* 0x000000ffff0d8224 */ /* 0x000fe200078e0a0d */
[C---:B------:R-:W-:Y:S01]  /*6300*/  ISETP.GT.U32.AND P0, PT, R6.reuse, R10, PT ;  /* 0x0000000a0600720c */ /* 0x040fe20003f04070 */
[----:B------:R-:W-:Y:S01]  /*6310*/  @!P3 IMAD.MOV R9, RZ, RZ, -R9 ;  /* 0x000000ffff09b224 */ /* 0x000fe200078e0a09 */
[----:B------:R-:W-:Y:S01]  /*6320*/  ISETP.GT.U32.AND P3, PT, R6, R24, PT ;  /* 0x000000180600720c */ /* 0x000fe20003f64070 */
[----:B------:R-:W-:Y:S01]  /*6330*/  IMAD.MOV.U32 R11, RZ, RZ, R239 ;  /* 0x000000ffff0b7224 */ /* 0x000fe200078e00ef */
[----:B------:R-:W-:Y:S01]  /*6340*/  LEA.HI R20, R229, R20, RZ, 0x7 ;  /* 0x00000014e5147211 */ /* 0x000fe200078f38ff */
[----:B------:R-:W-:-:S02]  /*6350*/  IMAD.MOV.U32 R251, RZ, RZ, R4 ;  /* 0x000000fffffb7224 */ /* 0x000fc400078e0004 */
[----:B------:R-:W-:Y:S01]  /*6360*/  @!P6 IMAD.MOV R11, RZ, RZ, -R11 ;  /* 0x000000ffff0be224 */ /* 0x000fe200078e0a0b */
[----:B------:R-:W-:Y:S01]  /*6370*/  ISETP.GT.U32.AND P6, PT, R6, R28, PT ;  /* 0x0000001c0600720c */ /* 0x000fe20003fc4070 */
[----:B------:R-:W-:Y:S01]  /*6380*/  @!P1 IMAD.MOV R251, RZ, RZ, -R251 ;  /* 0x000000fffffb9224 */ /* 0x000fe200078e0afb */
[----:B------:R-:W-:Y:S01]  /*6390*/  ISETP.GE.AND P1, PT, R18, RZ, PT ;  /* 0x000000ff1200720c */ /* 0x000fe20003f26270 */
[----:B------:R-:W-:Y:S01]  /*63a0*/  @!P4 IMAD.IADD R26, R26, 0x1, -R6 ;  /* 0x000000011a1ac824 */ /* 0x000fe200078e0a06 */
[----:B------:R-:W-:Y:S01]  /*63b0*/  ISETP.GE.AND P4, PT, R94, RZ, PT ;  /* 0x000000ff5e00720c */ /* 0x000fe20003f86270 */
[----:B------:R-:W-:Y:S01]  /*63c0*/  @!P2 IMAD.MOV R8, RZ, RZ, -R8 ;  /* 0x000000ffff08a224 */ /* 0x000fe200078e0a08 */
[----:B------:R-:W-:Y:S01]  /*63d0*/  ISETP.NE.AND P2, PT, R159, RZ, PT ;  /* 0x000000ff9f00720c */ /* 0x000fe20003f45270 */
[--C-:B------:R-:W-:Y:S01]  /*63e0*/  @!P0 IMAD.IADD R10, R10, 0x1, -R6.reuse ;  /* 0x000000010a0a8824 */ /* 0x100fe200078e0a06 */
[----:B------:R-:W-:Y:S01]  /*63f0*/  LOP3.LUT R18, RZ, R159, RZ, 0x33, !PT ;  /* 0x0000009fff127212 */ /* 0x000fe200078e33ff */
[--C-:B------:R-:W-:Y:S01]  /*6400*/  @!P5 IMAD.IADD R12, R12, 0x1, -R6.reuse ;  /* 0x000000010c0cd824 */ /* 0x100fe200078e0a06 */
[----:B------:R-:W-:Y:S01]  /*6410*/  ISETP.GE.AND P0, PT, R88, RZ, PT ;  /* 0x000000ff5800720c */ /* 0x000fe20003f06270 */
[--C-:B------:R-:W-:Y:S01]  /*6420*/  @!P3 IMAD.IADD R24, R24, 0x1, -R6.reuse ;  /* 0x000000011818b824 */ /* 0x100fe200078e0a06 */
[----:B------:R-:W-:Y:S01]  /*6430*/  ISETP.GE.AND P5, PT, R90, RZ, PT ;  /* 0x000000ff5a00720c */ /* 0x000fe20003fa6270 */
[----:B------:R-:W-:Y:S01]  /*6440*/  @!P6 IMAD.IADD R28, R28, 0x1, -R6 ;  /* 0x000000011c1ce824 */ /* 0x000fe200078e0a06 */
[----:B------:R-:W-:Y:S01]  /*6450*/  ISETP.GE.AND P3, PT, R92, RZ, PT ;  /* 0x000000ff5c00720c */ /* 0x000fe20003f66270 */
[----:B------:R-:W-:Y:S01]  /*6460*/  IMAD R2, R204, UR60, RZ ;  /* 0x0000003ccc027c24 */ /* 0x000fe2000f8e02ff */
[C---:B------:R-:W-:Y:S01]  /*6470*/  SEL R245, R18.reuse, R245, !P2 ;  /* 0x000000f512f57207 */ /* 0x040fe20005000000 */
[----:B------:R-:W-:Y:S01]  /*6480*/  IMAD.MOV.U32 R229, RZ, RZ, R28 ;  /* 0x000000ffffe57224 */ /* 0x000fe200078e001c */
[----:B------:R-:W-:Y:S01]  /*6490*/  SEL R243, R18, R243, !P2 ;  /* 0x000000f312f37207 */ /* 0x000fe20005000000 */
[----:B------:R-:W-:Y:S01]  /*64a0*/  IMAD.MOV.U32 R249, RZ, RZ, R24 ;  /* 0x000000fffff97224 */ /* 0x000fe200078e0018 */
[----:B------:R-:W-:Y:S01]  /*64b0*/  LEA R4, P6, R2, UR8, 0x1 ;  /* 0x0000000802047c11 */ /* 0x000fe2000f8c08ff */
[----:B------:R-:W-:Y:S01]  /*64c0*/  IMAD R245, R245, UR10, RZ ;  /* 0x0000000af5f57c24 */ /* 0x000fe2000f8e02ff */
[C---:B------:R-:W-:Y:S01]  /*64d0*/  SEL R227, R18.reuse, R227, !P2 ;  /* 0x000000e312e37207 */ /* 0x040fe20005000000 */
[----:B------:R-:W-:Y:S01]  /*64e0*/  IMAD.MOV.U32 R239, RZ, RZ, R26 ;  /* 0x000000ffffef7224 */ /* 0x000fe200078e001a */
[----:B------:R-:W-:Y:S01]  /*64f0*/  SEL R233, R18, R233, !P2 ;  /* 0x000000e912e97207 */ /* 0x000fe20005000000 */
[----:B------:R-:W-:Y:S01]  /*6500*/  @!P4 IMAD.MOV R229, RZ, RZ, -R229 ;  /* 0x000000ffffe5c224 */ /* 0x000fe200078e0ae5 */
[----:B------:R-:W-:Y:S01]  /*6510*/  LEA R152, P4, R245, R4, 0x1 ;  /* 0x00000004f5987211 */ /* 0x000fe200078808ff */
[----:B------:R-:W-:Y:S01]  /*6520*/  @!P1 IMAD.MOV R10, RZ, RZ, -R10 ;  /* 0x000000ffff0a9224 */ /* 0x000fe200078e0a0a */
[----:B------:R-:W-:Y:S01]  /*6530*/  LEA.HI.X.SX32 R2, R2, UR9, 0x1, P6 ;  /* 0x0000000902027c11 */ /* 0x000fe2000b0f0eff */
[----:B------:R-:W-:Y:S01]  /*6540*/  @!P0 IMAD.MOV R12, RZ, RZ, -R12 ;  /* 0x000000ffff0c8224 */ /* 0x000fe200078e0a0c */
[C---:B------:R-:W-:Y:S01]  /*6550*/  SEL R231, R18.reuse, R231, !P2 ;  /* 0x000000e712e77207 */ /* 0x040fe20005000000 */
[----:B------:R-:W-:Y:S01]  /*6560*/  @!P5 IMAD.MOV R249, RZ, RZ, -R249 ;  /* 0x000000fffff9d224 */ /* 0x000fe200078e0af9 */
[C---:B------:R-:W-:Y:S01]  /*6570*/  SEL R159, R18.reuse, R14, !P2 ;  /* 0x0000000e129f7207 */ /* 0x040fe20005000000 */
[----:B------:R-:W-:Y:S01]  /*6580*/  @!P3 IMAD.MOV R239, RZ, RZ, -R239 ;  /* 0x000000ffffefb224 */ /* 0x000fe200078e0aef */
[C---:B------:R-:W-:Y:S01]  /*6590*/  SEL R217, R18.reuse, R217, !P2 ;  /* 0x000000d912d97207 */ /* 0x040fe20005000000 */
[----:B------:R-:W-:Y:S01]  /*65a0*/  IMAD R243, R243, UR10, RZ ;  /* 0x0000000af3f37c24 */ /* 0x000fe2000f8e02ff */
[C---:B------:R-:W-:Y:S01]  /*65b0*/  SEL R241, R18.reuse, R241, !P2 ;  /* 0x000000f112f17207 */ /* 0x040fe20005000000 */
[----:B------:R0:W-:Y:S01]  /*65c0*/  STL [R1+0x80c], R152 ;  /* 0x00080c9801007387 */ /* 0x0001e20000100800 */
[C---:B------:R-:W-:Y:S01]  /*65d0*/  SEL R237, R18.reuse, R237, !P2 ;  /* 0x000000ed12ed7207 */ /* 0x040fe20005000000 */
[----:B------:R-:W-:Y:S01]  /*65e0*/  IMAD R227, R227, UR10, RZ ;  /* 0x0000000ae3e37c24 */ /* 0x000fe2000f8e02ff */
        /* <DEDUP_REMOVED lines=216> */
[----:B------:R-:W-:Y:S01]  /*7370*/  SEL R11, R18, R11, !P2 ;  /* 0x0000000b120b7207 */ /* 0x000fe20005000000 */
        /* <DEDUP_REMOVED lines=21> */
[----:B0-----:R-:W-:Y:S01]  /*74d0*/  LEA.HI.X.SX32 R152, R245, R2, 0x1, P4 ;  /* 0x00000002f5987211 */ /* 0x001fe200020f0eff */
[----:B------:R-:W-:Y:S01]  /*74e0*/  IMAD R8, R8, UR10, RZ ;  /* 0x0000000a08087c24 */ /* 0x000fe2000f8e02ff */
[-C--:B------:R-:W-:Y:S01]  /*74f0*/  LEA R224, P2, R243, R4.reuse, 0x1 ;  /* 0x00000004f3e07211 */ /* 0x080fe200078408ff */
[----:B------:R-:W-:Y:S01]  /*7500*/  IMAD R10, R10, UR10, RZ ;  /* 0x0000000a0a0a7c24 */ /* 0x000fe2000f8e02ff */
[----:B------:R-:W-:Y:S01]  /*7510*/  LEA R229, P1, R227, R4, 0x1 ;  /* 0x00000004e3e57211 */ /* 0x000fe200078208ff */
[----:B------:R0:W-:Y:S01]  /*7520*/  STL [R1+0x808], R152 ;  /* 0x0008089801007387 */ /* 0x0001e20000100800 */
[----:B------:R-:W-:Y:S01]  /*7530*/  LEA.HI.X.SX32 R222, R243, R2, 0x1, P2 ;  /* 0x00000002f3de7211 */ /* 0x000fe200010f0eff */
[----:B------:R-:W-:Y:S01]  /*7540*/  IMAD R12, R12, UR10, RZ ;  /* 0x0000000a0c0c7c24 */ /* 0x000fe2000f8e02ff */
[----:B------:R-:W-:Y:S01]  /*7550*/  LEA R234, P0, R231, R4, 0x1 ;  /* 0x00000004e7ea7211 */ /* 0x000fe200078008ff */
[----:B------:R-:W-:Y:S01]  /*7560*/  IMAD R14, R14, UR10, RZ ;  /* 0x0000000a0e0e7c24 */ /* 0x000fe2000f8e02ff */
[----:B------:R-:W-:Y:S01]  /*7570*/  LEA.HI.X.SX32 R227, R227, R2, 0x1, P1 ;  /* 0x00000002e3e37211 */ /* 0x000fe200008f0eff */
[----:B------:R-:W-:Y:S01]  /*7580*/  IMAD R16, R16, UR10, RZ ;  /* 0x0000000a10107c24 */ /* 0x000fe2000f8e02ff */
[-C--:B------:R-:W-:Y:S01]  /*7590*/  LEA R154, P1, R225, R4.reuse, 0x1 ;  /* 0x00000004e19a7211 */ /* 0x080fe200078208ff */
[----:B------:R-:W-:Y:S01]  /*75a0*/  IMAD R18, R18, UR10, RZ ;  /* 0x0000000a12127c24 */ /* 0x000fe2000f8e02ff */
[-C--:B------:R-:W-:Y:S01]  /*75b0*/  LEA R239, P6, R241, R4.reuse, 0x1 ;  /* 0x00000004f1ef7211 */ /* 0x080fe200078c08ff */
[----:B------:R-:W-:Y:S01]  /*75c0*/  ULDC.64 UR8, c[0x0][0x210] ;  /* 0x0000840000087ab9 */ /* 0x000fe20000000a00 */
[----:B0-----:R-:W-:Y:S01]  /*75d0*/  LEA R152, P2, R233, R4, 0x1 ;  /* 0x00000004e9987211 */ /* 0x001fe200078408ff */
[----:B------:R-:W-:Y:S01]  /*75e0*/  USHF.L.U32 UR60, UR60, 0x7, URZ ;  /* 0x000000073c3c7899 */ /* 0x000fe2000800063f */
[----:B------:R-:W-:-:S02]  /*75f0*/  LEA.HI.X.SX32 R231, R231, R2, 0x1, P0 ;  /* 0x00000002e7e77211 */ /* 0x000fc400000f0eff */
[-C--:B------:R-:W-:Y:S01]  /*7600*/  LEA R244, P5, R237, R4.reuse, 0x1 ;  /* 0x00000004edf47211 */ /* 0x080fe200078a08ff */
[----:B------:R0:W-:Y:S01]  /*7610*/  STL [R1+0x4], R152 ;  /* 0x0000049801007387 */ /* 0x0001e20000100800 */
[----:B------:R-:W-:Y:S01]  /*7620*/  LEA R220, P3, R217, R4, 0x1 ;  /* 0x00000004d9dc7211 */ /* 0x000fe200078608ff */
[----:B------:R-:W-:Y:S01]  /*7630*/  USHF.R.S32.HI UR10, URZ, 0x1f, UR60 ;  /* 0x0000001f3f0a7899 */ /* 0x000fe2000801143c */
[----:B------:R-:W-:Y:S01]  /*7640*/  LEA.HI.X.SX32 R236, R241, R2, 0x1, P6 ;  /* 0x00000002f1ec7211 */ /* 0x000fe200030f0eff */
[----:B------:R1:W-:Y:S01]  /*7650*/  STL [R1+0xc], R154 ;  /* 0x00000c9a01007387 */ /* 0x0003e20000100800 */
[----:B------:R-:W-:Y:S01]  /*7660*/  LEA R248, P4, R247, R4, 0x1 ;  /* 0x00000004f7f87211 */ /* 0x000fe200078808ff */
[----:B------:R-:W-:Y:S01]  /*7670*/  USHF.L.U32 UR5, UR60, 0x1, URZ ;  /* 0x000000013c057899 */ /* 0x000fe2000800063f */
[-C--:B------:R-:W-:Y:S01]  /*7680*/  LEA.HI.X.SX32 R242, R237, R2.reuse, 0x1, P5 ;  /* 0x00000002edf27211 */ /* 0x080fe200028f0eff */
[----:B------:R-:W-:Y:S01]  /*7690*/  USHF.L.U64.HI UR60, UR60, 0x1, UR10 ;  /* 0x000000013c3c7899 */ /* 0x000fe2000801020a */
[----:B------:R-:W-:-:S02]  /*76a0*/  LEA.HI.X.SX32 R217, R217, R2, 0x1, P3 ;  /* 0x00000002d9d97211 */ /* 0x000fc400018f0eff */
[-C--:B0-----:R-:W-:Y:S02]  /*76b0*/  LEA R152, P0, R223, R4.reuse, 0x1 ;  /* 0x00000004df987211 */ /* 0x081fe400078008ff */
[-C--:B------:R-:W-:Y:S02]  /*76c0*/  LEA R252, P3, R235, R4.reuse, 0x1 ;  /* 0x00000004ebfc7211 */ /* 0x080fe400078608ff */
[----:B-1----:R-:W-:Y:S01]  /*76d0*/  LEA R154, P6, R221, R4, 0x1 ;  /* 0x00000004dd9a7211 */ /* 0x002fe200078c08ff */
[----:B------:R0:W-:Y:S01]  /*76e0*/  STL [R1+0x14], R152 ;  /* 0x0000149801007387 */ /* 0x0001e20000100800 */
[-C--:B------:R-:W-:Y:S02]  /*76f0*/  LEA.HI.X.SX32 R247, R247, R2.reuse, 0x1, P4 ;  /* 0x00000002f7f77211 */ /* 0x080fe400020f0eff */
[----:B------:R-:W-:Y:S01]  /*7700*/  LEA.HI.X.SX32 R250, R235, R2, 0x1, P3 ;  /* 0x00000002ebfa7211 */ /* 0x000fe200018f0eff */
[----:B------:R1:W-:Y:S01]  /*7710*/  STL [R1+0x1c], R154 ;  /* 0x00001c9a01007387 */ /* 0x0003e20000100800 */
[----:B0-----:R-:W-:-:S02]  /*7720*/  LEA R152, P5, R219, R4, 0x1 ;  /* 0x00000004db987211 */ /* 0x001fc400078a08ff */
[----:B-1----:R-:W-:-:S03]  /*7730*/  LEA R154, P4, R215, R4, 0x1 ;  /* 0x00000004d79a7211 */ /* 0x002fc600078808ff */
[----:B------:R0:W-:Y:S04]  /*7740*/  STL [R1+0x24], R152 ;  /* 0x0000249801007387 */ /* 0x0001e80000100800 */
[----:B------:R1:W-:Y:S01]  /*7750*/  STL [R1+0x78], R154 ;  /* 0x0000789a01007387 */ /* 0x0003e20000100800 */
[----:B0-----:R-:W-:Y:S02]  /*7760*/  LEA R152, P3, R213, R4, 0x1 ;  /* 0x00000004d5987211 */ /* 0x001fe400078608ff */
[----:B-1----:R-:W-:-:S03]  /*7770*/  LEA.HI.X.SX32 R154, R233, R2, 0x1, P2 ;  /* 0x00000002e99a7211 */ /* 0x002fc600010f0eff */
[----:B------:R0:W-:Y:S01]  /*7780*/  STL [R1+0x80], R152 ;  /* 0x0000809801007387 */ /* 0x0001e20000100800 */
[----:B------:R-:W-:-:S03]  /*7790*/  LEA R156, P2, R211, R4, 0x1 ;  /* 0x00000004d39c7211 */ /* 0x000fc600078408ff */
[----:B------:R1:W-:Y:S04]  /*77a0*/  STL [R1], R154 ;  /* 0x0000009a01007387 */ /* 0x0003e80000100800 */
[----:B------:R2:W-:Y:S01]  /*77b0*/  STL [R1+0x88], R156 ;  /* 0x0000889c01007387 */ /* 0x0005e20000100800 */
[----:B0-----:R-:W-:Y:S02]  /*77c0*/  LEA.HI.X.SX32 R152, R225, R2, 0x1, P1 ;  /* 0x00000002e1987211 */ /* 0x001fe400008f0eff */
[----:B-1----:R-:W-:-:S03]  /*77d0*/  LEA R154, P1, R209, R4, 0x1 ;  /* 0x00000004d19a7211 */ /* 0x002fc600078208ff */
[----:B------:R0:W-:Y:S01]  /*77e0*/  STL [R1+0x8], R152 ;  /* 0x0000089801007387 */ /* 0x0001e20000100800 */
[----:B--2---:R-:W-:-:S03]  /*77f0*/  LEA.HI.X.SX32 R156, R223, R2, 0x1, P0 ;  /* 0x00000002df9c7211 */ /* 0x004fc600000f0eff */
[----:B------:R1:W-:Y:S04]  /*7800*/  STL [R1+0x90], R154 ;  /* 0x0000909a01007387 */ /* 0x0003e80000100800 */
[----:B------:R2:W-:Y:S01]  /*7810*/  STL [R1+0x10], R156 ;  /* 0x0000109c01007387 */ /* 0x0005e20000100800 */
[----:B0-----:R-:W-:Y:S02]  /*7820*/  LEA R152, P0, R207, R4, 0x1 ;  /* 0x00000004cf987211 */ /* 0x001fe400078008ff */
[----:B-1----:R-:W-:-:S03]  /*7830*/  LEA.HI.X.SX32 R154, R221, R2, 0x1, P6 ;  /* 0x00000002dd9a7211 */ /* 0x002fc600030f0eff */
[----:B------:R0:W-:Y:S01]  /*7840*/  STL [R1+0x98], R152 ;  /* 0x0000989801007387 */ /* 0x0001e20000100800 */
[----:B--2---:R-:W-:-:S03]  /*7850*/  LEA R156, P6, R205, R4, 0x1 ;  /* 0x00000004cd9c7211 */ /* 0x004fc600078c08ff */
[----:B------:R1:W-:Y:S04]  /*7860*/  STL [R1+0x18], R154 ;  /* 0x0000189a01007387 */ /* 0x0003e80000100800 */
        /* <DEDUP_REMOVED lines=101> */
[----:B------:R1:W-:Y:S01]  /*7ec0*/  STL [R1+0x168], R154 ;  /* 0x0001689a01007387 */ /* 0x0003e20000100800 */
[----:B------:R-:W-:-:S03]  /*7ed0*/  LEA.HI.X.SX32 R155, R155, R2, 0x1, P2 ;  /* 0x000000029b9b7211 */ /* 0x000fc600010f0eff */
        /* <DEDUP_REMOVED lines=18> */
[----:B------:R-:W-:Y:S01]  /*8000*/  STL [R1+0x190], R156 ;  /* 0x0001909c01007387 */ /* 0x000fe20000100800 */
[----:B0-----:R-:W-:Y:S02]  /*8010*/  LEA.HI.X.SX32 R152, R157, R2, 0x1, P3 ;  /* 0x000000029d987211 */ /* 0x001fe400018f0eff */
[----:B-1----:R-:W-:-:S03]  /*8020*/  LEA R154, P3, R143, R4, 0x1 ;  /* 0x000000048f9a7211 */ /* 0x002fc600078608ff */
[----:B------:R0:W-:Y:S04]  /*8030*/  STL [R1+0x15c], R152 ;  /* 0x00015c9801007387 */ /* 0x0001e80000100800 */
[----:B------:R1:W-:Y:S04]  /*8040*/  STL [R1+0x198], R154 ;  /* 0x0001989a01007387 */ /* 0x0003e80000100800 */
[----:B------:R-:W-:Y:S01]  /*8050*/  STL [R1+0x164], R155 ;  /* 0x0001649b01007387 */ /* 0x000fe20000100800 */
[----:B0-----:R-:W-:Y:S02]  /*8060*/  LEA R152, P2, R141, R4, 0x1 ;  /* 0x000000048d987211 */ /* 0x001fe400078408ff */
[----:B-1----:R-:W-:-:S03]  /*8070*/  LEA.HI.X.SX32 R154, R153, R2, 0x1, P1 ;  /* 0x00000002999a7211 */ /* 0x002fc600008f0eff */
[----:B------:R0:W-:Y:S01]  /*8080*/  STL [R1+0x1a0], R152 ;  /* 0x0001a09801007387 */ /* 0x0001e20000100800 */
[----:B------:R-:W-:-:S03]  /*8090*/  LEA R153, P1, R139, R4, 0x1 ;  /* 0x000000048b997211 */ /* 0x000fc600078208ff */
[----:B------:R1:W-:Y:S04]  /*80a0*/  STL [R1+0x16c], R154 ;  /* 0x00016c9a01007387 */ /* 0x0003e80000100800 */
[----:B------:R2:W-:Y:S01]  /*80b0*/  STL [R1+0x1a8], R153 ;  /* 0x0001a89901007387 */ /* 0x0005e20000100800 */
[----:B0-----:R-:W-:Y:S02]  /*80c0*/  LEA.HI.X.SX32 R152, R151, R2, 0x1, P0 ;  /* 0x0000000297987211 */ /* 0x001fe400000f0eff */
[----:B------:R-:W-:Y:S02]  /*80d0*/  CS2R R150, SRZ ;  /* 0x0000000000967805 */ /* 0x000fe4000001ff00 */
[----:B-1----:R-:W-:Y:S01]  /*80e0*/  LEA R154, P0, R137, R4, 0x1 ;  /* 0x00000004899a7211 */ /* 0x002fe200078008ff */
[----:B------:R0:W-:Y:S01]  /*80f0*/  STL [R1+0x174], R152 ;  /* 0x0001749801007387 */ /* 0x0001e20000100800 */
[----:B--2---:R-:W-:-:S03]  /*8100*/  LEA.HI.X.SX32 R153, R149, R2, 0x1, P6 ;  /* 0x0000000295997211 */ /* 0x004fc600030f0eff */
[----:B------:R1:W-:Y:S01]  /*8110*/  STL [R1+0x1b0], R154 ;  /* 0x0001b09a01007387 */ /* 0x0003e20000100800 */
[----:B------:R-:W-:-:S03]  /*8120*/  CS2R R148, SRZ ;  /* 0x0000000000947805 */ /* 0x000fc6000001ff00 */
[----:B------:R2:W-:Y:S01]  /*8130*/  STL [R1+0x17c], R153 ;  /* 0x00017c9901007387 */ /* 0x0005e20000100800 */
[----:B0-----:R-:W-:Y:S02]  /*8140*/  LEA R152, P6, R135, R4, 0x1 ;  /* 0x0000000487987211 */ /* 0x001fe400078c08ff */
[----:B-1----:R-:W-:-:S03]  /*8150*/  LEA.HI.X.SX32 R154, R147, R2, 0x1, P5 ;  /* 0x00000002939a7211 */ /* 0x002fc600028f0eff */
[----:B------:R0:W-:Y:S01]  /*8160*/  STL [R1+0x1b8], R152 ;  /* 0x0001b89801007387 */ /* 0x0001e20000100800 */
[----:B------:R-:W-:Y:S02]  /*8170*/  CS2R R146, SRZ ;  /* 0x0000000000927805 */ /* 0x000fe4000001ff00 */
[----:B--2---:R-:W-:Y:S01]  /*8180*/  LEA R153, P5, R133, R4, 0x1 ;  /* 0x0000000485997211 */ /* 0x004fe200078a08ff */
[----:B------:R1:W-:Y:S04]  /*8190*/  STL [R1+0x184], R154 ;  /* 0x0001849a01007387 */ /* 0x0003e80000100800 */
[----:B------:R2:W-:Y:S01]  /*81a0*/  STL [R1+0x1c0], R153 ;  /* 0x0001c09901007387 */ /* 0x0005e20000100800 */
[----:B0-----:R-:W-:Y:S02]  /*81b0*/  LEA.HI.X.SX32 R152, R145, R2, 0x1, P4 ;  /* 0x0000000291987211 */ /* 0x001fe400020f0eff */
[----:B------:R-:W-:-:S02]  /*81c0*/  CS2R R144, SRZ ;  /* 0x0000000000907805 */ /* 0x000fc4000001ff00 */
        /* <DEDUP_REMOVED lines=264> */
[C---:B--2---:R-:W-:Y:S01]  /*9250*/  LEA R153, P4, R21.reuse, R4, 0x1 ;  /* 0x0000000415997211 */ /* 0x044fe200078808ff */
[----:B------:R1:W-:Y:S03]  /*9260*/  STL [R1+0x34c], R154 ;  /* 0x00034c9a01007387 */ /* 0x0003e60000100800 */
[-C--:B------:R-:W-:Y:S01]  /*9270*/  LEA.HI.X.SX32 R21, R21, R2.reuse, 0x1, P4 ;  /* 0x0000000215157211 */ /* 0x080fe200020f0eff */
        /* <DEDUP_REMOVED lines=22> */
[----:B------:R-:W-:Y:S01]  /*93e0*/  STL [R1+0x3a8], R154 ;  /* 0x0003a89a01007387 */ /* 0x000fe20000100800 */
[----:B------:R-:W-:Y:S02]  /*93f0*/  LEA.HI.X.SX32 R23, R22, R2, 0x1, P5 ;  /* 0x0000000216177211 */ /* 0x000fe400028f0eff */
[-C--:B------:R-:W-:Y:S01]  /*9400*/  LEA R22, P5, R9, R4.reuse, 0x1 ;  /* 0x0000000409167211 */ /* 0x080fe200078a08ff */
[----:B------:R-:W-:Y:S01]  /*9410*/  STL [R1+0x374], R153 ;  /* 0x0003749901007387 */ /* 0x000fe20000100800 */
[----:B0-----:R-:W-:Y:S02]  /*9420*/  LEA R152, P6, R11, R4, 0x1 ;  /* 0x000000040b987211 */ /* 0x001fe400078c08ff */
[----:B------:R-:W-:-:S03]  /*9430*/  LEA.HI.X.SX32 R9, R9, R2, 0x1, P5 ;  /* 0x0000000209097211 */ /* 0x000fc600028f0eff */
[----:B------:R-:W-:Y:S04]  /*9440*/  STL [R1+0x3b0], R152 ;  /* 0x0003b09801007387 */ /* 0x000fe80000100800 */
[----:B------:R0:W-:Y:S04]  /*9450*/  STL [R1+0x37c], R23 ;  /* 0x00037c1701007387 */ /* 0x0001e80000100800 */
[----:B------:R1:W-:Y:S04]  /*9460*/  STL [R1+0x3c4], R22 ;  /* 0x0003c41601007387 */ /* 0x0003e80000100800 */
[----:B------:R2:W-:Y:S01]  /*9470*/  STL [R1+0x384], R21 ;  /* 0x0003841501007387 */ /* 0x0005e20000100800 */
[----:B0-----:R-:W-:-:S02]  /*9480*/  LEA R23, P4, R7, R4, 0x1 ;  /* 0x0000000407177211 */ /* 0x001fc400078808ff */
[----:B-1----:R-:W-:-:S03]  /*9490*/  LEA.HI.X.SX32 R22, R19, R2, 0x1, P3 ;  /* 0x0000000213167211 */ /* 0x002fc600018f0eff */
[----:B------:R-:W-:Y:S01]  /*94a0*/  STL [R1+0x3cc], R23 ;  /* 0x0003cc1701007387 */ /* 0x000fe20000100800 */
[----:B------:R-:W-:Y:S02]  /*94b0*/  LEA.HI.X.SX32 R19, R17, R2, 0x1, P2 ;  /* 0x0000000211137211 */ /* 0x000fe400010f0eff */
[-C--:B--2---:R-:W-:Y:S01]  /*94c0*/  LEA R21, P3, R5, R4.reuse, 0x1 ;  /* 0x0000000405157211 */ /* 0x084fe200078608ff */
[----:B------:R-:W-:Y:S01]  /*94d0*/  STL [R1+0x38c], R22 ;  /* 0x00038c1601007387 */ /* 0x000fe20000100800 */
[----:B------:R-:W-:-:S03]  /*94e0*/  LEA R17, P2, R6, R4, 0x1 ;  /* 0x0000000406117211 */ /* 0x000fc600078408ff */
        /* <DEDUP_REMOVED lines=21> */
[----:B------:R-:W-:Y:S02]  /*9640*/  LEA R5, P3, R18, R4, 0x1 ;  /* 0x0000000412057211 */ /* 0x000fe400078608ff */
[-C--:B------:R-:W-:Y:S01]  /*9650*/  LEA.HI.X.SX32 R4, R6, R2.reuse, 0x1, P2 ;  /* 0x0000000206047211 */ /* 0x080fe200010f0eff */
[----:B------:R-:W-:Y:S01]  /*9660*/  STL [R1+0x800], R9 ;  /* 0x0008000901007387 */ /* 0x000fe20000100800 */
[----:B------:R-:W-:-:S03]  /*9670*/  LEA.HI.X.SX32 R6, R12, R2, 0x1, P6 ;  /* 0x000000020c067211 */ /* 0x000fc600030f0eff */
[----:B------:R0:W-:Y:S04]  /*9680*/  STL [R1+0x3d0], R7 ;  /* 0x0003d00701007387 */ /* 0x0001e80000100800 */
[----:B------:R1:W-:Y:S04]  /*9690*/  STL [R1+0x804], R5 ;  /* 0x0008040501007387 */ /* 0x0003e80000100800 */
[----:B------:R2:W-:Y:S01]  /*96a0*/  STL [R1+0x3d8], R4 ;  /* 0x0003d80401007387 */ /* 0x0005e20000100800 */
[----:B0-----:R-:W-:Y:S01]  /*96b0*/  LEA R7, P2, R3, UR8, 0x1 ;  /* 0x0000000803077c11 */ /* 0x001fe2000f8408ff */
[----:B------:R-:W-:-:S02]  /*96c0*/  UMOV UR8, URZ ;  /* 0x0000003f00087c82 */ /* 0x000fc40008000000 */
[----:B------:R-:W-:Y:S01]  /*96d0*/  UIADD3.X UR12, UR8, 0x40000040, URZ, UP0, !UPT ;  /* 0x40000040080c7890 */ /* 0x000fe200087fe43f */
[-C--:B-1----:R-:W-:Y:S01]  /*96e0*/  LEA.HI.X.SX32 R5, R8, R2.reuse, 0x1, P1 ;  /* 0x0000000208057211 */ /* 0x082fe200008f0eff */
[----:B------:R-:W-:Y:S01]  /*96f0*/  UIADD3 UR14, UP0, UR38, 0x2, URZ ;  /* 0x00000002260e7890 */ /* 0x000fe2000ff1e03f */
[----:B------:R-:W0:Y:S01]  /*9700*/  LDC R8, c[0x0][0x238] ;  /* 0x00008e00ff087b82 */ /* 0x000e220000000800 */
[----:B------:R-:W-:Y:S01]  /*9710*/  LEA.HI.X.SX32 R3, R3, UR9, 0x1, P2 ;  /* 0x0000000903037c11 */ /* 0x000fe200090f0eff */
[----:B------:R-:W-:Y:S01]  /*9720*/  UMOV UR9, URZ ;  /* 0x0000003f00097c82 */ /* 0x000fe20008000000 */
[----:B--2---:R-:W-:Y:S01]  /*9730*/  LEA.HI.X.SX32 R4, R10, R2, 0x1, P0 ;  /* 0x000000020a047211 */ /* 0x004fe200000f0eff */
[----:B------:R1:W-:Y:S01]  /*9740*/  STL [R1+0x3e0], R5 ;  /* 0x0003e00501007387 */ /* 0x0003e20000100800 */
[----:B------:R-:W-:Y:S01]  /*9750*/  UIADD3.X UR15, UR9, 0x40000040, URZ, UP0, !UPT ;  /* 0x40000040090f7890 */ /* 0x000fe200087fe43f */
[----:B------:R-:W-:Y:S02]  /*9760*/  UMOV UR8, UR11 ;  /* 0x0000000b00087c82 */ /* 0x000fe40008000000 */
[----:B------:R2:W-:Y:S01]  /*9770*/  STL [R1+0x3e8], R4 ;  /* 0x0003e80401007387 */ /* 0x0005e20000100800 */
[----:B------:R-:W-:-:S02]  /*9780*/  UMOV UR9, UR12 ;  /* 0x0000000c00097c82 */ /* 0x000fc40008000000 */
[----:B------:R-:W-:Y:S01]  /*9790*/  UIADD3.64 UR10, UR8, 0x380, URZ ;  /* 0x00000380080a7897 */ /* 0x000fe2000fffe03f */
[----:B------:R-:W-:Y:S01]  /*97a0*/  STL [R1+0x3f0], R6 ;  /* 0x0003f00601007387 */ /* 0x000fe20000100800 */
[----:B------:R-:W-:Y:S01]  /*97b0*/  UIADD3.64 UR10, UR8, 0x480, URZ ;  /* 0x00000480080a7897 */ /* 0x000fe2000fffe03f */
[-C--:B-1----:R-:W-:Y:S01]  /*97c0*/  LEA.HI.X.SX32 R5, R14, R2.reuse, 0x1, P5 ;  /* 0x000000020e057211 */ /* 0x082fe200028f0eff */
[----:B------:R-:W-:Y:S02]  /*97d0*/  UIADD3.64 UR18, UR8, 0x400, URZ ;  /* 0x0000040008127897 */ /* 0x000fe4000fffe03f */
[----:B------:R-:W-:Y:S01]  /*97e0*/  UIADD3.64 UR12, UR8, 0x80, URZ ;  /* 0x00000080080c7897 */ /* 0x000fe2000fffe03f */
[-C--:B--2---:R-:W-:Y:S01]  /*97f0*/  LEA.HI.X.SX32 R4, R16, R2.reuse, 0x1, P4 ;  /* 0x0000000210047211 */ /* 0x084fe200020f0eff */
[----:B------:R-:W-:Y:S01]  /*9800*/  STL [R1+0x3f8], R5 ;  /* 0x0003f80501007387 */ /* 0x000fe20000100800 */
[----:B------:R-:W-:Y:S01]  /*9810*/  LEA.HI.X.SX32 R2, R18, R2, 0x1, P3 ;  /* 0x0000000212027211 */ /* 0x000fe200018f0eff */
[----:B------:R-:W-:Y:S01]  /*9820*/  UMOV UR10, UR14 ;  /* 0x0000000e000a7c82 */ /* 0x000fe20008000000 */
[----:B------:R-:W-:Y:S01]  /*9830*/  UMOV UR11, UR15 ;  /* 0x0000000f000b7c82 */ /* 0x000fe20008000000 */
[----:B------:R1:W-:Y:S01]  /*9840*/  STL [R1+0x7fc], R4 ;  /* 0x0007fc0401007387 */ /* 0x0003e20000100800 */
[C---:B0-----:R-:W-:Y:S01]  /*9850*/  IMAD R164, R8.reuse, 0xfe, RZ ;  /* 0x000000fe08a47824 */ /* 0x041fe200078e02ff */
[----:B------:R-:W-:Y:S01]  /*9860*/  UIADD3.64 UR16, UR8, 0x100, URZ ;  /* 0x0000010008107897 */ /* 0x000fe2000fffe03f */
[C---:B------:R-:W-:Y:S01]  /*9870*/  IMAD R165, R8.reuse, 0xfa, RZ ;  /* 0x000000fa08a57824 */ /* 0x040fe200078e02ff */
[----:B------:R-:W-:Y:S01]  /*9880*/  STL [R1+0x3fc], R2 ;  /* 0x0003fc0201007387 */ /* 0x000fe20000100800 */
[C---:B------:R-:W-:Y:S01]  /*9890*/  IMAD R166, R8.reuse, 0xf6, RZ ;  /* 0x000000f608a67824 */ /* 0x040fe200078e02ff */
[----:B------:R-:W-:Y:S01]  /*98a0*/  UIADD3.64 UR20, UR8, 0x180, URZ ;  /* 0x0000018008147897 */ /* 0x000fe2000fffe03f */
[C---:B------:R-:W-:Y:S01]  /*98b0*/  IMAD R167, R8.reuse, 0xf2, RZ ;  /* 0x000000f208a77824 */ /* 0x040fe200078e02ff */
[-C--:B------:R-:W-:Y:S01]  /*98c0*/  IADD3 R165, P4, R165, R7.reuse, RZ ;  /* 0x00000007a5a57210 */ /* 0x080fe20007f9e0ff */
[C---:B------:R-:W-:Y:S01]  /*98d0*/  IMAD R168, R8.reuse, 0xee, RZ ;  /* 0x000000ee08a87824 */ /* 0x040fe200078e02ff */
[----:B-1----:R-:W-:Y:S01]  /*98e0*/  SHF.R.S32.HI R4, RZ, 0x7, R20 ;  /* 0x00000007ff047819 */ /* 0x002fe20000011414 */
[----:B------:R-:W-:Y:S01]  /*98f0*/  IMAD R169, R8, 0xea, RZ ;  /* 0x000000ea08a97824 */ /* 0x000fe200078e02ff */
[-C--:B------:R-:W-:Y:S01]  /*9900*/  IADD3 R20, P2, R164, R7.reuse, RZ ;  /* 0x00000007a4147210 */ /* 0x080fe20007f5e0ff */
[----:B------:R-:W-:Y:S01]  /*9910*/  IMAD R170, R8, 0xe6, RZ ;  /* 0x000000e608aa7824 */ /* 0x000fe200078e02ff */
[-C--:B------:R-:W-:Y:S01]  /*9920*/  IADD3 R164, P5, R166, R7.reuse, RZ ;  /* 0x00000007a6a47210 */ /* 0x080fe20007fbe0ff */
[----:B------:R-:W-:Y:S01]  /*9930*/  STL [R1+0x844], R4 ;  /* 0x0008440401007387 */ /* 0x000fe20000100800 */
[C---:B------:R-:W-:Y:S01]  /*9940*/  IMAD R171, R8.reuse, 0x7f, RZ ;  /* 0x0000007f08ab7824 */ /* 0x040fe200078e02ff */
[----:B------:R-:W-:Y:S01]  /*9950*/  UIADD3.64 UR24, UR8, 0x200, URZ ;  /* 0x0000020008187897 */ /* 0x000fe2000fffe03f */
[C---:B------:R-:W-:Y:S01]  /*9960*/  IMAD R172, R8.reuse, 0xe2, RZ ;  /* 0x000000e208ac7824 */ /* 0x040fe200078e02ff */
[----:B------:R0:W-:Y:S01]  /*9970*/  STL [R1+0x404], R20 ;  /* 0x0004041401007387 */ /* 0x0001e20000100800 */
        /* <DEDUP_REMOVED lines=9> */
[-C--:B0-----:R-:W-:Y:S01]  /*9a10*/  IADD3 R20, P6, R167, R7.reuse, RZ ;  /* 0x00000007a7147210 */ /* 0x081fe20007fde0ff */
[C---:B------:R-:W-:Y:S01]  /*9a20*/  IMAD R178, R8.reuse, 0xd6, RZ ;  /* 0x000000d608b27824 */ /* 0x040fe200078e02ff */
[----:B------:R-:W0:Y:S01]  /*9a30*/  S2R R6, SR_TID.X ;  /* 0x0000000000067919 */ /* 0x000e220000002100 */
[----:B------:R-:W-:Y:S01]  /*9a40*/  IMAD R179, R8, 0x77, RZ ;  /* 0x0000007708b37824 */ /* 0x000fe200078e02ff */
[-C--:B-1----:R-:W-:Y:S01]  /*9a50*/  IADD3 R165, P0, R168, R7.reuse, RZ ;  /* 0x00000007a8a57210 */ /* 0x082fe20007f1e0ff */
[C---:B------:R-:W-:Y:S01]  /*9a60*/  IMAD R180, R8.reuse, 0xd2, RZ ;  /* 0x000000d208b47824 */ /* 0x040fe200078e02ff */
[----:B------:R1:W-:Y:S01]  /*9a70*/  STL [R1+0x434], R20 ;  /* 0x0004341401007387 */ /* 0x0003e20000100800 */
[C---:B------:R-:W-:Y:S01]  /*9a80*/  IMAD R181, R8.reuse, 0x75, RZ ;  /* 0x0000007508b57824 */ /* 0x040fe200078e02ff */
[-C--:B--2---:R-:W-:Y:S01]  /*9a90*/  IADD3 R164, P3, R169, R7.reuse, RZ ;  /* 0x00000007a9a47210 */ /* 0x084fe20007f7e0ff */
[C---:B------:R-:W-:Y:S01]  /*9aa0*/  IMAD R182, R8.reuse, 0xce, RZ ;  /* 0x000000ce08b67824 */ /* 0x040fe200078e02ff */
[----:B------:R2:W-:Y:S01]  /*9ab0*/  STL [R1+0x444], R165 ;  /* 0x000444a501007387 */ /* 0x0005e20000100800 */
[C---:B------:R-:W-:Y:S01]  /*9ac0*/  IMAD R183, R8.reuse, 0x73, RZ ;  /* 0x0000007308b77824 */ /* 0x040fe200078e02ff */
[----:B------:R-:W-:Y:S01]  /*9ad0*/  UIADD3.64 UR40, UR8, 0x500, URZ ;  /* 0x0000050008287897 */ /* 0x000fe2000fffe03f */
[C---:B------:R-:W-:Y:S01]  /*9ae0*/  IMAD R184, R8.reuse, 0xca, RZ ;  /* 0x000000ca08b87824 */ /* 0x040fe200078e02ff */
[----:B------:R3:W-:Y:S01]  /*9af0*/  STL [R1+0x454], R164 ;  /* 0x000454a401007387 */ /* 0x0007e20000100800 */
[----:B------:R-:W-:Y:S01]  /*9b00*/  IMAD R185, R8, 0x71, RZ ;  /* 0x0000007108b97824 */ /* 0x000fe200078e02ff */
[----:B-1----:R-:W-:Y:S01]  /*9b10*/  IADD3 R20, P1, R170, R7, RZ ;  /* 0x00000007aa147210 */ /* 0x002fe20007f3e0ff */
[C---:B------:R-:W-:Y:S01]  /*9b20*/  IMAD R186, R8.reuse, 0xc6, RZ ;  /* 0x000000c608ba7824 */ /* 0x040fe200078e02ff */
[----:B------:R-:W-:Y:S01]  /*9b30*/  UIADD3.64 UR44, UR8, 0x580, URZ ;  /* 0x00000580082c7897 */ /* 0x000fe2000fffe03f */
[C---:B------:R-:W-:Y:S01]  /*9b40*/  IMAD R187, R8.reuse, 0x6f, RZ ;  /* 0x0000006f08bb7824 */ /* 0x040fe200078e02ff */
[----:B--2---:R-:W-:Y:S01]  /*9b50*/  LEA.HI.X.SX32 R165, R171, R3, 0x1, P2 ;  /* 0x00000003aba57211 */ /* 0x004fe200010f0eff */
[----:B------:R1:W-:Y:S01]  /*9b60*/  STL [R1+0x464], R20 ;  /* 0x0004641401007387 */ /* 0x0003e20000100800 */
[----:B------:R-:W-:Y:S01]  /*9b70*/  IMAD R188, R8, 0xc2, RZ ;  /* 0x000000c208bc7824 */ /* 0x000fe200078e02ff */
[----:B------:R-:W-:Y:S01]  /*9b80*/  UIADD3.64 UR48, UR8, 0x600, URZ ;  /* 0x0000060008307897 */ /* 0x000fe2000fffe03f */
[----:B---3--:R-:W-:Y:S01]  /*9b90*/  IADD3 R164, P2, R172, R7, RZ ;  /* 0x00000007aca47210 */ /* 0x008fe20007f5e0ff */
[----:B------:R2:W-:Y:S01]  /*9ba0*/  STL [R1+0x400], R165 ;  /* 0x000400a501007387 */ /* 0x0005e20000100800 */
[C---:B------:R-:W-:Y:S01]  /*9bb0*/  IMAD R189, R8.reuse, 0x6d, RZ ;  /* 0x0000006d08bd7824 */ /* 0x040fe200078e02ff */
[----:B------:R-:W-:Y:S01]  /*9bc0*/  UIADD3.64 UR52, UR8, 0x680, URZ ;  /* 0x0000068008347897 */ /* 0x000fe2000fffe03f */
[C---:B------:R-:W-:Y:S01]  /*9bd0*/  IMAD R190, R8.reuse, 0xbe, RZ ;  /* 0x000000be08be7824 */ /* 0x040fe200078e02ff */
[----:B------:R3:W-:Y:S01]  /*9be0*/  STL [R1+0x474], R164 ;  /* 0x000474a401007387 */ /* 0x0007e20000100800 */
[C---:B------:R-:W-:Y:S01]  /*9bf0*/  IMAD R191, R8.reuse, 0x6b, RZ ;  /* 0x0000006b08bf7824 */ /* 0x040fe200078e02ff */
[----:B-1----:R-:W-:Y:S01]  /*9c00*/  LEA.HI.X.SX32 R20, R173, R3, 0x1, P4 ;  /* 0x00000003ad147211 */ /* 0x002fe200020f0eff */
[C---:B------:R-:W-:Y:S01]  /*9c10*/  IMAD R192, R8.reuse, 0xba, RZ ;  /* 0x000000ba08c07824 */ /* 0x040fe200078e02ff */
[----:B------:R-:W-:Y:S01]  /*9c20*/  UIADD3.64 UR56, UR8, 0x700, URZ ;  /* 0x0000070008387897 */ /* 0x000fe2000fffe03f */
[----:B------:R-:W-:Y:S01]  /*9c30*/  IMAD R193, R8, 0x69, RZ ;  /* 0x0000006908c17824 */ /* 0x000fe200078e02ff */
[----:B--2---:R-:W-:Y:S01]  /*9c40*/  IADD3 R165, P4, R174, R7, RZ ;  /* 0x00000007aea57210 */ /* 0x004fe20007f9e0ff */
[----:B------:R1:W-:Y:S01]  /*9c50*/  STL [R1+0x410], R20 ;  /* 0x0004101401007387 */ /* 0x0003e20000100800 */
[C---:B------:R-:W-:Y:S01]  /*9c60*/  IMAD R194, R8.reuse, 0xb6, RZ ;  /* 0x000000b608c27824 */ /* 0x040fe200078e02ff */
[----:B------:R-:W-:Y:S01]  /*9c70*/  UIADD3.64 UR14, UR10, 0x2, URZ ;  /* 0x000000020a0e7897 */ /* 0x000fe2000fffe03f */
[----:B---3--:R-:W-:Y:S01]  /*9c80*/  LEA.HI.X.SX32 R164, R175, R3, 0x1, P5 ;  /* 0x00000003afa47211 */ /* 0x008fe200028f0eff */
        /* <DEDUP_REMOVED lines=27> */
[----:B------:R-:W-:Y:S01]  /*9e40*/  IMAD R206, R8, 0x9e, RZ ;  /* 0x0000009e08ce7824 */ /* 0x000fe200078e02ff */
[----:B---3--:R-:W-:-:S02]  /*9e50*/  LEA.HI.X.SX32 R164, R181, R3, 0x1, P3 ;  /* 0x00000003b5a47211 */ /* 0x008fc400018f0eff */
[----:B------:R2:W-:Y:S01]  /*9e60*/  STL [R1+0x4b4], R165 ;  /* 0x0004b4a501007387 */ /* 0x0005e20000100800 */
[C---:B------:R-:W-:Y:S02]  /*9e70*/  IMAD R207, R8.reuse, 0x5b, RZ ;  /* 0x0000005b08cf7824 */ /* 0x040fe400078e02ff */
[C---:B------:R-:W-:Y:S01]  /*9e80*/  IMAD R208, R8.reuse, 0x9a, RZ ;  /* 0x0000009a08d07824 */ /* 0x040fe200078e02ff */
[----:B------:R3:W-:Y:S01]  /*9e90*/  STL [R1+0x450], R164 ;  /* 0x000450a401007387 */ /* 0x0007e20000100800 */
[----:B------:R-:W-:Y:S01]  /*9ea0*/  IMAD R209, R8, 0x59, RZ ;  /* 0x0000005908d17824 */ /* 0x000fe200078e02ff */
[----:B-1----:R-:W-:Y:S01]  /*9eb0*/  IADD3 R20, P3, R182, R7, RZ ;  /* 0x00000007b6147210 */ /* 0x002fe20007f7e0ff */
[C---:B------:R-:W-:Y:S02]  /*9ec0*/  IMAD R210, R8.reuse, 0x96, RZ ;  /* 0x0000009608d27824 */ /* 0x040fe400078e02ff */
[C---:B------:R-:W-:Y:S01]  /*9ed0*/  IMAD R211, R8.reuse, 0x57, RZ ;  /* 0x0000005708d37824 */ /* 0x040fe200078e02ff */
[----:B--2---:R-:W-:Y:S01]  /*9ee0*/  LEA.HI.X.SX32 R165, R183, R3, 0x1, P1 ;  /* 0x00000003b7a57211 */ /* 0x004fe200008f0eff */
[----:B------:R1:W-:Y:S01]  /*9ef0*/  STL [R1+0x4c4], R20 ;  /* 0x0004c41401007387 */ /* 0x0003e20000100800 */
[----:B------:R-:W-:Y:S01]  /*9f00*/  IMAD R212, R8, 0x92, RZ ;  /* 0x0000009208d47824 */ /* 0x000fe200078e02ff */
[----:B---3--:R-:W-:-:S02]  /*9f10*/  IADD3 R164, P1, R184, R7, RZ ;  /* 0x00000007b8a47210 */ /* 0x008fc40007f3e0ff */
[----:B------:R2:W-:Y:S01]  /*9f20*/  STL [R1+0x460], R165 ;  /* 0x000460a501007387 */ /* 0x0005e20000100800 */
[C---:B------:R-:W-:Y:S02]  /*9f30*/  IMAD R213, R8.reuse, 0x55, RZ ;  /* 0x0000005508d57824 */ /* 0x040fe400078e02ff */
[C---:B------:R-:W-:Y:S01]  /*9f40*/  IMAD R214, R8.reuse, 0x8e, RZ ;  /* 0x0000008e08d67824 */ /* 0x040fe200078e02ff */
[----:B------:R3:W-:Y:S01]  /*9f50*/  STL [R1+0x4d4], R164 ;  /* 0x0004d4a401007387 */ /* 0x0007e20000100800 */
[C---:B------:R-:W-:Y:S01]  /*9f60*/  IMAD R215, R8.reuse, 0x53, RZ ;  /* 0x0000005308d77824 */ /* 0x040fe200078e02ff */
[----:B-1----:R-:W-:Y:S01]  /*9f70*/  LEA.HI.X.SX32 R20, R185, R3, 0x1, P2 ;  /* 0x00000003b9147211 */ /* 0x002fe200010f0eff */
[C---:B------:R-:W-:Y:S02]  /*9f80*/  IMAD R216, R8.reuse, 0x8a, RZ ;  /* 0x0000008a08d87824 */ /* 0x040fe400078e02ff */
        /* <DEDUP_REMOVED lines=129> */
[C---:B------:R-:W-:Y:S01]  /*a7a0*/  IMAD R86, R8.reuse, 0x70, RZ ;  /* 0x0000007008567824 */ /* 0x040fe200078e02ff */
        /* <DEDUP_REMOVED lines=25> */
[C---:B------:R-:W-:Y:S02]  /*a940*/  IMAD.SHL.U32 R163, R8.reuse, 0x2, RZ ;  /* 0x0000000208a37824 */ /* 0x040fe400078e00ff */
[----:B------:R-:W-:Y:S01]  /*a950*/  IMAD.SHL.U32 R166, R8, 0x20, RZ ;  /* 0x0000002008a67824 */ /* 0x000fe200078e00ff */
[----:B--2---:R-:W-:Y:S01]  /*a960*/  LEA.HI.X.SX32 R165, R232, R3, 0x1, P1 ;  /* 0x00000003e8a57211 */ /* 0x004fe200008f0eff */
[----:B------:R1:W-:Y:S01]  /*a970*/  STL [R1+0x42c], R20 ;  /* 0x00042c1401007387 */ /* 0x0003e20000100800 */
[----:B0-----:R-:W-:Y:S01]  /*a980*/  IMAD R6, R6, 0x80, R6 ;  /* 0x0000008006067824 */ /* 0x001fe200078e0206 */
[----:B---3--:R-:W-:-:S02]  /*a990*/  IADD3 R164, P1, R233, R7, RZ ;  /* 0x00000007e9a47210 */ /* 0x008fc40007f3e0ff */
[----:B------:R0:W-:Y:S01]  /*a9a0*/  STL [R1+0x5b0], R165 ;  /* 0x0005b0a501007387 */ /* 0x0001e20000100800 */
[----:B------:R-:W-:Y:S02]  /*a9b0*/  IMAD.SHL.U32 R6, R6, 0x2, RZ ;  /* 0x0000000206067824 */ /* 0x000fe400078e00ff */
[----:B------:R-:W-:Y:S01]  /*a9c0*/  IMAD.SHL.U32 R5, R8, 0x80, RZ ;  /* 0x0000008008057824 */ /* 0x000fe200078e00ff */
[----:B------:R2:W-:Y:S01]  /*a9d0*/  STL [R1+0x44c], R164 ;  /* 0x00044ca401007387 */ /* 0x0005e20000100800 */
[----:B------:R-:W-:Y:S01]  /*a9e0*/  IMAD.MOV.U32 R2, RZ, RZ, RZ ;  /* 0x000000ffff027224 */ /* 0x000fe200078e00ff */
[----:B-1----:R-:W-:Y:S02]  /*a9f0*/  LEA.HI.X.SX32 R20, R235, R3, 0x1, P2 ;  /* 0x00000003eb147211 */ /* 0x002fe400010f0eff */
[----:B------:R-:W-:Y:S02]  /*aa00*/  LOP3.LUT R6, R6, 0x407e, RZ, 0xc0, !PT ;  /* 0x0000407e06067812 */ /* 0x000fe400078ec0ff */
[----:B0-----:R-:W-:Y:S01]  /*aa10*/  IADD3 R165, P2, R237, R7, RZ ;  /* 0x00000007eda57210 */ /* 0x001fe20007f5e0ff */
[----:B------:R0:W-:Y:S01]  /*aa20*/  STL [R1+0x5c0], R20 ;  /* 0x0005c01401007387 */ /* 0x0001e20000100800 */
[----:B------:R-:W-:-:S02]  /*aa30*/  SHF.R.S32.HI R4, RZ, 0x1f, R5 ;  /* 0x0000001fff047819 */ /* 0x000fc40000011405 */
[----:B--2---:R-:W-:Y:S01]  /*aa40*/  LEA.HI.X.SX32 R164, R238, R3, 0x1, P4 ;  /* 0x00000003eea47211 */ /* 0x004fe200020f0eff */
[----:B------:R1:W-:Y:S01]  /*aa50*/  STL [R1+0x46c], R165 ;  /* 0x00046ca501007387 */ /* 0x0003e20000100800 */
[C---:B------:R-:W-:Y:S01]  /*aa60*/  SHF.L.U64.HI R4, R5.reuse, 0x1, R4 ;  /* 0x0000000105047819 */ /* 0x040fe20000010204 */
[----:B------:R-:W-:Y:S02]  /*aa70*/  IMAD.SHL.U32 R5, R5, 0x2, RZ ;  /* 0x0000000205057824 */ /* 0x000fe400078e00ff */
[----:B------:R2:W-:Y:S01]  /*aa80*/  STL [R1+0x5d0], R164 ;  /* 0x0005d0a401007387 */ /* 0x0005e20000100800 */
[----:B0-----:R-:W-:Y:S02]  /*aa90*/  IADD3 R20, P4, R240, R7, RZ ;  /* 0x00000007f0147210 */ /* 0x001fe40007f9e0ff */
[----:B-1----:R-:W-:-:S03]  /*aaa0*/  LEA.HI.X.SX32 R165, R241, R3, 0x1, P5 ;  /* 0x00000003f1a57211 */ /* 0x002fc600028f0eff */
[----:B------:R0:W-:Y:S01]  /*aab0*/  STL [R1+0x48c], R20 ;  /* 0x00048c1401007387 */ /* 0x0001e20000100800 */
[----:B--2---:R-:W-:-:S03]  /*aac0*/  IADD3 R164, P5, R9, R7, RZ ;  /* 0x0000000709a47210 */ /* 0x004fc60007fbe0ff */
[----:B------:R1:W-:Y:S04]  /*aad0*/  STL [R1+0x5e0], R165 ;  /* 0x0005e0a501007387 */ /* 0x0003e80000100800 */
[----:B------:R2:W-:Y:S01]  /*aae0*/  STL [R1+0x604], R164 ;  /* 0x000604a401007387 */ /* 0x0005e20000100800 */
[----:B0-----:R-:W-:Y:S02]  /*aaf0*/  LEA.HI.X.SX32 R20, R243, R3, 0x1, P6 ;  /* 0x00000003f3147211 */ /* 0x001fe400030f0eff */
[----:B-1----:R-:W-:-:S03]  /*ab00*/  IADD3 R165, P6, R245, R7, RZ ;  /* 0x00000007f5a57210 */ /* 0x002fc60007fde0ff */
[----:B------:R0:W-:Y:S01]  /*ab10*/  STL [R1+0x5f0], R20 ;  /* 0x0005f01401007387 */ /* 0x0001e20000100800 */
[----:B--2---:R-:W-:-:S03]  /*ab20*/  LEA.HI.X.SX32 R164, R9, R3, 0x1, P0 ;  /* 0x0000000309a47211 */ /* 0x004fc600000f0eff */
[----:B------:R1:W-:Y:S01]  /*ab30*/  STL [R1+0x4ac], R165 ;  /* 0x0004aca501007387 */ /* 0x0003e20000100800 */
[----:B------:R-:W-:-:S03]  /*ab40*/  LEA.HI.X.SX32 R9, R246, R3, 0x1, P5 ;  /* 0x00000003f6097211 */ /* 0x000fc600028f0eff */
[----:B------:R2:W-:Y:S01]  /*ab50*/  STL [R1+0x408], R164 ;  /* 0x000408a401007387 */ /* 0x0005e20000100800 */
[----:B0-----:R-:W-:Y:S01]  /*ab60*/  IADD3 R20, P0, R10, R7, RZ ;  /* 0x000000070a147210 */ /* 0x001fe20007f1e0ff */
[----:B-1----:R-:W-:-:S04]  /*ab70*/  IMAD.SHL.U32 R165, R8, 0x10, RZ ;  /* 0x0000001008a57824 */ /* 0x002fc800078e00ff */
[----:B------:R0:W-:Y:S01]  /*ab80*/  STL [R1+0x614], R20 ;  /* 0x0006141401007387 */ /* 0x0001e20000100800 */
[----:B--2---:R-:W-:-:S03]  /*ab90*/  IADD3 R164, P5, R249, R7, RZ ;  /* 0x00000007f9a47210 */ /* 0x004fc60007fbe0ff */
[----:B------:R1:W-:Y:S04]  /*aba0*/  STL [R1+0x600], R9 ;  /* 0x0006000901007387 */ /* 0x0003e80000100800 */
[----:B------:R2:W-:Y:S01]  /*abb0*/  STL [R1+0x4cc], R164 ;  /* 0x0004cca401007387 */ /* 0x0005e20000100800 */
[----:B0-----:R-:W-:Y:S01]  /*abc0*/  IMAD R20, R8, 0xc4, RZ ;  /* 0x000000c408147824 */ /* 0x001fe200078e02ff */
[-C--:B-1----:R-:W-:Y:S02]  /*abd0*/  LEA.HI.X.SX32 R9, R10, R3.reuse, 0x1, P3 ;  /* 0x000000030a097211 */ /* 0x082fe400018f0eff */
[----:B------:R-:W-:Y:S02]  /*abe0*/  LEA.HI.X.SX32 R10, R251, R3, 0x1, P0 ;  /* 0x00000003fb0a7211 */ /* 0x000fe400000f0eff */
[-C--:B--2---:R-:W-:Y:S01]  /*abf0*/  IADD3 R164, P3, R11, R7.reuse, RZ ;  /* 0x000000070ba47210 */ /* 0x084fe20007f7e0ff */
[----:B------:R0:W-:Y:S04]  /*ac00*/  STL [R1+0x428], R9 ;  /* 0x0004280901007387 */ /* 0x0001e80000100800 */
[----:B------:R1:W-:Y:S04]  /*ac10*/  STL [R1+0x624], R164 ;  /* 0x000624a401007387 */ /* 0x0003e80000100800 */
[----:B------:R2:W-:Y:S01]  /*ac20*/  STL [R1+0x610], R10 ;  /* 0x0006100a01007387 */ /* 0x0005e20000100800 */
[----:B0-----:R-:W-:Y:S01]  /*ac30*/  IADD3 R9, P0, R20, R7, RZ ;  /* 0x0000000714097210 */ /* 0x001fe20007f1e0ff */
[----:B------:R-:W-:-:S02]  /*ac40*/  IMAD R20, R8, 0xbc, RZ ;  /* 0x000000bc08147824 */ /* 0x000fc400078e02ff */
[----:B-1----:R-:W-:Y:S02]  /*ac50*/  IMAD R164, R8, 0x3b, RZ ;  /* 0x0000003b08a47824 */ /* 0x002fe400078e02ff */
[----:B------:R0:W-:Y:S03]  /*ac60*/  STL [R1+0x4ec], R9 ;  /* 0x0004ec0901007387 */ /* 0x0001e60000100800 */
[-C--:B--2---:R-:W-:Y:S01]  /*ac70*/  LEA.HI.X.SX32 R10, R164, R3.reuse, 0x1, P3 ;  /* 0x00000003a40a7211 */ /* 0x084fe200018f0eff */
[----:B------:R-:W-:Y:S01]  /*ac80*/  IMAD R164, R8, 0x39, RZ ;  /* 0x0000003908a47824 */ /* 0x000fe200078e02ff */
[----:B0-----:R-:W-:Y:S02]  /*ac90*/  LEA.HI.X.SX32 R9, R11, R3, 0x1, P1 ;  /* 0x000000030b097211 */ /* 0x001fe400008f0eff */
[----:B------:R-:W-:-:S03]  /*aca0*/  IADD3 R11, P1, R12, R7, RZ ;  /* 0x000000070c0b7210 */ /* 0x000fc60007f3e0ff */
[----:B------:R0:W-:Y:S04]  /*acb0*/  STL [R1+0x448], R9 ;  /* 0x0004480901007387 */ /* 0x0001e80000100800 */
[----:B------:R-:W-:Y:S04]  /*acc0*/  STL [R1+0x634], R11 ;  /* 0x0006340b01007387 */ /* 0x000fe80000100800 */
[----:B------:R1:W-:Y:S01]  /*acd0*/  STL [R1+0x620], R10 ;  /* 0x0006200a01007387 */ /* 0x0003e20000100800 */
[----:B0-----:R-:W-:Y:S01]  /*ace0*/  IADD3 R9, P3, R20, R7, RZ ;  /* 0x0000000714097210 */ /* 0x001fe20007f7e0ff */
[----:B------:R-:W-:-:S04]  /*acf0*/  IMAD R20, R8, 0xb4, RZ ;  /* 0x000000b408147824 */ /* 0x000fc800078e02ff */
[----:B------:R0:W-:Y:S01]  /*ad00*/  STL [R1+0x50c], R9 ;  /* 0x00050c0901007387 */ /* 0x0001e20000100800 */
[-C--:B-1----:R-:W-:Y:S01]  /*ad10*/  LEA.HI.X.SX32 R10, R164, R3.reuse, 0x1, P1 ;  /* 0x00000003a40a7211 */ /* 0x082fe200008f0eff */
        /* <DEDUP_REMOVED lines=99> */
[----:B-1----:R-:W-:Y:S02]  /*b350*/  LEA.HI.X.SX32 R10, R23, R3, 0x1, P5 ;  /* 0x00000003170a7211 */ /* 0x002fe400028f0eff */
[----:B------:R-:W-:-:S03]  /*b360*/  IADD3 R11, P5, R56, R7, RZ ;  /* 0x00000007380b7210 */ /* 0x000fc60007fbe0ff */
[----:B------:R1:W-:Y:S01]  /*b370*/  STL [R1+0x5a8], R10 ;  /* 0x0005a80a01007387 */ /* 0x0003e20000100800 */
[----:B0-----:R-:W-:Y:S01]  /*b380*/  LEA.HI.X.SX32 R9, R164, R3, 0x1, P6 ;  /* 0x00000003a4097211 */ /* 0x001fe200030f0eff */
[----:B------:R-:W-:Y:S02]  /*b390*/  IMAD R164, R8, 0xb8, RZ ;  /* 0x000000b808a47824 */ /* 0x000fe400078e02ff */
[----:B------:R0:W-:Y:S04]  /*b3a0*/  STL [R1+0x6e4], R11 ;  /* 0x0006e40b01007387 */ /* 0x0001e80000100800 */
[----:B------:R2:W-:Y:S01]  /*b3b0*/  STL [R1+0x6d0], R9 ;  /* 0x0006d00901007387 */ /* 0x0005e20000100800 */
[----:B-1----:R-:W-:Y:S01]  /*b3c0*/  IADD3 R10, P6, R20, R7, RZ ;  /* 0x00000007140a7210 */ /* 0x002fe20007fde0ff */
[----:B------:R-:W-:Y:S01]  /*b3d0*/  IMAD R20, R8, 0x23, RZ ;  /* 0x0000002308147824 */ /* 0x000fe200078e02ff */
[----:B0-----:R-:W-:-:S03]  /*b3e0*/  LEA.HI.X.SX32 R11, R57, R3, 0x1, P3 ;  /* 0x00000003390b7211 */ /* 0x001fc600018f0eff */
[----:B------:R0:W-:Y:S01]  /*b3f0*/  STL [R1+0x4dc], R10 ;  /* 0x0004dc0a01007387 */ /* 0x0001e20000100800 */
[----:B--2---:R-:W-:-:S05]  /*b400*/  LEA.HI.X.SX32 R9, R56, R3, 0x1, P0 ;  /* 0x0000000338097211 */ /* 0x004fca00000f0eff */
[----:B------:R1:W-:Y:S01]  /*b410*/  STL [R1+0x5c8], R9 ;  /* 0x0005c80901007387 */ /* 0x0003e20000100800 */
[----:B0-----:R-:W-:Y:S02]  /*b420*/  IADD3 R10, P0, R57, R7, RZ ;  /* 0x00000007390a7210 */ /* 0x001fe40007f1e0ff */
[----:B------:R-:W-:-:S03]  /*b430*/  CS2R R56, SRZ ;  /* 0x0000000000387805 */ /* 0x000fc6000001ff00 */
[----:B------:R0:W-:Y:S01]  /*b440*/  STL [R1+0x6f4], R10 ;  /* 0x0006f40a01007387 */ /* 0x0001e20000100800 */
[----:B-1----:R-:W-:Y:S01]  /*b450*/  LEA.HI.X.SX32 R9, R20, R3, 0x1, P5 ;  /* 0x0000000314097211 */ /* 0x002fe200028f0eff */
[----:B------:R-:W-:-:S04]  /*b460*/  IMAD R20, R8, 0x21, RZ ;  /* 0x0000002108147824 */ /* 0x000fc800078e02ff */
[----:B------:R1:W-:Y:S01]  /*b470*/  STL [R1+0x6e0], R9 ;  /* 0x0006e00901007387 */ /* 0x0003e20000100800 */
[----:B0-----:R-:W-:Y:S01]  /*b480*/  IADD3 R10, P5, R164, R7, RZ ;  /* 0x00000007a40a7210 */ /* 0x001fe20007fbe0ff */
[----:B------:R-:W-:-:S04]  /*b490*/  IMAD R164, R8, 0xa8, RZ ;  /* 0x000000a808a47824 */ /* 0x000fc800078e02ff */
[----:B------:R0:W-:Y:S01]  /*b4a0*/  STL [R1+0x51c], R10 ;  /* 0x00051c0a01007387 */ /* 0x0001e20000100800 */
[----:B-1----:R-:W-:-:S03]  /*b4b0*/  IADD3 R9, P3, R58, R7, RZ ;  /* 0x000000073a097210 */ /* 0x002fc60007f7e0ff */
[----:B------:R1:W-:Y:S04]  /*b4c0*/  STL [R1+0x5e8], R11 ;  /* 0x0005e80b01007387 */ /* 0x0003e80000100800 */
[----:B------:R2:W-:Y:S01]  /*b4d0*/  STL [R1+0x60c], R9 ;  /* 0x00060c0901007387 */ /* 0x0005e20000100800 */
[-C--:B0-----:R-:W-:Y:S01]  /*b4e0*/  LEA.HI.X.SX32 R10, R20, R3.reuse, 0x1, P0 ;  /* 0x00000003140a7211 */ /* 0x081fe200000f0eff */
[----:B------:R-:W-:Y:S01]  /*b4f0*/  IMAD R20, R8, 0x1f, RZ ;  /* 0x0000001f08147824 */ /* 0x000fe200078e02ff */
[----:B-1----:R-:W-:-:S03]  /*b500*/  LEA.HI.X.SX32 R11, R59, R3, 0x1, P3 ;  /* 0x000000033b0b7211 */ /* 0x002fc600018f0eff */
[----:B------:R0:W-:Y:S01]  /*b510*/  STL [R1+0x6f0], R10 ;  /* 0x0006f00a01007387 */ /* 0x0001e20000100800 */
[----:B--2---:R-:W-:-:S05]  /*b520*/  IADD3 R9, P0, R59, R7, RZ ;  /* 0x000000073b097210 */ /* 0x004fca0007f1e0ff */
[----:B------:R1:W-:Y:S01]  /*b530*/  STL [R1+0x704], R9 ;  /* 0x0007040901007387 */ /* 0x0003e20000100800 */
[----:B0-----:R-:W-:Y:S02]  /*b540*/  LEA.HI.X.SX32 R10, R58, R3, 0x1, P1 ;  /* 0x000000033a0a7211 */ /* 0x001fe400008f0eff */
[----:B------:R-:W-:-:S03]  /*b550*/  CS2R R58, SRZ ;  /* 0x00000000003a7805 */ /* 0x000fc6000001ff00 */
[----:B------:R0:W-:Y:S01]  /*b560*/  STL [R1+0x418], R10 ;  /* 0x0004180a01007387 */ /* 0x0001e20000100800 */
[----:B-1----:R-:W-:Y:S01]  /*b570*/  IADD3 R9, P1, R164, R7, RZ ;  /* 0x00000007a4097210 */ /* 0x002fe20007f3e0ff */
[----:B------:R-:W-:-:S04]  /*b580*/  IMAD R164, R8, 0x98, RZ ;  /* 0x0000009808a47824 */ /* 0x000fc800078e02ff */
[----:B------:R1:W-:Y:S01]  /*b590*/  STL [R1+0x55c], R9 ;  /* 0x00055c0901007387 */ /* 0x0003e20000100800 */
[----:B0-----:R-:W-:-:S03]  /*b5a0*/  IADD3 R10, P3, R60, R7, RZ ;  /* 0x000000073c0a7210 */ /* 0x001fc60007f7e0ff */
[----:B------:R0:W-:Y:S04]  /*b5b0*/  STL [R1+0x608], R11 ;  /* 0x0006080b01007387 */ /* 0x0001e80000100800 */
[----:B------:R2:W-:Y:S01]  /*b5c0*/  STL [R1+0x62c], R10 ;  /* 0x00062c0a01007387 */ /* 0x0005e20000100800 */
[-C--:B-1----:R-:W-:Y:S01]  /*b5d0*/  LEA.HI.X.SX32 R9, R20, R3.reuse, 0x1, P0 ;  /* 0x0000000314097211 */ /* 0x082fe200000f0eff */
[----:B------:R-:W-:Y:S01]  /*b5e0*/  IMAD R20, R8, 0x1d, RZ ;  /* 0x0000001d08147824 */ /* 0x000fe200078e02ff */
[----:B0-----:R-:W-:-:S03]  /*b5f0*/  LEA.HI.X.SX32 R11, R61, R3, 0x1, P3 ;  /* 0x000000033d0b7211 */ /* 0x001fc600018f0eff */
        /* <DEDUP_REMOVED lines=85> */
[----:B------:R-:W-:Y:S04]  /*bb50*/  STL [R1+0x6c8], R11 ;  /* 0x0006c80b01007387 */ /* 0x000fe80000100800 */
[----:B------:R0:W-:Y:S01]  /*bb60*/  STL [R1+0x6ec], R10 ;  /* 0x0006ec0a01007387 */ /* 0x0001e20000100800 */
[----:B-1----:R-:W-:Y:S01]  /*bb70*/  LEA.HI.X.SX32 R9, R20, R3, 0x1, P0 ;  /* 0x0000000314097211 */ /* 0x002fe200000f0eff */
[----:B------:R-:W-:-:S04]  /*bb80*/  IMAD R20, R8, 0x11, RZ ;  /* 0x0000001108147824 */ /* 0x000fc800078e02ff */
[----:B------:R1:W-:Y:S01]  /*bb90*/  STL [R1+0x760], R9 ;  /* 0x0007600901007387 */ /* 0x0003e20000100800 */
[----:B0-----:R-:W-:-:S05]  /*bba0*/  IADD3 R10, P0, R73, R7, RZ ;  /* 0x00000007490a7210 */ /* 0x001fca0007f1e0ff */
[----:B------:R0:W-:Y:S01]  /*bbb0*/  STL [R1+0x774], R10 ;  /* 0x0007740a01007387 */ /* 0x0001e20000100800 */
[----:B-1----:R-:W-:Y:S02]  /*bbc0*/  LEA.HI.X.SX32 R9, R72, R3, 0x1, P4 ;  /* 0x0000000348097211 */ /* 0x002fe400020f0eff */
[----:B------:R-:W-:Y:S01]  /*bbd0*/  IADD3 R11, P4, R164, R7, RZ ;  /* 0x00000007a40b7210 */ /* 0x000fe20007f9e0ff */
[----:B------:R-:W-:Y:S02]  /*bbe0*/  IMAD R164, R8, 0xa0, RZ ;  /* 0x000000a008a47824 */ /* 0x000fe400078e02ff */
[----:B------:R1:W-:Y:S01]  /*bbf0*/  STL [R1+0x5d8], R9 ;  /* 0x0005d80901007387 */ /* 0x0003e20000100800 */
[----:B0-----:R-:W-:-:S03]  /*bc00*/  LEA.HI.X.SX32 R10, R73, R3, 0x1, P3 ;  /* 0x00000003490a7211 */ /* 0x001fc600018f0eff */
[----:B------:R0:W-:Y:S01]  /*bc10*/  STL [R1+0x47c], R11 ;  /* 0x00047c0b01007387 */ /* 0x0001e20000100800 */
[----:B------:R-:W-:-:S03]  /*bc20*/  CS2R R72, SRZ ;  /* 0x0000000000487805 */ /* 0x000fc6000001ff00 */
[----:B------:R2:W-:Y:S01]  /*bc30*/  STL [R1+0x6e8], R10 ;  /* 0x0006e80a01007387 */ /* 0x0005e20000100800 */
[----:B-1----:R-:W-:Y:S02]  /*bc40*/  IADD3 R9, P3, R74, R7, RZ ;  /* 0x000000074a097210 */ /* 0x002fe40007f7e0ff */
[----:B0-----:R-:W-:-:S03]  /*bc50*/  LEA.HI.X.SX32 R11, R20, R3, 0x1, P0 ;  /* 0x00000003140b7211 */ /* 0x001fc600000f0eff */
[----:B------:R0:W-:Y:S01]  /*bc60*/  STL [R1+0x61c], R9 ;  /* 0x00061c0901007387 */ /* 0x0001e20000100800 */
[----:B------:R-:W-:Y:S01]  /*bc70*/  IMAD R20, R8, 0xf, RZ ;  /* 0x0000000f08147824 */ /* 0x000fe200078e02ff */
[----:B--2---:R-:W-:Y:S02]  /*bc80*/  IADD3 R10, P0, R75, R7, RZ ;  /* 0x000000074b0a7210 */ /* 0x004fe40007f1e0ff */
[----:B------:R-:W-:Y:S04]  /*bc90*/  STL [R1+0x770], R11 ;  /* 0x0007700b01007387 */ /* 0x000fe80000100800 */
[----:B------:R1:W-:Y:S01]  /*bca0*/  STL [R1+0x70c], R10 ;  /* 0x00070c0a01007387 */ /* 0x0003e20000100800 */
[----:B0-----:R-:W-:-:S05]  /*bcb0*/  LEA.HI.X.SX32 R9, R74, R3, 0x1, P6 ;  /* 0x000000034a097211 */ /* 0x001fca00030f0eff */
[----:B------:R0:W-:Y:S01]  /*bcc0*/  STL [R1+0x438], R9 ;  /* 0x0004380901007387 */ /* 0x0001e20000100800 */
[----:B-1----:R-:W-:-:S05]  /*bcd0*/  IADD3 R10, P6, R76, R7, RZ ;  /* 0x000000074c0a7210 */ /* 0x002fca0007fde0ff */
[----:B------:R-:W-:Y:S01]  /*bce0*/  STL [R1+0x784], R10 ;  /* 0x0007840a01007387 */ /* 0x000fe20000100800 */
[----:B0-----:R-:W-:Y:S02]  /*bcf0*/  LEA.HI.X.SX32 R9, R75, R3, 0x1, P3 ;  /* 0x000000034b097211 */ /* 0x001fe400018f0eff */
[----:B------:R-:W-:Y:S02]  /*bd00*/  CS2R R74, SRZ ;  /* 0x00000000004a7805 */ /* 0x000fe4000001ff00 */
[----:B------:R-:W-:Y:S01]  /*bd10*/  IADD3 R11, P3, R164, R7, RZ ;  /* 0x00000007a40b7210 */ /* 0x000fe20007f7e0ff */
[----:B------:R-:W-:Y:S01]  /*bd20*/  IMAD R164, R8, 0xc0, RZ ;  /* 0x000000c008a47824 */ /* 0x000fe200078e02ff */
[----:B------:R0:W-:Y:S04]  /*bd30*/  STL [R1+0x618], R9 ;  /* 0x0006180901007387 */ /* 0x0001e80000100800 */
[----:B------:R1:W-:Y:S01]  /*bd40*/  STL [R1+0x57c], R11 ;  /* 0x00057c0b01007387 */ /* 0x0003e20000100800 */
[----:B0-----:R-:W-:-:S02]  /*bd50*/  LEA.HI.X.SX32 R9, R76, R3, 0x1, P0 ;  /* 0x000000034c097211 */ /* 0x001fc400000f0eff */
[----:B------:R-:W-:Y:S02]  /*bd60*/  IADD3 R10, P0, R77, R7, RZ ;  /* 0x000000074d0a7210 */ /* 0x000fe40007f1e0ff */
[----:B-1----:R-:W-:Y:S01]  /*bd70*/  LEA.HI.X.SX32 R11, R20, R3, 0x1, P6 ;  /* 0x00000003140b7211 */ /* 0x002fe200030f0eff */
[----:B------:R0:W-:Y:S01]  /*bd80*/  STL [R1+0x708], R9 ;  /* 0x0007080901007387 */ /* 0x0001e20000100800 */
[----:B------:R-:W-:-:S03]  /*bd90*/  IMAD R20, R8, 0xd, RZ ;  /* 0x0000000d08147824 */ /* 0x000fc600078e02ff */
[----:B------:R1:W-:Y:S04]  /*bda0*/  STL [R1+0x65c], R10 ;  /* 0x00065c0a01007387 */ /* 0x0003e80000100800 */
[----:B------:R-:W-:Y:S01]  /*bdb0*/  STL [R1+0x780], R11 ;  /* 0x0007800b01007387 */ /* 0x000fe20000100800 */
[----:B0-----:R-:W-:Y:S02]  /*bdc0*/  IADD3 R9, P6, R78, R7, RZ ;  /* 0x000000074e097210 */ /* 0x001fe40007fde0ff */
[----:B-1----:R-:W-:-:S03]  /*bdd0*/  LEA.HI.X.SX32 R10, R77, R3, 0x1, P5 ;  /* 0x000000034d0a7211 */ /* 0x002fc600028f0eff */
[----:B------:R0:W-:Y:S01]  /*bde0*/  STL [R1+0x72c], R9 ;  /* 0x00072c0901007387 */ /* 0x0001e20000100800 */
[----:B------:R-:W-:-:S03]  /*bdf0*/  CS2R R76, SRZ ;  /* 0x00000000004c7805 */ /* 0x000fc6000001ff00 */
[----:B------:R1:W-:Y:S01]  /*be00*/  STL [R1+0x4b8], R10 ;  /* 0x0004b80a01007387 */ /* 0x0003e20000100800 */
[----:B0-----:R-:W-:Y:S02]  /*be10*/  IADD3 R9, P5, R79, R7, RZ ;  /* 0x000000074f097210 */ /* 0x001fe40007fbe0ff */
[----:B-1----:R-:W-:-:S03]  /*be20*/  LEA.HI.X.SX32 R10, R78, R3, 0x1, P0 ;  /* 0x000000034e0a7211 */ /* 0x002fc600000f0eff */
[----:B------:R0:W-:Y:S04]  /*be30*/  STL [R1+0x794], R9 ;  /* 0x0007940901007387 */ /* 0x0001e80000100800 */
[----:B------:R1:W-:Y:S01]  /*be40*/  STL [R1+0x658], R10 ;  /* 0x0006580a01007387 */ /* 0x0003e20000100800 */
[----:B0-----:R-:W-:Y:S01]  /*be50*/  IADD3 R9, P0, R164, R7, RZ ;  /* 0x00000007a4097210 */ /* 0x001fe20007f1e0ff */
[----:B------:R-:W-:Y:S01]  /*be60*/  IMAD R164, R8, 0x3, RZ ;  /* 0x0000000308a47824 */ /* 0x000fe200078e02ff */
[----:B-1----:R-:W-:-:S03]  /*be70*/  LEA.HI.X.SX32 R10, R79, R3, 0x1, P6 ;  /* 0x000000034f0a7211 */ /* 0x002fc600030f0eff */
[----:B------:R0:W-:Y:S01]  /*be80*/  STL [R1+0x4fc], R9 ;  /* 0x0004fc0901007387 */ /* 0x0001e20000100800 */
[----:B------:R-:W-:Y:S02]  /*be90*/  IADD3 R11, P6, R80, R7, RZ ;  /* 0x00000007500b7210 */ /* 0x000fe40007fde0ff */
[----:B------:R-:W-:Y:S01]  /*bea0*/  CS2R R78, SRZ ;  /* 0x00000000004e7805 */ /* 0x000fe2000001ff00 */
[----:B------:R1:W-:Y:S04]  /*beb0*/  STL [R1+0x728], R10 ;  /* 0x0007280a01007387 */ /* 0x0003e80000100800 */
[----:B------:R2:W-:Y:S01]  /*bec0*/  STL [R1+0x69c], R11 ;  /* 0x00069c0b01007387 */ /* 0x0005e20000100800 */
[----:B0-----:R-:W-:Y:S01]  /*bed0*/  LEA.HI.X.SX32 R9, R20, R3, 0x1, P5 ;  /* 0x0000000314097211 */ /* 0x001fe200028f0eff */
[----:B------:R-:W-:Y:S01]  /*bee0*/  IMAD R20, R8, 0xb, RZ ;  /* 0x0000000b08147824 */ /* 0x000fe200078e02ff */
[----:B-1----:R-:W-:-:S03]  /*bef0*/  IADD3 R10, P5, R81, R7, RZ ;  /* 0x00000007510a7210 */ /* 0x002fc60007fbe0ff */
[----:B------:R0:W-:Y:S01]  /*bf00*/  STL [R1+0x790], R9 ;  /* 0x0007900901007387 */ /* 0x0001e20000100800 */
[----:B--2---:R-:W-:-:S03]  /*bf10*/  LEA.HI.X.SX32 R11, R80, R3, 0x1, P1 ;  /* 0x00000003500b7211 */ /* 0x004fc600008f0eff */
        /* <DEDUP_REMOVED lines=9> */
[----:B------:R0:W-:Y:S01]  /*bfb0*/  STL [R1+0x6dc], R9 ;  /* 0x0006dc0901007387 */ /* 0x0001e20000100800 */
[----:B------:R-:W-:-:S03]  /*bfc0*/  IADD3 R11, P5, R84, R7, RZ ;  /* 0x00000007540b7210 */ /* 0x000fc60007fbe0ff */
[----:B------:R1:W-:Y:S04]  /*bfd0*/  STL [R1+0x748], R10 ;  /* 0x0007480a01007387 */ /* 0x0003e80000100800 */
[----:B------:R2:W-:Y:S01]  /*bfe0*/  STL [R1+0x76c], R11 ;  /* 0x00076c0b01007387 */ /* 0x0005e20000100800 */
[----:B0-----:R-:W-:Y:S01]  /*bff0*/  LEA.HI.X.SX32 R9, R20, R3, 0x1, P1 ;  /* 0x0000000314097211 */ /* 0x001fe200008f0eff */
[----:B------:R-:W-:Y:S01]  /*c000*/  IMAD R20, R8, 0x9, RZ ;  /* 0x0000000908147824 */ /* 0x000fe200078e02ff */
[----:B-1----:R-:W-:-:S03]  /*c010*/  IADD3 R10, P1, R85, R7, RZ ;  /* 0x00000007550a7210 */ /* 0x002fc60007f3e0ff */
[----:B------:R0:W-:Y:S01]  /*c020*/  STL [R1+0x7a0], R9 ;  /* 0x0007a00901007387 */ /* 0x0001e20000100800 */
[----:B--2---:R-:W-:-:S03]  /*c030*/  LEA.HI.X.SX32 R11, R83, R3, 0x1, P2 ;  /* 0x00000003530b7211 */ /* 0x004fc600010f0eff */
[----:B------:R1:W-:Y:S01]  /*c040*/  STL [R1+0x7b4], R10 ;  /* 0x0007b40a01007387 */ /* 0x0003e20000100800 */
[----:B------:R-:W-:-:S03]  /*c050*/  CS2R R82, SRZ ;  /* 0x0000000000527805 */ /* 0x000fc6000001ff00 */
[----:B------:R2:W-:Y:S01]  /*c060*/  STL [R1+0x5b8], R11 ;  /* 0x0005b80b01007387 */ /* 0x0005e20000100800 */
[----:B0-----:R-:W-:Y:S02]  /*c070*/  IADD3 R9, P2, R86, R7, RZ ;  /* 0x0000000756097210 */ /* 0x001fe40007f5e0ff */
[----:B-1----:R-:W-:-:S03]  /*c080*/  LEA.HI.X.SX32 R10, R84, R3, 0x1, P6 ;  /* 0x00000003540a7211 */ /* 0x002fc600030f0eff */
[----:B------:R0:W-:Y:S01]  /*c090*/  STL [R1+0x63c], R9 ;  /* 0x00063c0901007387 */ /* 0x0001e20000100800 */
[----:B--2---:R-:W-:-:S03]  /*c0a0*/  LEA.HI.X.SX32 R11, R85, R3, 0x1, P5 ;  /* 0x00000003550b7211 */ /* 0x004fc600028f0eff */
[----:B------:R1:W-:Y:S01]  /*c0b0*/  STL [R1+0x6d8], R10 ;  /* 0x0006d80a01007387 */ /* 0x0003e20000100800 */
[----:B------:R-:W-:Y:S02]  /*c0c0*/  CS2R R84, SRZ ;  /* 0x0000000000547805 */ /* 0x000fe4000001ff00 */
[-C--:B0-----:R-:W-:Y:S02]  /*c0d0*/  IADD3 R9, P6, R87, R7.reuse, RZ ;  /* 0x0000000757097210 */ /* 0x081fe40007fde0ff */
[----:B-1----:R-:W-:-:S03]  /*c0e0*/  IADD3 R10, P5, R152, R7, RZ ;  /* 0x00000007980a7210 */ /* 0x002fc60007fbe0ff */
[----:B------:R0:W-:Y:S04]  /*c0f0*/  STL [R1+0x71c], R9 ;  /* 0x00071c0901007387 */ /* 0x0001e80000100800 */
        /* <DEDUP_REMOVED lines=8> */
[----:B------:R2:W-:Y:S01]  /*c180*/  STL [R1+0x478], R10 ;  /* 0x0004780a01007387 */ /* 0x0005e20000100800 */
[----:B0-----:R-:W-:Y:S02]  /*c190*/  IADD3 R9, P4, R154, R7, RZ ;  /* 0x000000079a097210 */ /* 0x001fe40007f9e0ff */
[----:B-1----:R-:W-:-:S03]  /*c1a0*/  LEA.HI.X.SX32 R11, R87, R3, 0x1, P2 ;  /* 0x00000003570b7211 */ /* 0x002fc600010f0eff */
[----:B------:R0:W-:Y:S01]  /*c1b0*/  STL [R1+0x6bc], R9 ;  /* 0x0006bc0901007387 */ /* 0x0001e20000100800 */
[----:B------:R-:W-:Y:S02]  /*c1c0*/  CS2R R86, SRZ ;  /* 0x0000000000567805 */ /* 0x000fe4000001ff00 */
[----:B--2---:R-:W-:Y:S01]  /*c1d0*/  IADD3 R10, P2, R155, R7, RZ ;  /* 0x000000079b0a7210 */ /* 0x004fe20007f5e0ff */
[----:B------:R1:W-:Y:S04]  /*c1e0*/  STL [R1+0x638], R11 ;  /* 0x0006380b01007387 */ /* 0x0003e80000100800 */
[----:B------:R2:W-:Y:S01]  /*c1f0*/  STL [R1+0x75c], R10 ;  /* 0x00075c0a01007387 */ /* 0x0005e20000100800 */
[-C--:B0-----:R-:W-:Y:S02]  /*c200*/  LEA.HI.X.SX32 R9, R152, R3.reuse, 0x1, P6 ;  /* 0x0000000398097211 */ /* 0x081fe400030f0eff */
[----:B-1----:R-:W-:-:S03]  /*c210*/  LEA.HI.X.SX32 R11, R153, R3, 0x1, P5 ;  /* 0x00000003990b7211 */ /* 0x002fc600028f0eff */
[----:B------:R0:W-:Y:S01]  /*c220*/  STL [R1+0x718], R9 ;  /* 0x0007180901007387 */ /* 0x0001e20000100800 */
[----:B--2---:R-:W-:-:S05]  /*c230*/  IADD3 R10, P6, R156, R7, RZ ;  /* 0x000000079c0a7210 */ /* 0x004fca0007fde0ff */
[----:B------:R1:W-:Y:S01]  /*c240*/  STL [R1+0x7ac], R10 ;  /* 0x0007ac0a01007387 */ /* 0x0003e20000100800 */
[----:B0-----:R-:W-:-:S03]  /*c250*/  IADD3 R9, P5, R157, R7, RZ ;  /* 0x000000079d097210 */ /* 0x001fc60007fbe0ff */
[----:B------:R0:W-:Y:S04]  /*c260*/  STL [R1+0x788], R11 ;  /* 0x0007880b01007387 */ /* 0x0001e80000100800 */
[----:B------:R2:W-:Y:S01]  /*c270*/  STL [R1+0x7d4], R9 ;  /* 0x0007d40901007387 */ /* 0x0005e20000100800 */
[----:B-1----:R-:W-:Y:S01]  /*c280*/  LEA.HI.X.SX32 R10, R20, R3, 0x1, P1 ;  /* 0x00000003140a7211 */ /* 0x002fe200008f0eff */
[----:B------:R-:W-:Y:S01]  /*c290*/  IMAD R20, R8, 0x5, RZ ;  /* 0x0000000508147824 */ /* 0x000fe200078e02ff */
[----:B0-----:R-:W-:-:S03]  /*c2a0*/  IADD3 R11, P1, R158, R7, RZ ;  /* 0x000000079e0b7210 */ /* 0x001fc60007f3e0ff */
[----:B------:R0:W-:Y:S01]  /*c2b0*/  STL [R1+0x7c0], R10 ;  /* 0x0007c00a01007387 */ /* 0x0001e20000100800 */
[----:B--2---:R-:W-:-:S03]  /*c2c0*/  LEA.HI.X.SX32 R9, R154, R3, 0x1, P3 ;  /* 0x000000039a097211 */ /* 0x004fc600018f0eff */
[----:B------:R1:W-:Y:S04]  /*c2d0*/  STL [R1+0x67c], R11 ;  /* 0x00067c0b01007387 */ /* 0x0003e80000100800 */
[----:B------:R2:W-:Y:S01]  /*c2e0*/  STL [R1+0x578], R9 ;  /* 0x0005780901007387 */ /* 0x0005e20000100800 */
[----:B0-----:R-:W-:Y:S02]  /*c2f0*/  IADD3 R10, P3, R159, R7, RZ ;  /* 0x000000079f0a7210 */ /* 0x001fe40007f7e0ff */
[----:B-1----:R-:W-:-:S03]  /*c300*/  LEA.HI.X.SX32 R11, R155, R3, 0x1, P4 ;  /* 0x000000039b0b7211 */ /* 0x002fc600020f0eff */
[----:B------:R0:W-:Y:S01]  /*c310*/  STL [R1+0x73c], R10 ;  /* 0x00073c0a01007387 */ /* 0x0001e20000100800 */
[----:B--2---:R-:W-:-:S03]  /*c320*/  IADD3 R9, P4, R160, R7, RZ ;  /* 0x00000007a0097210 */ /* 0x004fc60007f9e0ff */
        /* <DEDUP_REMOVED lines=11> */
[C---:B------:R-:W-:Y:S01]  /*c3e0*/  IMAD.SHL.U32 R20, R8.reuse, 0x40, RZ ;  /* 0x0000004008147824 */ /* 0x040fe200078e00ff */
[----:B0-----:R-:W-:-:S03]  /*c3f0*/  LEA R11, P5, R8, R7, 0x7 ;  /* 0x00000007080b7211 */ /* 0x001fc600078a38ff */
        /* <DEDUP_REMOVED lines=19> */
[----:B------:R-:W-:Y:S01]  /*c530*/  IMAD.SHL.U32 R164, R8, 0x8, RZ ;  /* 0x0000000808a47824 */ /* 0x000fe200078e00ff */
[----:B--2---:R-:W-:-:S05]  /*c540*/  LEA.HI.X.SX32 R10, R162, R3, 0x1, P2 ;  /* 0x00000003a20a7211 */ /* 0x004fca00010f0eff */
[----:B------:R1:W-:Y:S01]  /*c550*/  STL [R1+0x7c8], R10 ;  /* 0x0007c80a01007387 */ /* 0x0003e20000100800 */
[----:B0-----:R-:W-:-:S05]  /*c560*/  IADD3 R9, P2, R163, R7, RZ ;  /* 0x00000007a3097210 */ /* 0x001fca0007f5e0ff */
[----:B------:R0:W-:Y:S01]  /*c570*/  STL [R1+0x7f4], R9 ;  /* 0x0007f40901007387 */ /* 0x0001e20000100800 */
[----:B-1----:R-:W-:-:S03]  /*c580*/  LEA R10, P6, R8, R7, 0x2 ;  /* 0x00000007080a7211 */ /* 0x002fc600078c10ff */
[----:B------:R1:W-:Y:S04]  /*c590*/  STL [R1+0x7e0], R11 ;  /* 0x0007e00b01007387 */ /* 0x0003e80000100800 */
[----:B------:R2:W-:Y:S01]  /*c5a0*/  STL [R1+0x7ec], R10 ;  /* 0x0007ec0a01007387 */ /* 0x0005e20000100800 */
[-C--:B0-----:R-:W-:Y:S01]  /*c5b0*/  LEA.HI.X.SX32 R9, R20, R3.reuse, 0x1, P5 ;  /* 0x0000000314097211 */ /* 0x081fe200028f0eff */
[----:B------:R-:W-:Y:S01]  /*c5c0*/  IMAD.SHL.U32 R20, R8, 0x4, RZ ;  /* 0x0000000408147824 */ /* 0x000fe200078e00ff */
[----:B-1----:R-:W-:-:S03]  /*c5d0*/  LEA.HI.X.SX32 R11, R164, R3, 0x1, P3 ;  /* 0x00000003a40b7211 */ /* 0x002fc600018f0eff */
[----:B------:R0:W-:Y:S01]  /*c5e0*/  STL [R1+0x5f8], R9 ;  /* 0x0005f80901007387 */ /* 0x0001e20000100800 */
[----:B--2---:R-:W-:-:S05]  /*c5f0*/  LEA.HI.X.SX32 R10, R166, R3, 0x1, P0 ;  /* 0x00000003a60a7211 */ /* 0x004fca00000f0eff */
[----:B------:R1:W-:Y:S01]  /*c600*/  STL [R1+0x6f8], R10 ;  /* 0x0006f80a01007387 */ /* 0x0003e20000100800 */
[----:B0-----:R-:W-:-:S05]  /*c610*/  LEA.HI.X.SX32 R9, R165, R3, 0x1, P1 ;  /* 0x00000003a5097211 */ /* 0x001fca00008f0eff */
[----:B------:R0:W-:Y:S01]  /*c620*/  STL [R1+0x778], R9 ;  /* 0x0007780901007387 */ /* 0x0001e20000100800 */
[----:B-1----:R-:W-:-:S03]  /*c630*/  LEA.HI.X.SX32 R10, R20, R3, 0x1, P4 ;  /* 0x00000003140a7211 */ /* 0x002fc600020f0eff */
[----:B------:R-:W-:Y:S04]  /*c640*/  STL [R1+0x7b8], R11 ;  /* 0x0007b80b01007387 */ /* 0x000fe80000100800 */
[----:B------:R1:W-:Y:S01]  /*c650*/  STL [R1+0x7d8], R10 ;  /* 0x0007d80a01007387 */ /* 0x0003e20000100800 */
[-C--:B0-----:R-:W-:Y:S02]  /*c660*/  LEA.HI.X.SX32 R9, R8, R3.reuse, 0x1, P2 ;  /* 0x0000000308097211 */ /* 0x081fe400010f0eff */
[----:B------:R-:W-:-:S03]  /*c670*/  LEA.HI.X.SX32 R8, R163, R3, 0x1, P6 ;  /* 0x00000003a3087211 */ /* 0x000fc600030f0eff */
[----:B------:R0:W-:Y:S01]  /*c680*/  STL [R1+0x7f0], R9 ;  /* 0x0007f00901007387 */ /* 0x0001e20000100800 */
[----:B-1----:R-:W-:-:S03]  /*c690*/  LOP3.LUT R10, R6, 0x20, RZ, 0x3c, !PT ;  /* 0x00000020060a7812 */ /* 0x002fc600078e3cff */
[----:B------:R1:W-:Y:S01]  /*c6a0*/  STL [R1+0x7e8], R8 ;  /* 0x0007e80801007387 */ /* 0x0003e20000100800 */
[C---:B------:R-:W-:Y:S02]  /*c6b0*/  LOP3.LUT R10, R6.reuse, 0x50, RZ, 0x3c, !PT ;  /* 0x00000050060a7812 */ /* 0x040fe400078e3cff */
[C---:B0-----:R-:W-:Y:S02]  /*c6c0*/  LOP3.LUT R9, R6.reuse, 0x30, RZ, 0x3c, !PT ;  /* 0x0000003006097812 */ /* 0x041fe400078e3cff */
[C---:B------:R-:W-:Y:S02]  /*c6d0*/  LOP3.LUT R9, R6.reuse, 0x60, RZ, 0x3c, !PT ;  /* 0x0000006006097812 */ /* 0x040fe400078e3cff */
[C---:B-1----:R-:W-:Y:S02]  /*c6e0*/  LOP3.LUT R8, R6.reuse, 0x10, RZ, 0x3c, !PT ;  /* 0x0000001006087812 */ /* 0x042fe400078e3cff */
[C---:B------:R-:W-:Y:S02]  /*c6f0*/  LOP3.LUT R8, R6.reuse, 0x40, RZ, 0x3c, !PT ;  /* 0x0000004006087812 */ /* 0x040fe400078e3cff */
[----:B------:R-:W-:-:S07]  /*c700*/  LOP3.LUT R8, R6, 0x70, RZ, 0x3c, !PT ;  /* 0x0000007006087812 */ /* 0x000fce00078e3cff */
.L_x_1:
[----:B------:R-:W0:Y:S01]  /*c710*/  LDC R16, c[0x0][0x230] ;  /* 0x00008c00ff107b82 */ /* 0x000e220000000800 */
[----:B------:R-:W-:Y:S04]  /*c720*/  STL [R1+0x908], R242 ;  /* 0x000908f201007387 */ /* 0x000fe80000100800 */
[----:B------:R-:W-:Y:S04]  /*c730*/  STL [R1+0x904], R239 ;  /* 0x000904ef01007387 */ /* 0x000fe80000100800 */
[----:B------:R-:W-:Y:S04]  /*c740*/  STL [R1+0x900], R236 ;  /* 0x000900ec01007387 */ /* 0x000fe80000100800 */
[----:B------:R-:W-:Y:S04]  /*c750*/  STL [R1+0x8d0], R234 ;  /* 0x0008d0ea01007387 */ /* 0x000fe80000100800 */
[----:B------:R-:W-:Y:S04]  /*c760*/  STL [R1+0x8cc], R231 ;  /* 0x0008cce701007387 */ /* 0x000fe80000100800 */
[----:B------:R-:W-:Y:S01]  /*c770*/  STL [R1+0x8c8], R229 ;  /* 0x0008c8e501007387 */ /* 0x000fe20000100800 */
[----:B------:R-:W-:-:S03]  /*c780*/  MOV R8, UR49 ;  /* 0x0000003100087c02 */ /* 0x000fc60008000f00 */
[----:B------:R-:W-:Y:S01]  /*c790*/  STL [R1+0x8c4], R227 ;  /* 0x0008c4e301007387 */ /* 0x000fe20000100800 */
[----:B0-----:R-:W-:-:S03]  /*c7a0*/  IMAD R16, R2, -0x80, R16 ;  /* 0xffffff8002107824 */ /* 0x001fc600078e0210 */
[----:B------:R-:W-:Y:S01]  /*c7b0*/  STL [R1+0x8c0], R224 ;  /* 0x0008c0e001007387 */ /* 0x000fe20000100800 */
[----:B------:R-:W-:-:S03]  /*c7c0*/  MOV R5, UR48 ;  /* 0x0000003000057c02 */ /* 0x000fc60008000f00 */
[----:B------:R-:W-:Y:S04]  /*c7d0*/  STL [R1+0x8bc], R222 ;  /* 0x0008bcde01007387 */ /* 0x000fe80000100800 */
[----:B------:R-:W-:Y:S01]  /*c7e0*/  STL [R1+0x8b8], R220 ;  /* 0x0008b8dc01007387 */ /* 0x000fe20000100800 */
[----:B------:R-:W-:-:S03]  /*c7f0*/  MOV R9, UR53 ;  /* 0x0000003500097c02 */ /* 0x000fc60008000f00 */
[----:B------:R-:W-:Y:S01]  /*c800*/  STL [R1+0x8b4], R217 ;  /* 0x0008b4d901007387 */ /* 0x000fe20000100800 */
[----:B------:R-:W-:-:S03]  /*c810*/  ISETP.GT.AND P0, PT, R16, RZ, PT ;  /* 0x000000ff1000720c */ /* 0x000fc60003f04270 */
[----:B------:R0:W-:Y:S04]  /*c820*/  STL [R1+0x89c], R4 ;  /* 0x00089c0401007387 */ /* 0x0001e80000100800 */
[----:B0-----:R-:W2:Y:S04]  /*c830*/  LDL.LU R4, [R1+0x7e4] ;  /* 0x0007e40001047983 */ /* 0x001ea80000300800 */
[----:B-----5:R-:W-:Y:S04]  /*c840*/  STL [R1+0x84c], R0 ;  /* 0x00084c0001007387 */ /* 0x020fe80000100800 */
[----:B------:R0:W-:Y:S04]  /*c850*/  STL [R1+0x824], R8 ;  /* 0x0008240801007387 */ /* 0x0001e80000100800 */
[----:B------:R1:W-:Y:S04]  /*c860*/  STL [R1+0x820], R5 ;  /* 0x0008200501007387 */ /* 0x0003e80000100800 */
[----:B------:R-:W-:Y:S01]  /*c870*/  STL [R1+0x81c], R9 ;  /* 0x00081c0901007387 */ /* 0x000fe20000100800 */
[----:B0-----:R-:W-:-:S03]  /*c880*/  MOV R8, UR52 ;  /* 0x0000003400087c02 */ /* 0x001fc60008000f00 */
[----:B------:R-:W3:Y:S01]  /*c890*/  LDL R10, [R1+0x7f4] ;  /* 0x0007f400010a7983 */ /* 0x000ee20000100800 */
[----:B-1----:R-:W-:-:S03]  /*c8a0*/  MOV R5, UR57 ;  /* 0x0000003900057c02 */ /* 0x002fc60008000f00 */
[----:B------:R0:W-:Y:S04]  /*c8b0*/  STL [R1+0x818], R8 ;  /* 0x0008180801007387 */ /* 0x0001e80000100800 */
[----:B------:R-:W4:Y:S04]  /*c8c0*/  LDL R13, [R1+0x7e8] ;  /* 0x0007e800010d7983 */ /* 0x000f280000100800 */
[----:B------:R1:W-:Y:S01]  /*c8d0*/  STL [R1+0x814], R5 ;  /* 0x0008140501007387 */ /* 0x0003e20000100800 */
[----:B------:R-:W-:Y:S01]  /*c8e0*/  PRMT R154, RZ, 0x7610, R154 ;  /* 0x00007610ff9a7816 */ /* 0x000fe2000000009a */
[----:B0-----:R-:W-:-:S02]  /*c8f0*/  @P0 IMAD.MOV.U32 R8, RZ, RZ, R7 ;  /* 0x000000ffff080224 */ /* 0x001fc400078e0007 */
[----:B------:R-:W2:Y:S01]  /*c900*/  LDL R12, [R1+0x7e0] ;  /* 0x0007e000010c7983 */ /* 0x000ea20000100800 */
[----:B------:R-:W-:Y:S01]  /*c910*/  @P0 IMAD.MOV.U32 R9, RZ, RZ, R3 ;  /* 0x000000ffff090224 */ /* 0x000fe200078e0003 */
[----:B-1----:R-:W-:-:S04]  /*c920*/  MOV R5, UR56 ;  /* 0x0000003800057c02 */ /* 0x002fc80008000f00 */
[----:B------:R3:W2:Y:S04]  /*c930*/  @P0 LDG.E.U16 R154, desc[UR6][R8.64] ;  /* 0x00000006089a0981 */ /* 0x0006a8000c1e1500 */
[----:B------:R-:W-:Y:S04]  /*c940*/  STL [R1+0x8a4], R5 ;  /* 0x0008a40501007387 */ /* 0x000fe80000100800 */
[----:B------:R-:W-:Y:S04]  /*c950*/  STL [R1+0x8a8], R2 ;  /* 0x0008a80201007387 */ /* 0x000fe80000100800 */
[----:B------:R-:W-:Y:S04]  /*c960*/  STL [R1+0x8ac], R7 ;  /* 0x0008ac0701007387 */ /* 0x000fe80000100800 */
[----:B------:R0:W-:Y:S04]  /*c970*/  STL [R1+0x8a0], R3 ;  /* 0x0008a00301007387 */ /* 0x0001e80000100800 */
[----:B0-----:R-:W4:Y:S04]  /*c980*/  LDL.LU R3, [R1+0x7ec] ;  /* 0x0007ec0001037983 */ /* 0x001f280000300800 */
[----:B------:R-:W2:Y:S01]  /*c990*/  LDL R9, [R1+0x7f0] ;  /* 0x0007f00001097983 */ /* 0x000ea20000100800 */
[----:B------:R-:W-:-:S02]  /*c9a0*/  ISETP.GT.AND P1, PT, R16, 0x1, PT ;  /* 0x000000011000780c */ /* 0x000fc40003f24270 */
[C---:B------:R-:W-:Y:S02]  /*c9b0*/  ISETP.GT.AND P2, PT, R16.reuse, 0x2, PT ;  /* 0x000000021000780c */ /* 0x040fe40003f44270 */
[----:B------:R-:W-:Y:S02]  /*c9c0*/  PRMT R170, RZ, 0x7610, R170 ;  /* 0x00007610ffaa7816 */ /* 0x000fe400000000aa */
[----:B------:R-:W-:Y:S02]  /*c9d0*/  ISETP.GT.AND P3, PT, R16, 0x3, PT ;  /* 0x000000031000780c */ /* 0x000fe40003f64270 */
[----:B------:R-:W-:Y:S02]  /*c9e0*/  PRMT R186, RZ, 0x7610, R186 ;  /* 0x00007610ffba7816 */ /* 0x000fe400000000ba */
[----:B------:R-:W-:-:S03]  /*c9f0*/  PRMT R203, RZ, 0x7610, R203 ;  /* 0x00007610ffcb7816 */ /* 0x000fc600000000cb */
[----:B---3--:R-:W-:Y:S02]  /*ca00*/  @P1 IMAD.MOV.U32 R8, RZ, RZ, R10 ;  /* 0x000000ffff081224 */ /* 0x008fe400078e000a */
[----:B------:R-:W3:Y:S04]  /*ca10*/  LDL R10, [R1+0x7d4] ;  /* 0x0007d400010a7983 */ /* 0x000ee80000100800 */
[----:B--2---:R4:W2:Y:S02]  /*ca20*/  @P1 LDG.E.U16 R170, desc[UR6][R8.64] ;  /* 0x0000000608aa1981 */ /* 0x0048a4000c1e1500 */
[----:B----4-:R-:W-:Y:S02]  /*ca30*/  @P2 IMAD.MOV.U32 R8, RZ, RZ, R3 ;  /* 0x000000ffff082224 */ /* 0x010fe400078e0003 */
[----:B------:R-:W-:-:S02]  /*ca40*/  @P2 IMAD.MOV.U32 R9, RZ, RZ, R13 ;  /* 0x000000ffff092224 */ /* 0x000fc400078e000d */
[----:B------:R-:W4:Y:S04]  /*ca50*/  LDL R13, [R1+0x7cc] ;  /* 0x0007cc00010d7983 */ /* 0x000f280000100800 */
[----:B------:R0:W2:Y:S04]  /*ca60*/  @P2 LDG.E.U16 R186, desc[UR6][R8.64] ;  /* 0x0000000608ba2981 */ /* 0x0000a8000c1e1500 */
[----:B------:R1:W-:Y:S01]  /*ca70*/  STL [R1+0x8b0], R3 ;  /* 0x0008b00301007387 */ /* 0x0003e20000100800 */
[----:B0-----:R-:W-:Y:S02]  /*ca80*/  @P3 IMAD.MOV.U32 R8, RZ, RZ, R4 ;  /* 0x000000ffff083224 */ /* 0x001fe400078e0004 */
[----:B------:R-:W-:-:S02]  /*ca90*/  @P3 IMAD.MOV.U32 R9, RZ, RZ, R12 ;  /* 0x000000ffff093224 */ /* 0x000fc400078e000c */
[----:B------:R-:W2:Y:S04]  /*caa0*/  LDL R12, [R1+0x7c4] ;  /* 0x0007c400010c7983 */ /* 0x000ea80000100800 */
[----:B------:R-:W-:Y:S04]  /*cab0*/  STL [R1+0x8d4], R4 ;  /* 0x0008d40401007387 */ /* 0x000fe80000100800 */
[----:B------:R0:W2:Y:S04]  /*cac0*/  @P3 LDG.E.U16 R203, desc[UR6][R8.64] ;  /* 0x0000000608cb3981 */ /* 0x0000a8000c1e1500 */
[----:B------:R-:W0:Y:S04]  /*cad0*/  LDL R8, [R1+0x7d8] ;  /* 0x0007d80001087983 */ /* 0x000e280000100800 */
[----:B------:R-:W0:Y:S01]  /*cae0*/  LDL R9, [R1+0x7dc] ;  /* 0x0007dc0001097983 */ /* 0x000e220000100800 */
[----:B------:R-:W-:-:S02]  /*caf0*/  ISETP.GT.AND P0, PT, R16, 0x4, PT ;  /* 0x000000041000780c */ /* 0x000fc40003f04270 */
[----:B------:R-:W-:-:S11]  /*cb00*/  PRMT R242, RZ, 0x7610, R242 ;  /* 0x00007610fff27816 */ /* 0x000fd600000000f2 */
[----:B0-----:R-:W-:-:S04]  /*cb10*/  @P0 LOP3.LUT R9, R9, R8, RZ, 0x3c, !PT ;  /* 0x0000000809090212 */ /* 0x001fc800078e3cff */
[----:B------:R-:W-:-:S04]  /*cb20*/  @P0 LOP3.LUT R8, R9, R8, RZ, 0x3c, !PT ;  /* 0x0000000809080212 */ /* 0x000fc800078e3cff */
[----:B------:R-:W-:-:S05]  /*cb30*/  @P0 LOP3.LUT R9, R9, R8, RZ, 0x3c, !PT ;  /* 0x0000000809090212 */ /* 0x000fca00078e3cff */
[----:B------:R-:W3:Y:S01]  /*cb40*/  @P0 LDG.E.U16 R242, desc[UR6][R8.64] ;  /* 0x0000000608f20981 */ /* 0x000ee2000c1e1500 */
[C---:B------:R-:W-:Y:S02]  /*cb50*/  ISETP.GT.AND P1, PT, R16.reuse, 0x5, PT ;  /* 0x000000051000780c */ /* 0x040fe40003f24270 */
[----:B-1----:R-:W-:Y:S01]  /*cb60*/  PRMT R3, RZ, 0x7610, R3 ;  /* 0x00007610ff037816 */ /* 0x002fe20000000003 */
[----:B---3--:R0:W-:Y:S04]  /*cb70*/  STL [R1+0x70], R242 ;  /* 0x000070f201007387 */ /* 0x0081e80000100800 */
[----:B0-----:R-:W3:Y:S04]  /*cb80*/  LDL.LU R242, [R1+0x908] ;  /* 0x0009080001f27983 */ /* 0x001ee80000300800 */
[----:B------:R-:W4:Y:S02]  /*cb90*/  LDL R9, [R1+0x7d0] ;  /* 0x0007d00001097983 */ /* 0x000f240000100800 */
[----:B------:R-:W-:Y:S01]  /*cba0*/  @P1 IMAD.MOV.U32 R8, RZ, RZ, R10 ;  /* 0x000000ffff081224 */ /* 0x000fe200078e000a */
[----:B------:R-:W-:-:S02]  /*cbb0*/  ISETP.GT.AND P2, PT, R16, 0x6, PT ;  /* 0x000000061000780c */ /* 0x000fc40003f44270 */
[----:B------:R-:W-:Y:S01]  /*cbc0*/  PRMT R11, RZ, 0x7610, R11 ;  /* 0x00007610ff0b7816 */ /* 0x000fe2000000000b */
[----:B------:R-:W3:Y:S04]  /*cbd0*/  LDL R10, [R1+0x7b0] ;  /* 0x0007b000010a7983 */ /* 0x000ee80000100800 */
[----:B----4-:R0:W4:Y:S04]  /*cbe0*/  @P1 LDG.E.U16 R3, desc[UR6][R8.64] ;  /* 0x0000000608031981 */ /* 0x010128000c1e1500 */
[----:B------:R-:W2:Y:S02]  /*cbf0*/  LDL R9, [R1+0x7c8] ;  /* 0x0007c80001097983 */ /* 0x000ea40000100800 */
[----:B0-----:R-:W-:Y:S01]  /*cc00*/  @P2 IMAD.MOV.U32 R8, RZ, RZ, R13 ;  /* 0x000000ffff082224 */ /* 0x001fe200078e000d */
[----:B------:R-:W-:Y:S01]  /*cc10*/  ISETP.GT.AND P3, PT, R16, 0x7, PT ;  /* 0x000000071000780c */ /* 0x000fe20003f64270 */
[----:B----4-:R0:W-:Y:S01]  /*cc20*/  STL [R1+0x6c], R3 ;  /* 0x00006c0301007387 */ /* 0x0101e20000100800 */
[----:B------:R-:W-:-:S03]  /*cc30*/  PRMT R0, RZ, 0x7610, R0 ;  /* 0x00007610ff007816 */ /* 0x000fc60000000000 */
[----:B------:R-:W4:Y:S04]  /*cc40*/  LDL R13, [R1+0x7a8] ;  /* 0x0007a800010d7983 */ /* 0x000f280000100800 */
[----:B--2---:R1:W2:Y:S04]  /*cc50*/  @P2 LDG.E.U16 R11, desc[UR6][R8.64] ;  /* 0x00000006080b2981 */ /* 0x0042a8000c1e1500 */
[----:B0-----:R-:W3:Y:S04]  /*cc60*/  LDL R3, [R1+0x7b4] ;  /* 0x0007b40001037983 */ /* 0x001ee80000100800 */
[----:B------:R-:W4:Y:S01]  /*cc70*/  LDL R9, [R1+0x7c0] ;  /* 0x0007c00001097983 */ /* 0x000f220000100800 */
[----:B-1----:R-:W-:-:S05]  /*cc80*/  @P3 IMAD.MOV.U32 R8, RZ, RZ, R12 ;  /* 0x000000ffff083224 */ /* 0x002fca00078e000c */
[----:B----4-:R-:W4:Y:S04]  /*cc90*/  @P3 LDG.E.U16 R0, desc[UR6][R8.64] ;  /* 0x0000000608003981 */ /* 0x010f28000c1e1500 */
[----:B--2---:R0:W-:Y:S04]  /*cca0*/  STL [R1+0x68], R11 ;  /* 0x0000680b01007387 */ /* 0x0041e80000100800 */
[----:B------:R-:W2:Y:S04]  /*ccb0*/  LDL R12, [R1+0x7a0] ;  /* 0x0007a000010c7983 */ /* 0x000ea80000100800 */
[----:B------:R-:W3:Y:S04]  /*ccc0*/  LDL R8, [R1+0x7b8] ;  /* 0x0007b80001087983 */ /* 0x000ee80000100800 */
[----:B------:R-:W3:Y:S04]  /*ccd0*/  LDL R9, [R1+0x7bc] ;  /* 0x0007bc0001097983 */ /* 0x000ee80000100800 */
[----:B0-----:R-:W2:Y:S01]  /*cce0*/  LDL R11, [R1+0x7ac] ;  /* 0x0007ac00010b7983 */ /* 0x001ea20000100800 */
[----:B------:R-:W-:-:S02]  /*ccf0*/  ISETP.GT.AND P0, PT, R16, 0x8, PT ;  /* 0x000000081000780c */ /* 0x000fc40003f04270 */
[----:B------:R-:W-:Y:S01]  /*cd00*/  ISETP.GT.AND P1, PT, R16, 0x9, PT ;  /* 0x000000091000780c */ /* 0x000fe20003f24270 */
[----:B----4-:R0:W-:Y:S04]  /*cd10*/  STL [R1+0x64], R0 ;  /* 0x0000640001007387 */ /* 0x0101e80000100800 */
[----:B0-----:R-:W4:Y:S06]  /*cd20*/  LDL R0, [R1+0x7a4] ;  /* 0x0007a40001007983 */ /* 0x001f2c0000100800 */
[----:B---3--:R-:W-:-:S04]  /*cd30*/  @P0 LOP3.LUT R9, R9, R8, RZ, 0x3c, !PT ;  /* 0x0000000809090212 */ /* 0x008fc800078e3cff */
[C---:B------:R-:W-:Y:S02]  /*cd40*/  @P0 LOP3.LUT R8, R9.reuse, R8, RZ, 0x3c, !PT ;  /* 0x0000000809080212 */ /* 0x040fe400078e3cff */
[----:B------:R-:W-:Y:S02]  /*cd50*/  PRMT R157, RZ, 0x7610, R157 ;  /* 0x00007610ff9d7816 */ /* 0x000fe4000000009d */
[C---:B------:R-:W-:Y:S02]  /*cd60*/  ISETP.GT.AND P2, PT, R16.reuse, 0xa, PT ;  /* 0x0000000a1000780c */ /* 0x040fe40003f44270 */
[----:B------:R-:W-:Y:S02]  /*cd70*/  @P0 LOP3.LUT R9, R9, R8, RZ, 0x3c, !PT ;  /* 0x0000000809090212 */ /* 0x000fe400078e3cff */
[----:B------:R-:W-:Y:S02]  /*cd80*/  PRMT R173, RZ, 0x7610, R173 ;  /* 0x00007610ffad7816 */ /* 0x000fe400000000ad */
[----:B------:R-:W-:Y:S01]  /*cd90*/  ISETP.GT.AND P3, PT, R16, 0xb, PT ;  /* 0x0000000b1000780c */ /* 0x000fe20003f64270 */
[----:B------:R0:W3:Y:S01]  /*cda0*/  @P0 LDG.E.U16 R157, desc[UR6][R8.64] ;  /* 0x00000006089d0981 */ /* 0x0000e2000c1e1500 */
[----:B------:R-:W-:Y:S01]  /*cdb0*/  PRMT R189, RZ, 0x7610, R189 ;  /* 0x00007610ffbd7816 */ /* 0x000fe200000000bd */
[----:B0-----:R-:W-:-:S02]  /*cdc0*/  @P1 IMAD.MOV.U32 R8, RZ, RZ, R3 ;  /* 0x000000ffff081224 */ /* 0x001fc400078e0003 */
[----:B------:R-:W-:Y:S01]  /*cdd0*/  @P1 IMAD.MOV.U32 R9, RZ, RZ, R10 ;  /* 0x000000ffff091224 */ /* 0x000fe200078e000a */
[----:B------:R-:W-:Y:S01]  /*cde0*/  PRMT R202, RZ, 0x7610, R202 ;  /* 0x00007610ffca7816 */ /* 0x000fe200000000ca */
[----:B------:R-:W3:Y:S04]  /*cdf0*/  LDL R10, [R1+0x790] ;  /* 0x00079000010a7983 */ /* 0x000ee80000100800 */
[----:B------:R2:W3:Y:S01]  /*ce00*/  @P1 LDG.E.U16 R173, desc[UR6][R8.64] ;  /* 0x0000000608ad1981 */ /* 0x0004e2000c1e1500 */
[----:B------:R-:W-:-:S03]  /*ce10*/  ISETP.GT.AND P0, PT, R16, 0xc, PT ;  /* 0x0000000c1000780c */ /* 0x000fc60003f04270 */
[----:B------:R-:W3:Y:S01]  /*ce20*/  LDL R3, [R1+0x794] ;  /* 0x0007940001037983 */ /* 0x000ee20000100800 */
[----:B--2---:R-:W-:Y:S02]  /*ce30*/  @P2 IMAD.MOV.U32 R8, RZ, RZ, R11 ;  /* 0x000000ffff082224 */ /* 0x004fe400078e000b */
[----:B------:R-:W-:Y:S01]  /*ce40*/  @P2 IMAD.MOV.U32 R9, RZ, RZ, R13 ;  /* 0x000000ffff092224 */ /* 0x000fe200078e000d */
[----:B------:R-:W2:Y:S04]  /*ce50*/  LDL R11, [R1+0x78c] ;  /* 0x00078c00010b7983 */ /* 0x000ea80000100800 */
[----:B------:R0:W2:Y:S01]  /*ce60*/  @P2 LDG.E.U16 R189, desc[UR6][R8.64] ;  /* 0x0000000608bd2981 */ /* 0x0000a2000c1e1500 */
[----:B------:R-:W-:-:S03]  /*ce70*/  PRMT R239, RZ, 0x7610, R239 ;  /* 0x00007610ffef7816 */ /* 0x000fc600000000ef */
[----:B------:R-:W2:Y:S01]  /*ce80*/  LDL R13, [R1+0x788] ;  /* 0x00078800010d7983 */ /* 0x000ea20000100800 */
[----:B0-----:R-:W-:-:S03]  /*ce90*/  @P3 IMAD.MOV.U32 R9, RZ, RZ, R12 ;  /* 0x000000ffff093224 */ /* 0x001fc600078e000c */
[----:B------:R-:W2:Y:S01]  /*cea0*/  LDL R12, [R1+0x780] ;  /* 0x00078000010c7983 */ /* 0x000ea20000100800 */
[----:B----4-:R-:W-:-:S03]  /*ceb0*/  @P3 IMAD.MOV.U32 R8, RZ, RZ, R0 ;  /* 0x000000ffff083224 */ /* 0x010fc600078e0000 */
[----:B------:R-:W4:Y:S04]  /*cec0*/  LDL R0, [R1+0x784] ;  /* 0x0007840001007983 */ /* 0x000f280000100800 */
[----:B------:R0:W4:Y:S04]  /*ced0*/  @P3 LDG.E.U16 R202, desc[UR6][R8.64] ;  /* 0x0000000608ca3981 */ /* 0x000128000c1e1500 */
[----:B------:R-:W0:Y:S04]  /*cee0*/  LDL R8, [R1+0x798] ;  /* 0x0007980001087983 */ /* 0x000e280000100800 */
[----:B------:R-:W0:Y:S01]  /*cef0*/  LDL R9, [R1+0x79c] ;  /* 0x00079c0001097983 */ /* 0x000e220000100800 */
[----:B------:R-:W-:-:S02]  /*cf00*/  ISETP.GT.AND P1, PT, R16, 0xd, PT ;  /* 0x0000000d1000780c */ /* 0x000fc40003f24270 */
[----:B------:R-:W-:Y:S02]  /*cf10*/  ISETP.GT.AND P2, PT, R16, 0xe, PT ;  /* 0x0000000e1000780c */ /* 0x000fe40003f44270 */
[----:B0-----:R-:W-:-:S04]  /*cf20*/  @P0 LOP3.LUT R9, R9, R8, RZ, 0x3c, !PT ;  /* 0x0000000809090212 */ /* 0x001fc800078e3cff */
[----:B------:R-:W-:-:S04]  /*cf30*/  @P0 LOP3.LUT R8, R9, R8, RZ, 0x3c, !PT ;  /* 0x0000000809080212 */ /* 0x000fc800078e3cff */
[----:B------:R-:W-:-:S05]  /*cf40*/  @P0 LOP3.LUT R9, R9, R8, RZ, 0x3c, !PT ;  /* 0x0000000809090212 */ /* 0x000fca00078e3cff */
[----:B------:R3:W4:Y:S01]  /*cf50*/  @P0 LDG.E.U16 R239, desc[UR6][R8.64] ;  /* 0x0000000608ef0981 */ /* 0x000722000c1e1500 */
[----:B------:R-:W-:Y:S02]  /*cf60*/  PRMT R236, RZ, 0x7610, R236 ;  /* 0x00007610ffec7816 */ /* 0x000fe400000000ec */
[----:B------:R-:W-:Y:S01]  /*cf70*/  ISETP.GT.AND P3, PT, R16, 0xf, PT ;  /* 0x0000000f1000780c */ /* 0x000fe20003f64270 */
[----:B---3--:R-:W-:Y:S02]  /*cf80*/  @P1 IMAD.MOV.U32 R8, RZ, RZ, R3 ;  /* 0x000000ffff081224 */ /* 0x008fe400078e0003 */
[----:B------:R-:W-:Y:S01]  /*cf90*/  @P1 IMAD.MOV.U32 R9, RZ, RZ, R10 ;  /* 0x000000ffff091224 */ /* 0x000fe200078e000a */
[----:B------:R-:W-:-:S04]  /*cfa0*/  PRMT R217, RZ, 0x7610, R217 ;  /* 0x00007610ffd97816 */ /* 0x000fc800000000d9 */
[----:B------:R2:W3:Y:S01]  /*cfb0*/  @P1 LDG.E.U16 R236, desc[UR6][R8.64] ;  /* 0x0000000608ec1981 */ /* 0x0004e2000c1e1500 */
[----:B------:R-:W-:Y:S01]  /*cfc0*/  PRMT R4, RZ, 0x7610, R4 ;  /* 0x00007610ff047816 */ /* 0x000fe20000000004 */
[----:B--2---:R-:W-:Y:S02]  /*cfd0*/  @P2 IMAD.MOV.U32 R8, RZ, RZ, R11 ;  /* 0x000000ffff082224 */ /* 0x004fe400078e000b */
[----:B------:R-:W-:-:S05]  /*cfe0*/  @P2 IMAD.MOV.U32 R9, RZ, RZ, R13 ;  /* 0x000000ffff092224 */ /* 0x000fca00078e000d */
[----:B------:R4:W2:Y:S02]  /*cff0*/  @P2 LDG.E.U16 R217, desc[UR6][R8.64] ;  /* 0x0000000608d92981 */ /* 0x0008a4000c1e1500 */
[----:B----4-:R-:W-:Y:S02]  /*d000*/  @P3 IMAD.MOV.U32 R8, RZ, RZ, R0 ;  /* 0x000000ffff083224 */ /* 0x010fe400078e0000 */
[----:B------:R-:W-:-:S05]  /*d010*/  @P3 IMAD.MOV.U32 R9, RZ, RZ, R12 ;  /* 0x000000ffff093224 */ /* 0x000fca00078e000c */
[----:B------:R-:W4:Y:S04]  /*d020*/  @P3 LDG.E.U16 R4, desc[UR6][R8.64] ;  /* 0x0000000608043981 */ /* 0x000f28000c1e1500 */
[----:B------:R0:W-:Y:S04]  /*d030*/  STL [R1+0x60], R239 ;  /* 0x000060ef01007387 */ /* 0x0001e80000100800 */
[----:B0-----:R-:W2:Y:S04]  /*d040*/  LDL.LU R239, [R1+0x904] ;  /* 0x0009040001ef7983 */ /* 0x001ea80000300800 */
[----:B------:R-:W2:Y:S04]  /*d050*/  LDL R10, [R1+0x778] ;  /* 0x00077800010a7983 */ /* 0x000ea80000100800 */
[----:B------:R-:W2:Y:S01]  /*d060*/  LDL R3, [R1+0x77c] ;  /* 0x00077c0001037983 */ /* 0x000ea20000100800 */
[----:B------:R-:W-:-:S03]  /*d070*/  ISETP.GT.AND P0, PT, R16, 0x10, PT ;  /* 0x000000101000780c */ /* 0x000fc60003f04270 */
[----:B---3--:R0:W-:Y:S04]  /*d080*/  STL [R1+0x5c], R236 ;  /* 0x00005cec01007387 */ /* 0x0081e80000100800 */
[----:B0-----:R-:W3:Y:S04]  /*d090*/  LDL.LU R236, [R1+0x900] ;  /* 0x0009000001ec7983 */ /* 0x001ee80000300800 */
[----:B------:R-:W3:Y:S04]  /*d0a0*/  LDL R13, [R1+0x770] ;  /* 0x00077000010d7983 */ /* 0x000ee80000100800 */
[----:B------:R-:W3:Y:S04]  /*d0b0*/  LDL R11, [R1+0x774] ;  /* 0x00077400010b7983 */ /* 0x000ee80000100800 */
[----:B------:R-:W3:Y:S04]  /*d0c0*/  LDL R12, [R1+0x768] ;  /* 0x00076800010c7983 */ /* 0x000ee80000100800 */
[----:B------:R-:W3:Y:S04]  /*d0d0*/  LDL R0, [R1+0x76c] ;  /* 0x00076c0001007983 */ /* 0x000ee80000100800 */
[----:B----4-:R-:W-:Y:S01]  /*d0e0*/  STL [R1+0x8d8], R4 ;  /* 0x0008d80401007387 */ /* 0x010fe20000100800 */
[----:B--2---:R-:W-:-:S03]  /*d0f0*/  @P0 IMAD.MOV.U32 R9, RZ, RZ, R10 ;  /* 0x000000ffff090224 */ /* 0x004fc600078e000a */
[----:B------:R-:W2:Y:S01]  /*d100*/  LDL R10, [R1+0x760] ;  /* 0x00076000010a7983 */ /* 0x000ea20000100800 */
[----:B------:R-:W-:-:S03]  /*d110*/  @P0 IMAD.MOV.U32 R8, RZ, RZ, R3 ;  /* 0x000000ffff080224 */ /* 0x000fc600078e0003 */
[----:B------:R-:W4:Y:S01]  /*d120*/  LDL R3, [R1+0x764] ;  /* 0x0007640001037983 */ /* 0x000f220000100800 */
[C---:B------:R-:W-:Y:S02]  /*d130*/  ISETP.GT.AND P1, PT, R16.reuse, 0x11, PT ;  /* 0x000000111000780c */ /* 0x040fe40003f24270 */
[----:B------:R-:W-:Y:S02]  /*d140*/  PRMT R156, RZ, 0x7610, R156 ;  /* 0x00007610ff9c7816 */ /* 0x000fe4000000009c */
[C---:B------:R-:W-:Y:S02]  /*d150*/  ISETP.GT.AND P2, PT, R16.reuse, 0x12, PT ;  /* 0x000000121000780c */ /* 0x040fe40003f44270 */
[----:B------:R-:W-:Y:S02]  /*d160*/  PRMT R172, RZ, 0x7610, R172 ;  /* 0x00007610ffac7816 */ /* 0x000fe400000000ac */
[----:B------:R-:W-:Y:S01]  /*d170*/  ISETP.GT.AND P3, PT, R16, 0x13, PT ;  /* 0x000000131000780c */ /* 0x000fe20003f64270 */
[----:B------:R3:W4:Y:S01]  /*d180*/  @P0 LDG.E.U16 R156, desc[UR6][R8.64] ;  /* 0x00000006089c0981 */ /* 0x000722000c1e1500 */
[----:B------:R-:W-:-:S03]  /*d190*/  PRMT R188, RZ, 0x7610, R188 ;  /* 0x00007610ffbc7816 */ /* 0x000fc600000000bc */
[----:B---3--:R-:W-:Y:S02]  /*d1a0*/  @P1 IMAD.MOV.U32 R8, RZ, RZ, R11 ;  /* 0x000000ffff081224 */ /* 0x008fe400078e000b */
[----:B------:R-:W-:-:S05]  /*d1b0*/  @P1 IMAD.MOV.U32 R9, RZ, RZ, R13 ;  /* 0x000000ffff091224 */ /* 0x000fca00078e000d */
[----:B------:R0:W3:Y:S01]  /*d1c0*/  @P1 LDG.E.U16 R172, desc[UR6][R8.64] ;  /* 0x0000000608ac1981 */ /* 0x0000e2000c1e1500 */
[----:B------:R-:W-:-:S03]  /*d1d0*/  PRMT R201, RZ, 0x7610, R201 ;  /* 0x00007610ffc97816 */ /* 0x000fc600000000c9 */
[----:B------:R1:W-:Y:S04]  /*d1e0*/  STL [R1+0x58], R217 ;  /* 0x000058d901007387 */ /* 0x0003e80000100800 */
[----:B------:R-:W3:Y:S01]  /*d1f0*/  LDL R13, [R1+0x750] ;  /* 0x00075000010d7983 */ /* 0x000ee20000100800 */
[----:B0-----:R-:W-:Y:S02]  /*d200*/  @P2 IMAD.MOV.U32 R8, RZ, RZ, R0 ;  /* 0x000000ffff082224 */ /* 0x001fe400078e0000 */
[----:B------:R-:W-:Y:S01]  /*d210*/  @P2 IMAD.MOV.U32 R9, RZ, RZ, R12 ;  /* 0x000000ffff092224 */ /* 0x000fe200078e000c */
[----:B------:R-:W3:Y:S04]  /*d220*/  LDL R11, [R1+0x754] ;  /* 0x00075400010b7983 */ /* 0x000ee80000100800 */
[----:B------:R2:W3:Y:S04]  /*d230*/  @P2 LDG.E.U16 R188, desc[UR6][R8.64] ;  /* 0x0000000608bc2981 */ /* 0x0004e8000c1e1500 */
[----:B-1----:R-:W3:Y:S04]  /*d240*/  LDL R217, [R1+0x75c] ;  /* 0x00075c0001d97983 */ /* 0x002ee80000100800 */
[----:B------:R-:W3:Y:S04]  /*d250*/  LDL R12, [R1+0x748] ;  /* 0x00074800010c7983 */ /* 0x000ee80000100800 */
[----:B------:R-:W3:Y:S01]  /*d260*/  LDL R0, [R1+0x74c] ;  /* 0x00074c0001007983 */ /* 0x000ee20000100800 */
[----:B--2---:R-:W-:-:S03]  /*d270*/  @P3 IMAD.MOV.U32 R9, RZ, RZ, R10 ;  /* 0x000000ffff093224 */ /* 0x004fc600078e000a */
[----:B------:R-:W2:Y:S01]  /*d280*/  LDL R10, [R1+0x740] ;  /* 0x00074000010a7983 */ /* 0x000ea20000100800 */
[----:B----4-:R-:W-:-:S03]  /*d290*/  @P3 IMAD.MOV.U32 R8, RZ, RZ, R3 ;  /* 0x000000ffff083224 */ /* 0x010fc600078e0003 */
[----:B------:R-:W4:Y:S04]  /*d2a0*/  LDL R3, [R1+0x744] ;  /* 0x0007440001037983 */ /* 0x000f280000100800 */
[----:B------:R3:W2:Y:S04]  /*d2b0*/  @P3 LDG.E.U16 R201, desc[UR6][R8.64] ;  /* 0x0000000608c93981 */ /* 0x0006a8000c1e1500 */
[----:B------:R-:W4:Y:S01]  /*d2c0*/  LDL R9, [R1+0x758] ;  /* 0x0007580001097983 */ /* 0x000f220000100800 */
[C---:B------:R-:W-:Y:S02]  /*d2d0*/  ISETP.GT.AND P0, PT, R16.reuse, 0x14, PT ;  /* 0x000000141000780c */ /* 0x040fe40003f04270 */
[----:B------:R-:W-:-:S02]  /*d2e0*/  ISETP.GT.AND P1, PT, R16, 0x15, PT ;  /* 0x000000151000780c */ /* 0x000fc40003f24270 */
[----:B------:R-:W-:Y:S02]  /*d2f0*/  PRMT R155, RZ, 0x7610, R155 ;  /* 0x00007610ff9b7816 */ /* 0x000fe4000000009b */
[C---:B------:R-:W-:Y:S02]  /*d300*/  ISETP.GT.AND P2, PT, R16.reuse, 0x16, PT ;  /* 0x000000161000780c */ /* 0x040fe40003f44270 */
[----:B------:R-:W-:Y:S02]  /*d310*/  PRMT R153, RZ, 0x7610, R153 ;  /* 0x00007610ff997816 */ /* 0x000fe40000000099 */
[----:B------:R-:W-:Y:S02]  /*d320*/  ISETP.GT.AND P3, PT, R16, 0x17, PT ;  /* 0x000000171000780c */ /* 0x000fe40003f64270 */
[----:B------:R-:W-:Y:S02]  /*d330*/  PRMT R152, RZ, 0x7610, R152 ;  /* 0x00007610ff987816 */ /* 0x000fe40000000098 */
[----:B------:R-:W-:Y:S01]  /*d340*/  PRMT R234, RZ, 0x7610, R234 ;  /* 0x00007610ffea7816 */ /* 0x000fe200000000ea */
[----:B---3--:R-:W-:-:S05]  /*d350*/  @P0 IMAD.MOV.U32 R8, RZ, RZ, R217 ;  /* 0x000000ffff080224 */ /* 0x008fca00078e00d9 */
[----:B----4-:R0:W3:Y:S02]  /*d360*/  @P0 LDG.E.U16 R155, desc[UR6][R8.64] ;  /* 0x00000006089b0981 */ /* 0x0100e4000c1e1500 */
[----:B0-----:R-:W-:Y:S02]  /*d370*/  @P1 IMAD.MOV.U32 R8, RZ, RZ, R11 ;  /* 0x000000ffff081224 */ /* 0x001fe400078e000b */
[----:B------:R-:W-:Y:S01]  /*d380*/  @P1 IMAD.MOV.U32 R9, RZ, RZ, R13 ;  /* 0x000000ffff091224 */ /* 0x000fe200078e000d */
[----:B------:R-:W4:Y:S04]  /*d390*/  LDL R11, [R1+0x73c] ;  /* 0x00073c00010b7983 */ /* 0x000f280000100800 */
[----:B------:R0:W3:Y:S04]  /*d3a0*/  @P1 LDG.E.U16 R153, desc[UR6][R8.64] ;  /* 0x0000000608991981 */ /* 0x0000e8000c1e1500 */
[----:B------:R-:W3:Y:S01]  /*d3b0*/  LDL R13, [R1+0x738] ;  /* 0x00073800010d7983 */ /* 0x000ee20000100800 */
[----:B0-----:R-:W-:-:S02]  /*d3c0*/  @P2 IMAD.MOV.U32 R8, RZ, RZ, R0 ;  /* 0x000000ffff082224 */ /* 0x001fc400078e0000 */
[----:B------:R-:W-:Y:S01]  /*d3d0*/  @P2 IMAD.MOV.U32 R9, RZ, RZ, R12 ;  /* 0x000000ffff092224 */ /* 0x000fe200078e000c */
[----:B------:R-:W-:Y:S01]  /*d3e0*/  ISETP.GT.AND P0, PT, R16, 0x18, PT ;  /* 0x000000181000780c */ /* 0x000fe20003f04270 */
[----:B------:R-:W3:Y:S04]  /*d3f0*/  LDL R12, [R1+0x730] ;  /* 0x00073000010c7983 */ /* 0x000ee80000100800 */
[----:B------:R0:W3:Y:S04]  /*d400*/  @P2 LDG.E.U16 R152, desc[UR6][R8.64] ;  /* 0x0000000608982981 */ /* 0x0000e8000c1e1500 */
[----:B------:R-:W3:Y:S01]  /*d410*/  LDL R0, [R1+0x734] ;  /* 0x0007340001007983 */ /* 0x000ee20000100800 */
[----:B0-----:R-:W-:-:S02]  /*d420*/  @P3 IMAD.MOV.U32 R8, RZ, RZ, R3 ;  /* 0x000000ffff083224 */ /* 0x001fc400078e0003 */
[----:B--2---:R-:W-:Y:S01]  /*d430*/  @P3 IMAD.MOV.U32 R9, RZ, RZ, R10 ;  /* 0x000000ffff093224 */ /* 0x004fe200078e000a */
[----:B------:R-:W2:Y:S04]  /*d440*/  LDL R3, [R1+0x72c] ;  /* 0x00072c0001037983 */ /* 0x000ea80000100800 */
[----:B------:R4:W2:Y:S04]  /*d450*/  @P3 LDG.E.U16 R234, desc[UR6][R8.64] ;  /* 0x0000000608ea3981 */ /* 0x0008a8000c1e1500 */
[----:B------:R-:W2:Y:S01]  /*d460*/  LDL R10, [R1+0x728] ;  /* 0x00072800010a7983 */ /* 0x000ea20000100800 */
[----:B----4-:R-:W-:-:S02]  /*d470*/  @P0 IMAD.MOV.U32 R8, RZ, RZ, R11 ;  /* 0x000000ffff080224 */ /* 0x010fc400078e000b */
[----:B---3--:R-:W-:Y:S01]  /*d480*/  @P0 IMAD.MOV.U32 R9, RZ, RZ, R13 ;  /* 0x000000ffff090224 */ /* 0x008fe200078e000d */
[----:B--2---:R-:W-:Y:S04]  /*d490*/  STL [R1+0x8dc], R234 ;  /* 0x0008dcea01007387 */ /* 0x004fe80000100800 */
[----:B------:R-:W2:Y:S04]  /*d4a0*/  LDL R13, [R1+0x720] ;  /* 0x00072000010d7983 */ /* 0x000ea80000100800 */
[----:B------:R-:W3:Y:S01]  /*d4b0*/  LDL R11, [R1+0x724] ;  /* 0x00072400010b7983 */ /* 0x000ee20000100800 */
[----:B------:R-:W-:-:S03]  /*d4c0*/  ISETP.GT.AND P1, PT, R16, 0x19, PT ;  /* 0x000000191000780c */ /* 0x000fc60003f24270 */
[----:B------:R0:W-:Y:S01]  /*d4d0*/  STL [R1+0x50], R153 ;  /* 0x0000509901007387 */ /* 0x0001e20000100800 */
[----:B------:R-:W-:Y:S02]  /*d4e0*/  PRMT R159, RZ, 0x7610, R159 ;  /* 0x00007610ff9f7816 */ /* 0x000fe4000000009f */
[C---:B------:R-:W-:Y:S02]  /*d4f0*/  ISETP.GT.AND P2, PT, R16.reuse, 0x1a, PT ;  /* 0x0000001a1000780c */ /* 0x040fe40003f44270 */
[----:B------:R-:W-:Y:S02]  /*d500*/  PRMT R175, RZ, 0x7610, R175 ;  /* 0x00007610ffaf7816 */ /* 0x000fe400000000af */
[----:B------:R-:W-:Y:S01]  /*d510*/  ISETP.GT.AND P3, PT, R16, 0x1b, PT ;  /* 0x0000001b1000780c */ /* 0x000fe20003f64270 */
[----:B------:R1:W4:Y:S04]  /*d520*/  @P0 LDG.E.U16 R159, desc[UR6][R8.64] ;  /* 0x00000006089f0981 */ /* 0x000328000c1e1500 */
[----:B0-----:R-:W4:Y:S04]  /*d530*/  LDL R153, [R1+0x718] ;  /* 0x0007180001997983 */ /* 0x001f280000100800 */
[----:B------:R0:W-:Y:S04]  /*d540*/  STL [R1+0x4c], R152 ;  /* 0x00004c9801007387 */ /* 0x0001e80000100800 */
[----:B------:R-:W-:Y:S01]  /*d550*/  STL [R1+0x54], R155 ;  /* 0x0000549b01007387 */ /* 0x000fe20000100800 */
[----:B-1----:R-:W-:-:S02]  /*d560*/  @P1 IMAD.MOV.U32 R8, RZ, RZ, R0 ;  /* 0x000000ffff081224 */ /* 0x002fc400078e0000 */
[----:B------:R-:W-:Y:S01]  /*d570*/  @P1 IMAD.MOV.U32 R9, RZ, RZ, R12 ;  /* 0x000000ffff091224 */ /* 0x000fe200078e000c */
[----:B------:R-:W4:Y:S04]  /*d580*/  LDL R0, [R1+0x714] ;  /* 0x0007140001007983 */ /* 0x000f280000100800 */
[----:B0-----:R-:W4:Y:S04]  /*d590*/  LDL R152, [R1+0x71c] ;  /* 0x00071c0001987983 */ /* 0x001f280000100800 */
[----:B------:R-:W4:Y:S01]  /*d5a0*/  LDL R12, [R1+0x710] ;  /* 0x00071000010c7983 */ /* 0x000f220000100800 */
[----:B------:R-:W-:-:S03]  /*d5b0*/  PRMT R191, RZ, 0x7610, R191 ;  /* 0x00007610ffbf7816 */ /* 0x000fc600000000bf */
[----:B------:R0:W4:Y:S02]  /*d5c0*/  @P1 LDG.E.U16 R175, desc[UR6][R8.64] ;  /* 0x0000000608af1981 */ /* 0x000124000c1e1500 */
[----:B0-----:R-:W-:Y:S02]  /*d5d0*/  @P2 IMAD.MOV.U32 R8, RZ, RZ, R3 ;  /* 0x000000ffff082224 */ /* 0x001fe400078e0003 */
[----:B------:R-:W-:Y:S01]  /*d5e0*/  @P2 IMAD.MOV.U32 R9, RZ, RZ, R10 ;  /* 0x000000ffff092224 */ /* 0x000fe200078e000a */
[----:B------:R-:W4:Y:S04]  /*d5f0*/  LDL R3, [R1+0x70c] ;  /* 0x00070c0001037983 */ /* 0x000f280000100800 */
[----:B------:R-:W4:Y:S04]  /*d600*/  LDL R10, [R1+0x708] ;  /* 0x00070800010a7983 */ /* 0x000f280000100800 */
[----:B------:R2:W4:Y:S02]  /*d610*/  @P2 LDG.E.U16 R191, desc[UR6][R8.64] ;  /* 0x0000000608bf2981 */ /* 0x000524000c1e1500 */
[----:B--2---:R-:W-:-:S02]  /*d620*/  @P3 IMAD.MOV.U32 R9, RZ, RZ, R13 ;  /* 0x000000ffff093224 */ /* 0x004fc400078e000d */
[----:B------:R-:W2:Y:S01]  /*d630*/  LDL R13, [R1+0x700] ;  /* 0x00070000010d7983 */ /* 0x000ea20000100800 */
[----:B---3--:R-:W-:-:S03]  /*d640*/  @P3 IMAD.MOV.U32 R8, RZ, RZ, R11 ;  /* 0x000000ffff083224 */ /* 0x008fc600078e000b */
[----:B------:R-:W3:Y:S01]  /*d650*/  LDL R11, [R1+0x704] ;  /* 0x00070400010b7983 */ /* 0x000ee20000100800 */
[C---:B------:R-:W-:Y:S02]  /*d660*/  ISETP.GT.AND P0, PT, R16.reuse, 0x1c, PT ;  /* 0x0000001c1000780c */ /* 0x040fe40003f04270 */
[----:B------:R-:W-:Y:S02]  /*d670*/  PRMT R200, RZ, 0x7610, R200 ;  /* 0x00007610ffc87816 */ /* 0x000fe400000000c8 */
[C---:B------:R-:W-:Y:S02]  /*d680*/  ISETP.GT.AND P1, PT, R16.reuse, 0x1d, PT ;  /* 0x0000001d1000780c */ /* 0x040fe40003f24270 */
[----:B------:R-:W-:Y:S02]  /*d690*/  PRMT R23, RZ, 0x7610, R23 ;  /* 0x00007610ff177816 */ /* 0x000fe40000000017 */
[----:B------:R-:W-:Y:S01]  /*d6a0*/  ISETP.GT.AND P2, PT, R16, 0x1e, PT ;  /* 0x0000001e1000780c */ /* 0x000fe20003f44270 */
[----:B------:R4:W3:Y:S01]  /*d6b0*/  @P3 LDG.E.U16 R200, desc[UR6][R8.64] ;  /* 0x0000000608c83981 */ /* 0x0008e2000c1e1500 */
[----:B------:R-:W-:-:S02]  /*d6c0*/  PRMT R22, RZ, 0x7610, R22 ;  /* 0x00007610ff167816 */ /* 0x000fc40000000016 */
[----:B------:R-:W-:Y:S01]  /*d6d0*/  ISETP.GT.AND P3, PT, R16, 0x1f, PT ;  /* 0x0000001f1000780c */ /* 0x000fe20003f64270 */
[----:B----4-:R-:W-:Y:S02]  /*d6e0*/  @P0 IMAD.MOV.U32 R9, RZ, RZ, R153 ;  /* 0x000000ffff090224 */ /* 0x010fe400078e0099 */
[----:B------:R-:W-:-:S05]  /*d6f0*/  @P0 IMAD.MOV.U32 R8, RZ, RZ, R152 ;  /* 0x000000ffff080224 */ /* 0x000fca00078e0098 */
[----:B------:R0:W4:Y:S01]  /*d700*/  @P0 LDG.E.U16 R23, desc[UR6][R8.64] ;  /* 0x0000000608170981 */ /* 0x000122000c1e1500 */
[----:B------:R-:W-:Y:S01]  /*d710*/  PRMT R21, RZ, 0x7610, R21 ;  /* 0x00007610ff157816 */ /* 0x000fe20000000015 */
[----:B0-----:R-:W-:Y:S02]  /*d720*/  @P1 IMAD.MOV.U32 R8, RZ, RZ, R0 ;  /* 0x000000ffff081224 */ /* 0x001fe400078e0000 */
[----:B------:R-:W-:Y:S01]  /*d730*/  @P1 IMAD.MOV.U32 R9, RZ, RZ, R12 ;  /* 0x000000ffff091224 */ /* 0x000fe200078e000c */
[----:B------:R-:W-:Y:S01]  /*d740*/  PRMT R231, RZ, 0x7610, R231 ;  /* 0x00007610ffe77816 */ /* 0x000fe200000000e7 */
[----:B------:R-:W4:Y:S04]  /*d750*/  LDL R12, [R1+0x6f8] ;  /* 0x0006f800010c7983 */ /* 0x000f280000100800 */
[----:B------:R0:W4:Y:S04]  /*d760*/  @P1 LDG.E.U16 R22, desc[UR6][R8.64] ;  /* 0x0000000608161981 */ /* 0x000128000c1e1500 */
[----:B------:R-:W4:Y:S01]  /*d770*/  LDL R0, [R1+0x6fc] ;  /* 0x0006fc0001007983 */ /* 0x000f220000100800 */
[----:B0-----:R-:W-:-:S02]  /*d780*/  @P2 IMAD.MOV.U32 R8, RZ, RZ, R3 ;  /* 0x000000ffff082224 */ /* 0x001fc400078e0003 */
[----:B------:R-:W-:Y:S01]  /*d790*/  @P2 IMAD.MOV.U32 R9, RZ, RZ, R10 ;  /* 0x000000ffff092224 */ /* 0x000fe200078e000a */
[----:B------:R-:W-:Y:S01]  /*d7a0*/  ISETP.GT.AND P0, PT, R16, 0x20, PT ;  /* 0x000000201000780c */ /* 0x000fe20003f04270 */
[----:B------:R-:W4:Y:S04]  /*d7b0*/  LDL R10, [R1+0x6f0] ;  /* 0x0006f000010a7983 */ /* 0x000f280000100800 */
[----:B------:R2:W4:Y:S04]  /*d7c0*/  @P2 LDG.E.U16 R21, desc[UR6][R8.64] ;  /* 0x0000000608152981 */ /* 0x000528000c1e1500 */
[----:B------:R-:W4:Y:S01]  /*d7d0*/  LDL R3, [R1+0x6f4] ;  /* 0x0006f40001037983 */ /* 0x000f220000100800 */
[----:B--2---:R-:W-:-:S03]  /*d7e0*/  @P3 IMAD.MOV.U32 R9, RZ, RZ, R13 ;  /* 0x000000ffff093224 */ /* 0x004fc600078e000d */
[----:B------:R-:W2:Y:S01]  /*d7f0*/  LDL R13, [R1+0x6e8] ;  /* 0x0006e800010d7983 */ /* 0x000ea20000100800 */
[----:B---3--:R-:W-:-:S03]  /*d800*/  @P3 IMAD.MOV.U32 R8, RZ, RZ, R11 ;  /* 0x000000ffff083224 */ /* 0x008fc600078e000b */
[----:B------:R-:W3:Y:S04]  /*d810*/  LDL R11, [R1+0x6ec] ;  /* 0x0006ec00010b7983 */ /* 0x000ee80000100800 */
[----:B------:R4:W2:Y:S02]  /*d820*/  @P3 LDG.E.U16 R231, desc[UR6][R8.64] ;  /* 0x0000000608e73981 */ /* 0x0008a4000c1e1500 */
[----:B----4-:R-:W-:Y:S02]  /*d830*/  @P0 IMAD.MOV.U32 R9, RZ, RZ, R12 ;  /* 0x000000ffff090224 */ /* 0x010fe400078e000c */
[----:B------:R-:W-:Y:S01]  /*d840*/  @P0 IMAD.MOV.U32 R8, RZ, RZ, R0 ;  /* 0x000000ffff080224 */ /* 0x000fe200078e0000 */
[----:B--2---:R-:W-:Y:S04]  /*d850*/  STL [R1+0x8e0], R231 ;  /* 0x0008e0e701007387 */ /* 0x004fe80000100800 */
[----:B------:R-:W2:Y:S04]  /*d860*/  LDL R12, [R1+0x6e0] ;  /* 0x0006e000010c7983 */ /* 0x000ea80000100800 */
[----:B------:R-:W4:Y:S01]  /*d870*/  LDL R0, [R1+0x6e4] ;  /* 0x0006e40001007983 */ /* 0x000f220000100800 */
        /* <DEDUP_REMOVED lines=17> */
[----:B---3--:R-:W-:Y:S02]  /*d990*/  @P2 IMAD.MOV.U32 R8, RZ, RZ, R11 ;  /* 0x000000ffff082224 */ /* 0x008fe400078e000b */
[----:B------:R-:W-:Y:S01]  /*d9a0*/  @P2 IMAD.MOV.U32 R9, RZ, RZ, R13 ;  /* 0x000000ffff092224 */ /* 0x000fe200078e000d */
[----:B------:R-:W3:Y:S04]  /*d9b0*/  LDL R11, [R1+0x6cc] ;  /* 0x0006cc00010b7983 */ /* 0x000ee80000100800 */
[----:B------:R-:W3:Y:S04]  /*d9c0*/  LDL R13, [R1+0x6c8] ;  /* 0x0006c800010d7983 */ /* 0x000ee80000100800 */
[----:B------:R2:W3:Y:S02]  /*d9d0*/  @P2 LDG.E.U16 R190, desc[UR6][R8.64] ;  /* 0x0000000608be2981 */ /* 0x0004e4000c1e1500 */
[----:B--2---:R-:W-:-:S02]  /*d9e0*/  @P3 IMAD.MOV.U32 R9, RZ, RZ, R12 ;  /* 0x000000ffff093224 */ /* 0x004fc400078e000c */
[----:B------:R-:W2:Y:S01]  /*d9f0*/  LDL R12, [R1+0x6c0] ;  /* 0x0006c000010c7983 */ /* 0x000ea20000100800 */
[----:B----4-:R-:W-:-:S03]  /*da00*/  @P3 IMAD.MOV.U32 R8, RZ, RZ, R0 ;  /* 0x000000ffff083224 */ /* 0x010fc600078e0000 */
[----:B------:R-:W4:Y:S01]  /*da10*/  LDL R0, [R1+0x6c4] ;  /* 0x0006c40001007983 */ /* 0x000f220000100800 */
[C---:B------:R-:W-:Y:S02]  /*da20*/  ISETP.GT.AND P0, PT, R16.reuse, 0x24, PT ;  /* 0x000000241000780c */ /* 0x040fe40003f04270 */
[----:B------:R-:W-:Y:S02]  /*da30*/  PRMT R199, RZ, 0x7610, R199 ;  /* 0x00007610ffc77816 */ /* 0x000fe400000000c7 */
[C---:B------:R-:W-:Y:S02]  /*da40*/  ISETP.GT.AND P1, PT, R16.reuse, 0x25, PT ;  /* 0x000000251000780c */ /* 0x040fe40003f24270 */
[----:B------:R-:W-:Y:S02]  /*da50*/  PRMT R20, RZ, 0x7610, R20 ;  /* 0x00007610ff147816 */ /* 0x000fe40000000014 */
[----:B------:R-:W-:Y:S01]  /*da60*/  ISETP.GT.AND P2, PT, R16, 0x26, PT ;  /* 0x000000261000780c */ /* 0x000fe20003f44270 */
[----:B------:R0:W4:Y:S01]  /*da70*/  @P3 LDG.E.U16 R199, desc[UR6][R8.64] ;  /* 0x0000000608c73981 */ /* 0x000122000c1e1500 */
[----:B------:R-:W-:-:S02]  /*da80*/  PRMT R19, RZ, 0x7610, R19 ;  /* 0x00007610ff137816 */ /* 0x000fc40000000013 */
[----:B------:R-:W-:Y:S01]  /*da90*/  ISETP.GT.AND P3, PT, R16, 0x27, PT ;  /* 0x000000271000780c */ /* 0x000fe20003f64270 */
[----:B0-----:R-:W-:Y:S02]  /*daa0*/  @P0 IMAD.MOV.U32 R9, RZ, RZ, R22 ;  /* 0x000000ffff090224 */ /* 0x001fe400078e0016 */
        /* <DEDUP_REMOVED lines=9> */
[----:B---3--:R-:W-:-:S02]  /*db40*/  @P2 IMAD.MOV.U32 R8, RZ, RZ, R11 ;  /* 0x000000ffff082224 */ /* 0x008fc400078e000b */
[----:B------:R-:W-:Y:S01]  /*db50*/  @P2 IMAD.MOV.U32 R9, RZ, RZ, R13 ;  /* 0x000000ffff092224 */ /* 0x000fe200078e000d */
[----:B------:R-:W3:Y:S04]  /*db60*/  LDL R11, [R1+0x6b4] ;  /* 0x0006b400010b7983 */ /* 0x000ee80000100800 */
[----:B------:R2:W3:Y:S04]  /*db70*/  @P2 LDG.E.U16 R18, desc[UR6][R8.64] ;  /* 0x0000000608122981 */ /* 0x0004e8000c1e1500 */
[----:B------:R-:W3:Y:S01]  /*db80*/  LDL R13, [R1+0x6b0] ;  /* 0x0006b000010d7983 */ /* 0x000ee20000100800 */
[----:B--2---:R-:W-:Y:S01]  /*db90*/  @P3 IMAD.MOV.U32 R9, RZ, RZ, R12 ;  /* 0x000000ffff093224 */ /* 0x004fe200078e000c */
[----:B------:R-:W-:-:S02]  /*dba0*/  ISETP.GT.AND P0, PT, R16, 0x28, PT ;  /* 0x000000281000780c */ /* 0x000fc40003f04270 */
[----:B------:R-:W2:Y:S01]  /*dbb0*/  LDL R12, [R1+0x6a8] ;  /* 0x0006a800010c7983 */ /* 0x000ea20000100800 */
[----:B----4-:R-:W-:-:S03]  /*dbc0*/  @P3 IMAD.MOV.U32 R8, RZ, RZ, R0 ;  /* 0x000000ffff083224 */ /* 0x010fc600078e0000 */
[----:B------:R-:W4:Y:S04]  /*dbd0*/  LDL R0, [R1+0x6ac] ;  /* 0x0006ac0001007983 */ /* 0x000f280000100800 */
[----:B------:R0:W3:Y:S03]  /*dbe0*/  @P3 LDG.E.U16 R229, desc[UR6][R8.64] ;  /* 0x0000000608e53981 */ /* 0x0000e6000c1e1500 */
[----:B0-----:R-:W-:Y:S02]  /*dbf0*/  @P0 IMAD.MOV.U32 R9, RZ, RZ, R10 ;  /* 0x000000ffff090224 */ /* 0x001fe400078e000a */
[----:B------:R-:W-:Y:S01]  /*dc00*/  @P0 IMAD.MOV.U32 R8, RZ, RZ, R3 ;  /* 0x000000ffff080224 */ /* 0x000fe200078e0003 */
[----:B---3--:R-:W-:Y:S04]  /*dc10*/  STL [R1+0x8e4], R229 ;  /* 0x0008e4e501007387 */ /* 0x008fe80000100800 */
[----:B------:R0:W-:Y:S04]  /*dc20*/  STL [R1+0x38], R19 ;  /* 0x0000381301007387 */ /* 0x0001e80000100800 */
[----:B0-----:R-:W3:Y:S04]  /*dc30*/  LDL R19, [R1+0x6a0] ;  /* 0x0006a00001137983 */ /* 0x001ee80000100800 */
[----:B------:R0:W-:Y:S04]  /*dc40*/  STL [R1+0x34], R18 ;  /* 0x0000341201007387 */ /* 0x0001e80000100800 */
[----:B------:R-:W3:Y:S04]  /*dc50*/  LDL R10, [R1+0x698] ;  /* 0x00069800010a7983 */ /* 0x000ee80000100800 */
[----:B------:R-:W3:Y:S04]  /*dc60*/  LDL R3, [R1+0x69c] ;  /* 0x00069c0001037983 */ /* 0x000ee80000100800 */
[----:B0-----:R-:W3:Y:S01]  /*dc70*/  LDL R18, [R1+0x6a4] ;  /* 0x0006a40001127983 */ /* 0x001ee20000100800 */
[----:B------:R-:W-:-:S02]  /*dc80*/  ISETP.GT.AND P1, PT, R16, 0x29, PT ;  /* 0x000000291000780c */ /* 0x000fc40003f24270 */
[----:B------:R-:W-:Y:S01]  /*dc90*/  PRMT R161, RZ, 0x7610, R161 ;  /* 0x00007610ffa17816 */ /* 0x000fe200000000a1 */
[----:B------:R-:W-:Y:S01]  /*dca0*/  STL [R1+0x3c], R20 ;  /* 0x00003c1401007387 */ /* 0x000fe20000100800 */
[----:B------:R-:W-:-:S04]  /*dcb0*/  ISETP.GT.AND P2, PT, R16, 0x2a, PT ;  /* 0x0000002a1000780c */ /* 0x000fc80003f44270 */
[----:B------:R0:W3:Y:S01]  /*dcc0*/  @P0 LDG.E.U16 R161, desc[UR6][R8.64] ;  /* 0x0000000608a10981 */ /* 0x0000e2000c1e1500 */
[----:B------:R-:W-:Y:S02]  /*dcd0*/  PRMT R177, RZ, 0x7610, R177 ;  /* 0x00007610ffb17816 */ /* 0x000fe400000000b1 */
[----:B------:R-:W-:Y:S02]  /*dce0*/  ISETP.GT.AND P3, PT, R16, 0x2b, PT ;  /* 0x0000002b1000780c */ /* 0x000fe40003f64270 */
[----:B0-----:R-:W-:Y:S02]  /*dcf0*/  @P1 IMAD.MOV.U32 R8, RZ, RZ, R11 ;  /* 0x000000ffff081224 */ /* 0x001fe400078e000b */
[----:B------:R-:W-:Y:S01]  /*dd00*/  @P1 IMAD.MOV.U32 R9, RZ, RZ, R13 ;  /* 0x000000ffff091224 */ /* 0x000fe200078e000d */
[----:B------:R-:W3:Y:S04]  /*dd10*/  LDL R11, [R1+0x694] ;  /* 0x00069400010b7983 */ /* 0x000ee80000100800 */
[----:B------:R-:W3:Y:S01]  /*dd20*/  LDL R13, [R1+0x690] ;  /* 0x00069000010d7983 */ /* 0x000ee20000100800 */
[----:B------:R-:W-:-:S02]  /*dd30*/  PRMT R211, RZ, 0x7610, R211 ;  /* 0x00007610ffd37816 */ /* 0x000fc400000000d3 */
[----:B------:R-:W-:Y:S01]  /*dd40*/  ISETP.GT.AND P0, PT, R16, 0x2c, PT ;  /* 0x0000002c1000780c */ /* 0x000fe20003f04270 */
[----:B------:R4:W3:Y:S01]  /*dd50*/  @P1 LDG.E.U16 R177, desc[UR6][R8.64] ;  /* 0x0000000608b11981 */ /* 0x0008e2000c1e1500 */
[----:B------:R-:W-:Y:S01]  /*dd60*/  PRMT R198, RZ, 0x7610, R198 ;  /* 0x00007610ffc67816 */ /* 0x000fe200000000c6 */
[----:B----4-:R-:W-:Y:S02]  /*dd70*/  @P2 IMAD.MOV.U32 R8, RZ, RZ, R0 ;  /* 0x000000ffff082224 */ /* 0x010fe400078e0000 */
[----:B--2---:R-:W-:Y:S01]  /*dd80*/  @P2 IMAD.MOV.U32 R9, RZ, RZ, R12 ;  /* 0x000000ffff092224 */ /* 0x004fe200078e000c */
[----:B------:R-:W2:Y:S04]  /*dd90*/  LDL R0, [R1+0x68c] ;  /* 0x00068c0001007983 */ /* 0x000ea80000100800 */
[----:B------:R-:W4:Y:S04]  /*dda0*/  LDL R12, [R1+0x688] ;  /* 0x00068800010c7983 */ /* 0x000f280000100800 */
[----:B------:R3:W4:Y:S02]  /*ddb0*/  @P2 LDG.E.U16 R211, desc[UR6][R8.64] ;  /* 0x0000000608d32981 */ /* 0x000724000c1e1500 */
[----:B---3--:R-:W-:-:S02]  /*ddc0*/  @P3 IMAD.MOV.U32 R9, RZ, RZ, R19 ;  /* 0x000000ffff093224 */ /* 0x008fc400078e0013 */
[----:B------:R-:W-:-:S05]  /*ddd0*/  @P3 IMAD.MOV.U32 R8, RZ, RZ, R18 ;  /* 0x000000ffff083224 */ /* 0x000fca00078e0012 */
[----:B------:R0:W3:Y:S02]  /*dde0*/  @P3 LDG.E.U16 R198, desc[UR6][R8.64] ;  /* 0x0000000608c63981 */ /* 0x0000e4000c1e1500 */
[----:B0-----:R-:W-:Y:S02]  /*ddf0*/  @P0 IMAD.MOV.U32 R8, RZ, RZ, R3 ;  /* 0x000000ffff080224 */ /* 0x001fe400078e0003 */
[----:B------:R-:W-:Y:S01]  /*de00*/  @P0 IMAD.MOV.U32 R9, RZ, RZ, R10 ;  /* 0x000000ffff090224 */ /* 0x000fe200078e000a */
[----:B------:R-:W3:Y:S04]  /*de10*/  LDL R3, [R1+0x684] ;  /* 0x0006840001037983 */ /* 0x000ee80000100800 */
[----:B------:R-:W3:Y:S01]  /*de20*/  LDL R10, [R1+0x680] ;  /* 0x00068000010a7983 */ /* 0x000ee20000100800 */
[----:B------:R-:W-:-:S02]  /*de30*/  ISETP.GT.AND P1, PT, R16, 0x2d, PT ;  /* 0x0000002d1000780c */ /* 0x000fc40003f24270 */
[----:B------:R-:W-:Y:S02]  /*de40*/  PRMT R17, RZ, 0x7610, R17 ;  /* 0x00007610ff117816 */ /* 0x000fe40000000011 */
[----:B------:R-:W-:Y:S02]  /*de50*/  ISETP.GT.AND P2, PT, R16, 0x2e, PT ;  /* 0x0000002e1000780c */ /* 0x000fe40003f44270 */
[----:B------:R-:W-:Y:S02]  /*de60*/  PRMT R14, RZ, 0x7610, R14 ;  /* 0x00007610ff0e7816 */ /* 0x000fe4000000000e */
[----:B------:R0:W3:Y:S05]  /*de70*/  @P0 LDG.E.U16 R17, desc[UR6][R8.64] ;  /* 0x0000000608110981 */ /* 0x0000ea000c1e1500 */
[----:B0-----:R-:W-:-:S02]  /*de80*/  @P1 IMAD.MOV.U32 R8, RZ, RZ, R11 ;  /* 0x000000ffff081224 */ /* 0x001fc400078e000b */
[----:B------:R-:W-:Y:S01]  /*de90*/  @P1 IMAD.MOV.U32 R9, RZ, RZ, R13 ;  /* 0x000000ffff091224 */ /* 0x000fe200078e000d */
[----:B------:R-:W-:Y:S01]  /*dea0*/  PRMT R231, RZ, 0x7610, R231 ;  /* 0x00007610ffe77816 */ /* 0x000fe200000000e7 */
[----:B------:R-:W3:Y:S04]  /*deb0*/  LDL R13, [R1+0x678] ;  /* 0x00067800010d7983 */ /* 0x000ee80000100800 */
[----:B------:R2:W3:Y:S01]  /*dec0*/  @P1 LDG.E.U16 R14, desc[UR6][R8.64] ;  /* 0x00000006080e1981 */ /* 0x0004e2000c1e1500 */
[----:B------:R-:W-:Y:S02]  /*ded0*/  ISETP.GT.AND P3, PT, R16, 0x2f, PT ;  /* 0x0000002f1000780c */ /* 0x000fe40003f64270 */
[----:B------:R-:W-:Y:S01]  /*dee0*/  PRMT R227, RZ, 0x7610, R227 ;  /* 0x00007610ffe37816 */ /* 0x000fe200000000e3 */
[----:B------:R-:W3:Y:S01]  /*def0*/  LDL R11, [R1+0x67c] ;  /* 0x00067c00010b7983 */ /* 0x000ee20000100800 */
[----:B--2---:R-:W-:-:S02]  /*df00*/  @P2 IMAD.MOV.U32 R8, RZ, RZ, R0 ;  /* 0x000000ffff082224 */ /* 0x004fc400078e0000 */
[----:B----4-:R-:W-:-:S05]  /*df10*/  @P2 IMAD.MOV.U32 R9, RZ, RZ, R12 ;  /* 0x000000ffff092224 */ /* 0x010fca00078e000c */
[----:B------:R3:W2:Y:S02]  /*df20*/  @P2 LDG.E.U16 R231, desc[UR6][R8.64] ;  /* 0x0000000608e72981 */ /* 0x0006a4000c1e1500 */
[----:B---3--:R-:W-:Y:S02]  /*df30*/  @P3 IMAD.MOV.U32 R8, RZ, RZ, R3 ;  /* 0x000000ffff083224 */ /* 0x008fe400078e0003 */
[----:B------:R-:W-:-:S05]  /*df40*/  @P3 IMAD.MOV.U32 R9, RZ, RZ, R10 ;  /* 0x000000ffff093224 */ /* 0x000fca00078e000a */
[----:B------:R0:W3:Y:S04]  /*df50*/  @P3 LDG.E.U16 R227, desc[UR6][R8.64] ;  /* 0x0000000608e33981 */ /* 0x0000e8000c1e1500 */
[----:B------:R1:W-:Y:S04]  /*df60*/  STL [R1+0x30], R17 ;  /* 0x0000301101007387 */ /* 0x0003e80000100800 */
[----:B-1----:R-:W4:Y:S04]  /*df70*/  LDL R17, [R1+0x670] ;  /* 0x0006700001117983 */ /* 0x002f280000100800 */
[----:B------:R1:W-:Y:S04]  /*df80*/  STL [R1+0x2c], R14 ;  /* 0x00002c0e01007387 */ /* 0x0003e80000100800 */
[----:B------:R-:W4:Y:S04]  /*df90*/  LDL R12, [R1+0x668] ;  /* 0x00066800010c7983 */ /* 0x000f280000100800 */
[----:B------:R-:W4:Y:S04]  /*dfa0*/  LDL R0, [R1+0x66c] ;  /* 0x00066c0001007983 */ /* 0x000f280000100800 */
[----:B-1----:R-:W4:Y:S01]  /*dfb0*/  LDL R14, [R1+0x674] ;  /* 0x00067400010e7983 */ /* 0x002f220000100800 */
[----:B------:R-:W-:-:S03]  /*dfc0*/  ISETP.GT.AND P0, PT, R16, 0x30, PT ;  /* 0x000000301000780c */ /* 0x000fc60003f04270 */
[----:B--2---:R-:W-:Y:S04]  /*dfd0*/  STL [R1+0x8e8], R231 ;  /* 0x0008e8e701007387 */ /* 0x004fe80000100800 */
[----:B------:R-:W2:Y:S04]  /*dfe0*/  LDL R10, [R1+0x660] ;  /* 0x00066000010a7983 */ /* 0x000ea80000100800 */
[----:B------:R-:W2:Y:S02]  /*dff0*/  LDL R3, [R1+0x664] ;  /* 0x0006640001037983 */ /* 0x000ea40000100800 */
[----:B0-----:R-:W-:-:S02]  /*e000*/  @P0 IMAD.MOV.U32 R9, RZ, RZ, R13 ;  /* 0x000000ffff090224 */ /* 0x001fc400078e000d */
[----:B---3--:R0:W-:Y:S04]  /*e010*/  STL [R1+0x8ec], R227 ;  /* 0x0008ece301007387 */ /* 0x0081e80000100800 */
[----:B------:R-:W3:Y:S01]  /*e020*/  LDL R13, [R1+0x658] ;  /* 0x00065800010d7983 */ /* 0x000ee20000100800 */
[C---:B------:R-:W-:Y:S01]  /*e030*/  ISETP.GT.AND P1, PT, R16.reuse, 0x31, PT ;  /* 0x000000311000780c */ /* 0x040fe20003f24270 */
[----:B------:R-:W-:Y:S01]  /*e040*/  @P0 IMAD.MOV.U32 R8, RZ, RZ, R11 ;  /* 0x000000ffff080224 */ /* 0x000fe200078e000b */
[----:B------:R-:W-:Y:S01]  /*e050*/  PRMT R160, RZ, 0x7610, R160 ;  /* 0x00007610ffa07816 */ /* 0x000fe200000000a0 */
[----:B------:R-:W3:Y:S01]  /*e060*/  LDL R11, [R1+0x65c] ;  /* 0x00065c00010b7983 */ /* 0x000ee20000100800 */
[----:B------:R-:W-:Y:S02]  /*e070*/  ISETP.GT.AND P2, PT, R16, 0x32, PT ;  /* 0x000000321000780c */ /* 0x000fe40003f44270 */
[----:B------:R-:W-:-:S02]  /*e080*/  PRMT R176, RZ, 0x7610, R176 ;  /* 0x00007610ffb07816 */ /* 0x000fc400000000b0 */
[----:B------:R-:W-:Y:S01]  /*e090*/  ISETP.GT.AND P3, PT, R16, 0x33, PT ;  /* 0x000000331000780c */ /* 0x000fe20003f64270 */
[----:B------:R4:W3:Y:S01]  /*e0a0*/  @P0 LDG.E.U16 R160, desc[UR6][R8.64] ;  /* 0x0000000608a00981 */ /* 0x0008e2000c1e1500 */
[----:B------:R-:W-:-:S03]  /*e0b0*/  PRMT R192, RZ, 0x7610, R192 ;  /* 0x00007610ffc07816 */ /* 0x000fc600000000c0 */
[----:B----4-:R-:W-:Y:S02]  /*e0c0*/  @P1 IMAD.MOV.U32 R9, RZ, RZ, R17 ;  /* 0x000000ffff091224 */ /* 0x010fe400078e0011 */
[----:B------:R-:W-:Y:S01]  /*e0d0*/  @P1 IMAD.MOV.U32 R8, RZ, RZ, R14 ;  /* 0x000000ffff081224 */ /* 0x000fe200078e000e */
[----:B------:R-:W-:Y:S01]  /*e0e0*/  ISETP.GT.AND P0, PT, R16, 0x34, PT ;  /* 0x000000341000780c */ /* 0x000fe20003f04270 */
[----:B------:R-:W4:Y:S04]  /*e0f0*/  LDL R14, [R1+0x640] ;  /* 0x00064000010e7983 */ /* 0x000f280000100800 */
[----:B------:R1:W4:Y:S02]  /*e100*/  @P1 LDG.E.U16 R176, desc[UR6][R8.64] ;  /* 0x0000000608b01981 */ /* 0x000324000c1e1500 */
[----:B-1----:R-:W-:-:S02]  /*e110*/  @P2 IMAD.MOV.U32 R8, RZ, RZ, R0 ;  /* 0x000000ffff082224 */ /* 0x002fc400078e0000 */
[----:B------:R-:W-:Y:S01]  /*e120*/  @P2 IMAD.MOV.U32 R9, RZ, RZ, R12 ;  /* 0x000000ffff092224 */ /* 0x000fe200078e000c */
[----:B------:R-:W4:Y:S04]  /*e130*/  LDL R0, [R1+0x654] ;  /* 0x0006540001007983 */ /* 0x000f280000100800 */
[----:B------:R-:W4:Y:S04]  /*e140*/  LDL R12, [R1+0x650] ;  /* 0x00065000010c7983 */ /* 0x000f280000100800 */
[----:B------:R2:W4:Y:S01]  /*e150*/  @P2 LDG.E.U16 R192, desc[UR6][R8.64] ;  /* 0x0000000608c02981 */ /* 0x000522000c1e1500 */
[----:B------:R-:W-:Y:S01]  /*e160*/  PRMT R197, RZ, 0x7610, R197 ;  /* 0x00007610ffc57816 */ /* 0x000fe200000000c5 */
[----:B--2---:R-:W-:-:S02]  /*e170*/  @P3 IMAD.MOV.U32 R8, RZ, RZ, R3 ;  /* 0x000000ffff083224 */ /* 0x004fc400078e0003 */
[----:B------:R-:W-:Y:S01]  /*e180*/  @P3 IMAD.MOV.U32 R9, RZ, RZ, R10 ;  /* 0x000000ffff093224 */ /* 0x000fe200078e000a */
[----:B------:R-:W2:Y:S04]  /*e190*/  LDL R3, [R1+0x64c] ;  /* 0x00064c0001037983 */ /* 0x000ea80000100800 */
[----:B------:R-:W2:Y:S04]  /*e1a0*/  LDL R10, [R1+0x648] ;  /* 0x00064800010a7983 */ /* 0x000ea80000100800 */
[----:B------:R3:W2:Y:S02]  /*e1b0*/  @P3 LDG.E.U16 R197, desc[UR6][R8.64] ;  /* 0x0000000608c53981 */ /* 0x0006a4000c1e1500 */
[----:B---3--:R-:W-:-:S02]  /*e1c0*/  @P0 IMAD.MOV.U32 R9, RZ, RZ, R13 ;  /* 0x000000ffff090224 */ /* 0x008fc400078e000d */
[----:B------:R-:W3:Y:S01]  /*e1d0*/  LDL R13, [R1+0x644] ;  /* 0x00064400010d7983 */ /* 0x000ee20000100800 */
[C---:B------:R-:W-:Y:S01]  /*e1e0*/  ISETP.GT.AND P1, PT, R16.reuse, 0x35, PT ;  /* 0x000000351000780c */ /* 0x040fe20003f24270 */
[----:B------:R-:W-:Y:S01]  /*e1f0*/  @P0 IMAD.MOV.U32 R8, RZ, RZ, R11 ;  /* 0x000000ffff080224 */ /* 0x000fe200078e000b */
[----:B------:R-:W-:Y:S01]  /*e200*/  PRMT R15, RZ, 0x7610, R15 ;  /* 0x00007610ff0f7816 */ /* 0x000fe2000000000f */
[----:B------:R-:W3:Y:S01]  /*e210*/  LDL R11, [R1+0x63c] ;  /* 0x00063c00010b7983 */ /* 0x000ee20000100800 */
[----:B------:R-:W-:Y:S02]  /*e220*/  ISETP.GT.AND P2, PT, R16, 0x36, PT ;  /* 0x000000361000780c */ /* 0x000fe40003f44270 */
[----:B0-----:R-:W-:Y:S02]  /*e230*/  PRMT R227, RZ, 0x7610, R227 ;  /* 0x00007610ffe37816 */ /* 0x001fe400000000e3 */
[----:B------:R4:W3:Y:S01]  /*e240*/  @P0 LDG.E.U16 R15, desc[UR6][R8.64] ;  /* 0x00000006080f0981 */ /* 0x0008e2000c1e1500 */
[----:B------:R-:W-:-:S02]  /*e250*/  PRMT R234, RZ, 0x7610, R234 ;  /* 0x00007610ffea7816 */ /* 0x000fc400000000ea */
[----:B------:R-:W-:Y:S02]  /*e260*/  ISETP.GT.AND P3, PT, R16, 0x37, PT ;  /* 0x000000371000780c */ /* 0x000fe40003f64270 */
[----:B------:R-:W-:Y:S01]  /*e270*/  PRMT R224, RZ, 0x7610, R224 ;  /* 0x00007610ffe07816 */ /* 0x000fe200000000e0 */
[----:B----4-:R-:W-:Y:S02]  /*e280*/  @P1 IMAD.MOV.U32 R8, RZ, RZ, R0 ;  /* 0x000000ffff081224 */ /* 0x010fe400078e0000 */
[----:B------:R-:W4:Y:S01]  /*e290*/  LDL R0, [R1+0x634] ;  /* 0x0006340001007983 */ /* 0x000f220000100800 */
[----:B------:R-:W-:-:S03]  /*e2a0*/  @P1 IMAD.MOV.U32 R9, RZ, RZ, R12 ;  /* 0x000000ffff091224 */ /* 0x000fc600078e000c */
[----:B------:R-:W4:Y:S04]  /*e2b0*/  LDL R12, [R1+0x638] ;  /* 0x00063800010c7983 */ /* 0x000f280000100800 */
[----:B------:R2:W4:Y:S02]  /*e2c0*/  @P1 LDG.E.U16 R227, desc[UR6][R8.64] ;  /* 0x0000000608e31981 */ /* 0x000524000c1e1500 */
[----:B--2---:R-:W-:Y:S02]  /*e2d0*/  @P2 IMAD.MOV.U32 R8, RZ, RZ, R3 ;  /* 0x000000ffff082224 */ /* 0x004fe400078e0003 */
[----:B------:R-:W-:-:S05]  /*e2e0*/  @P2 IMAD.MOV.U32 R9, RZ, RZ, R10 ;  /* 0x000000ffff092224 */ /* 0x000fca00078e000a */
[----:B------:R0:W2:Y:S02]  /*e2f0*/  @P2 LDG.E.U16 R234, desc[UR6][R8.64] ;  /* 0x0000000608ea2981 */ /* 0x0000a4000c1e1500 */
[----:B0-----:R-:W-:Y:S02]  /*e300*/  @P3 IMAD.MOV.U32 R9, RZ, RZ, R14 ;  /* 0x000000ffff093224 */ /* 0x001fe400078e000e */
[----:B---3--:R-:W-:-:S05]  /*e310*/  @P3 IMAD.MOV.U32 R8, RZ, RZ, R13 ;  /* 0x000000ffff083224 */ /* 0x008fca00078e000d */
[----:B------:R0:W3:Y:S01]  /*e320*/  @P3 LDG.E.U16 R224, desc[UR6][R8.64] ;  /* 0x0000000608e03981 */ /* 0x0000e2000c1e1500 */
[----:B------:R-:W-:-:S13]  /*e330*/  ISETP.GT.AND P0, PT, R16, 0x38, PT ;  /* 0x000000381000780c */ /* 0x000fda0003f04270 */
[----:B0-----:R-:W-:Y:S01]  /*e340*/  @P0 IMAD.MOV.U32 R8, RZ, RZ, R11 ;  /* 0x000000ffff080224 */ /* 0x001fe200078e000b */
[----:B----4-:R-:W-:Y:S04]  /*e350*/  STL [R1+0x8f0], R227 ;  /* 0x0008f0e301007387 */ /* 0x010fe80000100800 */
[----:B------:R-:W4:Y:S04]  /*e360*/  LDL R10, [R1+0x630] ;  /* 0x00063000010a7983 */ /* 0x000f280000100800 */
[----:B------:R-:W4:Y:S04]  /*e370*/  LDL R3, [R1+0x62c] ;  /* 0x00062c0001037983 */ /* 0x000f280000100800 */
[----:B--2---:R-:W-:Y:S04]  /*e380*/  STL [R1+0x8f4], R234 ;  /* 0x0008f4ea01007387 */ /* 0x004fe80000100800 */
[----:B------:R0:W-:Y:S04]  /*e390*/  STL [R1+0x28], R15 ;  /* 0x0000280f01007387 */ /* 0x0001e80000100800 */
[----:B------:R-:W2:Y:S04]  /*e3a0*/  LDL R14, [R1+0x620] ;  /* 0x00062000010e7983 */ /* 0x000ea80000100800 */
[----:B------:R-:W2:Y:S04]  /*e3b0*/  LDL R13, [R1+0x624] ;  /* 0x00062400010d7983 */ /* 0x000ea80000100800 */
[----:B0-----:R-:W2:Y:S01]  /*e3c0*/  LDL R15, [R1+0x628] ;  /* 0x00062800010f7983 */ /* 0x001ea20000100800 */
[----:B------:R-:W-:-:S03]  /*e3d0*/  @P0 IMAD.MOV.U32 R9, RZ, RZ, R12 ;  /* 0x000000ffff090224 */ /* 0x000fc600078e000c */
[----:B---3--:R-:W-:Y:S04]  /*e3e0*/  STL [R1+0x8f8], R224 ;  /* 0x0008f8e001007387 */ /* 0x008fe80000100800 */
[----:B------:R-:W3:Y:S04]  /*e3f0*/  LDL R12, [R1+0x618] ;  /* 0x00061800010c7983 */ /* 0x000ee80000100800 */
[----:B------:R-:W3:Y:S01]  /*e400*/  LDL R11, [R1+0x61c] ;  /* 0x00061c00010b7983 */ /* 0x000ee20000100800 */
[----:B------:R-:W-:Y:S02]  /*e410*/  ISETP.GT.AND P1, PT, R16, 0x39, PT ;  /* 0x000000391000780c */ /* 0x000fe40003f24270 */
[----:B------:R-:W-:-:S02]  /*e420*/  PRMT R163, RZ, 0x7610, R163 ;  /* 0x00007610ffa37816 */ /* 0x000fc400000000a3 */
[C---:B------:R-:W-:Y:S02]  /*e430*/  ISETP.GT.AND P2, PT, R16.reuse, 0x3a, PT ;  /* 0x0000003a1000780c */ /* 0x040fe40003f44270 */
[----:B------:R-:W-:Y:S02]  /*e440*/  PRMT R179, RZ, 0x7610, R179 ;  /* 0x00007610ffb37816 */ /* 0x000fe400000000b3 */
[C---:B------:R-:W-:Y:S01]  /*e450*/  ISETP.GT.AND P3, PT, R16.reuse, 0x3b, PT ;  /* 0x0000003b1000780c */ /* 0x040fe20003f64270 */
[----:B------:R0:W3:Y:S01]  /*e460*/  @P0 LDG.E.U16 R163, desc[UR6][R8.64] ;  /* 0x0000000608a30981 */ /* 0x0000e2000c1e1500 */
[----:B------:R-:W-:Y:S02]  /*e470*/  PRMT R193, RZ, 0x7610, R193 ;  /* 0x00007610ffc17816 */ /* 0x000fe400000000c1 */
[----:B------:R-:W-:Y:S01]  /*e480*/  ISETP.GT.AND P0, PT, R16, 0x3c, PT ;  /* 0x0000003c1000780c */ /* 0x000fe20003f04270 */
[----:B0-----:R-:W-:Y:S01]  /*e490*/  @P1 IMAD.MOV.U32 R8, RZ, RZ, R0 ;  /* 0x000000ffff081224 */ /* 0x001fe200078e0000 */
[----:B------:R-:W-:Y:S01]  /*e4a0*/  PRMT R196, RZ, 0x7610, R196 ;  /* 0x00007610ffc47816 */ /* 0x000fe200000000c4 */
[----:B------:R-:W3:Y:S01]  /*e4b0*/  LDL R0, [R1+0x614] ;  /* 0x0006140001007983 */ /* 0x000ee20000100800 */
[----:B------:R-:W-:Y:S01]  /*e4c0*/  PRMT R234, RZ, 0x7610, R234 ;  /* 0x00007610ffea7816 */ /* 0x000fe200000000ea */
[----:B----4-:R-:W-:-:S02]  /*e4d0*/  @P1 IMAD.MOV.U32 R9, RZ, RZ, R10 ;  /* 0x000000ffff091224 */ /* 0x010fc400078e000a */
[----:B------:R-:W4:Y:S04]  /*e4e0*/  LDL R10, [R1+0x610] ;  /* 0x00061000010a7983 */ /* 0x000f280000100800 */
[----:B------:R0:W4:Y:S02]  /*e4f0*/  @P1 LDG.E.U16 R179, desc[UR6][R8.64] ;  /* 0x0000000608b31981 */ /* 0x000124000c1e1500 */
[----:B0-----:R-:W-:Y:S02]  /*e500*/  @P2 IMAD.MOV.U32 R8, RZ, RZ, R3 ;  /* 0x000000ffff082224 */ /* 0x001fe400078e0003 */
[----:B------:R-:W4:Y:S01]  /*e510*/  LDL R3, [R1+0x60c] ;  /* 0x00060c0001037983 */ /* 0x000f220000100800 */
[----:B--2---:R-:W-:-:S03]  /*e520*/  @P2 IMAD.MOV.U32 R9, RZ, RZ, R15 ;  /* 0x000000ffff092224 */ /* 0x004fc600078e000f */
[----:B------:R-:W2:Y:S04]  /*e530*/  LDL R15, [R1+0x608] ;  /* 0x00060800010f7983 */ /* 0x000ea80000100800 */
[----:B------:R0:W2:Y:S02]  /*e540*/  @P2 LDG.E.U16 R193, desc[UR6][R8.64] ;  /* 0x0000000608c12981 */ /* 0x0000a4000c1e1500 */
[----:B0-----:R-:W-:Y:S02]  /*e550*/  @P3 IMAD.MOV.U32 R8, RZ, RZ, R13 ;  /* 0x000000ffff083224 */ /* 0x001fe400078e000d */
[----:B------:R-:W-:Y:S01]  /*e560*/  @P3 IMAD.MOV.U32 R9, RZ, RZ, R14 ;  /* 0x000000ffff093224 */ /* 0x000fe200078e000e */
[----:B------:R-:W2:Y:S04]  /*e570*/  LDL R13, [R1+0x604] ;  /* 0x00060400010d7983 */ /* 0x000ea80000100800 */
[----:B------:R3:W2:Y:S04]  /*e580*/  @P3 LDG.E.U16 R196, desc[UR6][R8.64] ;  /* 0x0000000608c43981 */ /* 0x0006a8000c1e1500 */
[----:B------:R-:W2:Y:S01]  /*e590*/  LDL R14, [R1+0x600] ;  /* 0x00060000010e7983 */ /* 0x000ea20000100800 */
[----:B---3--:R-:W-:Y:S01]  /*e5a0*/  @P0 IMAD.MOV.U32 R9, RZ, RZ, R12 ;  /* 0x000000ffff090224 */ /* 0x008fe200078e000c */
[----:B------:R-:W-:-:S02]  /*e5b0*/  ISETP.GT.AND P1, PT, R16, 0x3d, PT ;  /* 0x0000003d1000780c */ /* 0x000fc40003f24270 */
[----:B------:R-:W3:Y:S01]  /*e5c0*/  LDL R12, [R1+0x5f8] ;  /* 0x0005f800010c7983 */ /* 0x000ee20000100800 */
[----:B------:R-:W-:-:S03]  /*e5d0*/  @P0 IMAD.MOV.U32 R8, RZ, RZ, R11 ;  /* 0x000000ffff080224 */ /* 0x000fc600078e000b */
[----:B------:R-:W3:Y:S04]  /*e5e0*/  LDL R11, [R1+0x5fc] ;  /* 0x0005fc00010b7983 */ /* 0x000ee80000100800 */
[----:B------:R0:W2:Y:S01]  /*e5f0*/  @P0 LDG.E.U16 R234, desc[UR6][R8.64] ;  /* 0x0000000608ea0981 */ /* 0x0000a2000c1e1500 */
[----:B------:R-:W-:Y:S02]  /*e600*/  ISETP.GT.AND P2, PT, R16, 0x3e, PT ;  /* 0x0000003e1000780c */ /* 0x000fe40003f44270 */
[----:B------:R-:W-:Y:S01]  /*e610*/  PRMT R231, RZ, 0x7610, R231 ;  /* 0x00007610ffe77816 */ /* 0x000fe200000000e7 */
[----:B0-----:R-:W-:Y:S02]  /*e620*/  @P1 IMAD.MOV.U32 R8, RZ, RZ, R0 ;  /* 0x000000ffff081224 */ /* 0x001fe400078e0000 */
[----:B----4-:R-:W-:-:S05]  /*e630*/  @P1 IMAD.MOV.U32 R9, RZ, RZ, R10 ;  /* 0x000000ffff091224 */ /* 0x010fca00078e000a */
[----:B------:R0:W4:Y:S03]  /*e640*/  @P1 LDG.E.U16 R231, desc[UR6][R8.64] ;  /* 0x0000000608e71981 */ /* 0x000126000c1e1500 */
[----:B0-----:R-:W-:Y:S01]  /*e650*/  @P2 IMAD.MOV.U32 R8, RZ, RZ, R3 ;  /* 0x000000ffff082224 */ /* 0x001fe200078e0003 */
[----:B--2---:R0:W-:Y:S04]  /*e660*/  STL [R1+0x8fc], R234 ;  /* 0x0008fcea01007387 */ /* 0x0041e80000100800 */
[----:B------:R-:W2:Y:S04]  /*e670*/  LDL R10, [R1+0x5f0] ;  /* 0x0005f000010a7983 */ /* 0x000ea80000100800 */
[----:B------:R-:W4:Y:S04]  /*e680*/  LDL R0, [R1+0x5f4] ;  /* 0x0005f40001007983 */ /* 0x000f280000100800 */
[----:B------:R-:W4:Y:S01]  /*e690*/  LDL R3, [R1+0x5ec] ;  /* 0x0005ec0001037983 */ /* 0x000f220000100800 */
[----:B------:R-:W-:Y:S01]  /*e6a0*/  ISETP.GT.AND P3, PT, R16, 0x3f, PT ;  /* 0x0000003f1000780c */ /* 0x000fe20003f64270 */
[----:B------:R-:W-:-:S02]  /*e6b0*/  @P2 IMAD.MOV.U32 R9, RZ, RZ, R15 ;  /* 0x000000ffff092224 */ /* 0x000fc400078e000f */
[----:B------:R-:W4:Y:S01]  /*e6c0*/  LDL R15, [R1+0x5e8] ;  /* 0x0005e800010f7983 */ /* 0x000f220000100800 */
[----:B------:R-:W-:Y:S02]  /*e6d0*/  PRMT R4, RZ, 0x7610, R4 ;  /* 0x00007610ff047816 */ /* 0x000fe40000000004 */
[----:B------:R-:W-:Y:S01]  /*e6e0*/  ISETP.GT.AND P0, PT, R16, 0x40, PT ;  /* 0x000000401000780c */ /* 0x000fe20003f04270 */
[----:B------:R-:W4:Y:S01]  /*e6f0*/  LDL R17, [R1+0x470] ;  /* 0x0004700001117983 */ /* 0x000f220000100800 */
[----:B------:R-:W-:-:S03]  /*e700*/  PRMT R222, RZ, 0x7610, R222 ;  /* 0x00007610ffde7816 */ /* 0x000fc600000000de */
[----:B------:R1:W4:Y:S01]  /*e710*/  @P2 LDG.E.U16 R4, desc[UR6][R8.64] ;  /* 0x0000000608042981 */ /* 0x000322000c1e1500 */
[C---:B------:R-:W-:Y:S02]  /*e720*/  ISETP.GT.AND P1, PT, R16.reuse, 0x41, PT ;  /* 0x000000411000780c */ /* 0x040fe40003f24270 */
[----:B------:R-:W-:Y:S01]  /*e730*/  PRMT R162, RZ, 0x7610, R162 ;  /* 0x00007610ffa27816 */ /* 0x000fe200000000a2 */
[----:B------:R-:W4:Y:S01]  /*e740*/  LDL R20, [R1+0x428] ;  /* 0x0004280001147983 */ /* 0x000f220000100800 */
[----:B------:R-:W-:Y:S02]  /*e750*/  PRMT R178, RZ, 0x7610, R178 ;  /* 0x00007610ffb27816 */ /* 0x000fe400000000b2 */
[----:B------:R-:W-:Y:S01]  /*e760*/  PRMT R194, RZ, 0x7610, R194 ;  /* 0x00007610ffc27816 */ /* 0x000fe200000000c2 */
[----:B------:R-:W4:Y:S01]  /*e770*/  LDL R19, [R1+0x42c] ;  /* 0x00042c0001137983 */ /* 0x000f220000100800 */
[----:B-1----:R-:W-:Y:S02]  /*e780*/  @P3 IMAD.MOV.U32 R8, RZ, RZ, R13 ;  /* 0x000000ffff083224 */ /* 0x002fe400078e000d */
[----:B------:R-:W-:Y:S01]  /*e790*/  @P3 IMAD.MOV.U32 R9, RZ, RZ, R14 ;  /* 0x000000ffff093224 */ /* 0x000fe200078e000e */
[----:B------:R-:W4:Y:S04]  /*e7a0*/  LDL R13, [R1+0x5e4] ;  /* 0x0005e400010d7983 */ /* 0x000f280000100800 */
[----:B------:R-:W4:Y:S04]  /*e7b0*/  LDL R14, [R1+0x5e0] ;  /* 0x0005e000010e7983 */ /* 0x000f280000100800 */
[----:B------:R3:W4:Y:S01]  /*e7c0*/  @P3 LDG.E.U16 R222, desc[UR6][R8.64] ;  /* 0x0000000608de3981 */ /* 0x000722000c1e1500 */
[----:B------:R-:W-:-:S02]  /*e7d0*/  ISETP.GT.AND P2, PT, R16, 0x42, PT ;  /* 0x000000421000780c */ /* 0x000fc40003f44270 */
[----:B------:R-:W-:Y:S01]  /*e7e0*/  PRMT R195, RZ, 0x7610, R195 ;  /* 0x00007610ffc37816 */ /* 0x000fe200000000c3 */
[----:B------:R-:W4:Y:S01]  /*e7f0*/  LDL R18, [R1+0x420] ;  /* 0x0004200001127983 */ /* 0x000f220000100800 */
[----:B------:R-:W-:Y:S02]  /*e800*/  PRMT R227, RZ, 0x7610, R227 ;  /* 0x00007610ffe37816 */ /* 0x000fe400000000e3 */
[----:B------:R-:W-:Y:S01]  /*e810*/  PRMT R229, RZ, 0x7610, R229 ;  /* 0x00007610ffe57816 */ /* 0x000fe200000000e5 */
[----:B------:R-:W4:Y:S01]  /*e820*/  LDL R22, [R1+0x400] ;  /* 0x0004000001167983 */ /* 0x000f220000100800 */
[----:B---3--:R-:W-:Y:S02]  /*e830*/  @P0 IMAD.MOV.U32 R8, RZ, RZ, R11 ;  /* 0x000000ffff080224 */ /* 0x008fe400078e000b */
[----:B------:R-:W-:Y:S01]  /*e840*/  @P0 IMAD.MOV.U32 R9, RZ, RZ, R12 ;  /* 0x000000ffff090224 */ /* 0x000fe200078e000c */
[----:B------:R-:W3:Y:S04]  /*e850*/  LDL R11, [R1+0x5dc] ;  /* 0x0005dc00010b7983 */ /* 0x000ee80000100800 */
[----:B------:R-:W3:Y:S04]  /*e860*/  LDL R12, [R1+0x5d8] ;  /* 0x0005d800010c7983 */ /* 0x000ee80000100800 */
[----:B------:R2:W3:Y:S01]  /*e870*/  @P0 LDG.E.U16 R162, desc[UR6][R8.64] ;  /* 0x0000000608a20981 */ /* 0x0004e2000c1e1500 */
[----:B------:R-:W-:-:S02]  /*e880*/  PRMT R5, RZ, 0x7610, R5 ;  /* 0x00007610ff057816 */ /* 0x000fc40000000005 */
[----:B------:R-:W-:Y:S01]  /*e890*/  PRMT R220, RZ, 0x7610, R220 ;  /* 0x00007610ffdc7816 */ /* 0x000fe200000000dc */
[----:B------:R-:W3:Y:S01]  /*e8a0*/  LDL R153, [R1+0x3d0] ;  /* 0x0003d00001997983 */ /* 0x000ee20000100800 */
[----:B------:R-:W-:Y:S02]  /*e8b0*/  PRMT R165, RZ, 0x7610, R165 ;  /* 0x00007610ffa57816 */ /* 0x000fe400000000a5 */
[----:B------:R-:W-:Y:S01]  /*e8c0*/  PRMT R181, RZ, 0x7610, R181 ;  /* 0x00007610ffb57816 */ /* 0x000fe200000000b5 */
[----:B------:R-:W3:Y:S01]  /*e8d0*/  LDL R152, [R1+0x3d4] ;  /* 0x0003d40001987983 */ /* 0x000ee20000100800 */
[----:B--2---:R-:W-:-:S03]  /*e8e0*/  @P1 IMAD.MOV.U32 R9, RZ, RZ, R10 ;  /* 0x000000ffff091224 */ /* 0x004fc600078e000a */
[----:B------:R-:W2:Y:S01]  /*e8f0*/  LDL R10, [R1+0x5d0] ;  /* 0x0005d000010a7983 */ /* 0x000ea20000100800 */
[----:B----4-:R-:W-:-:S03]  /*e900*/  @P1 IMAD.MOV.U32 R8, RZ, RZ, R0 ;  /* 0x000000ffff081224 */ /* 0x010fc600078e0000 */
[----:B------:R-:W4:Y:S04]  /*e910*/  LDL R0, [R1+0x5d4] ;  /* 0x0005d40001007983 */ /* 0x000f280000100800 */
[----:B------:R1:W4:Y:S02]  /*e920*/  @P1 LDG.E.U16 R178, desc[UR6][R8.64] ;  /* 0x0000000608b21981 */ /* 0x000324000c1e1500 */
[----:B-1----:R-:W-:Y:S02]  /*e930*/  @P2 IMAD.MOV.U32 R8, RZ, RZ, R3 ;  /* 0x000000ffff082224 */ /* 0x002fe400078e0003 */
[----:B------:R-:W4:Y:S01]  /*e940*/  LDL R3, [R1+0x5cc] ;  /* 0x0005cc0001037983 */ /* 0x000f220000100800 */
[----:B------:R-:W-:Y:S01]  /*e950*/  ISETP.GT.AND P3, PT, R16, 0x43, PT ;  /* 0x000000431000780c */ /* 0x000fe20003f64270 */
[----:B------:R-:W-:-:S02]  /*e960*/  @P2 IMAD.MOV.U32 R9, RZ, RZ, R15 ;  /* 0x000000ffff092224 */ /* 0x000fc400078e000f */
[----:B------:R-:W4:Y:S01]  /*e970*/  LDL R15, [R1+0x5c8] ;  /* 0x0005c800010f7983 */ /* 0x000f220000100800 */
[----:B------:R-:W-:-:S03]  /*e980*/  ISETP.GT.AND P0, PT, R16, 0x44, PT ;  /* 0x000000441000780c */ /* 0x000fc60003f04270 */
[----:B------:R1:W4:Y:S01]  /*e990*/  @P2 LDG.E.U16 R194, desc[UR6][R8.64] ;  /* 0x0000000608c22981 */ /* 0x000322000c1e1500 */
[----:B------:R-:W-:-:S05]  /*e9a0*/  ISETP.GT.AND P1, PT, R16, 0x45, PT ;  /* 0x000000451000780c */ /* 0x000fca0003f24270 */
[----:B-1----:R-:W-:Y:S02]  /*e9b0*/  @P3 IMAD.MOV.U32 R8, RZ, RZ, R13 ;  /* 0x000000ffff083224 */ /* 0x002fe400078e000d */
[----:B------:R-:W-:Y:S01]  /*e9c0*/  @P3 IMAD.MOV.U32 R9, RZ, RZ, R14 ;  /* 0x000000ffff093224 */ /* 0x000fe200078e000e */
[----:B------:R-:W4:Y:S04]  /*e9d0*/  LDL R13, [R1+0x5c4] ;  /* 0x0005c400010d7983 */ /* 0x000f280000100800 */
[----:B------:R-:W4:Y:S04]  /*e9e0*/  LDL R14, [R1+0x5c0] ;  /* 0x0005c000010e7983 */ /* 0x000f280000100800 */
[----:B------:R3:W4:Y:S01]  /*e9f0*/  @P3 LDG.E.U16 R195, desc[UR6][R8.64] ;  /* 0x0000000608c33981 */ /* 0x000722000c1e1500 */
[----:B------:R-:W-:Y:S01]  /*ea00*/  ISETP.GT.AND P2, PT, R16, 0x46, PT ;  /* 0x000000461000780c */ /* 0x000fe20003f44270 */
[----:B---3--:R-:W-:-:S02]  /*ea10*/  @P0 IMAD.MOV.U32 R8, RZ, RZ, R11 ;  /* 0x000000ffff080224 */ /* 0x008fc400078e000b */
[----:B------:R-:W-:Y:S01]  /*ea20*/  @P0 IMAD.MOV.U32 R9, RZ, RZ, R12 ;  /* 0x000000ffff090224 */ /* 0x000fe200078e000c */
[----:B------:R-:W3:Y:S04]  /*ea30*/  LDL R11, [R1+0x5bc] ;  /* 0x0005bc00010b7983 */ /* 0x000ee80000100800 */
[----:B------:R-:W3:Y:S04]  /*ea40*/  LDL R12, [R1+0x5b8] ;  /* 0x0005b800010c7983 */ /* 0x000ee80000100800 */
[----:B------:R2:W3:Y:S02]  /*ea50*/  @P0 LDG.E.U16 R227, desc[UR6][R8.64] ;  /* 0x0000000608e30981 */ /* 0x0004e4000c1e1500 */
[----:B--2---:R-:W-:-:S02]  /*ea60*/  @P1 IMAD.MOV.U32 R9, RZ, RZ, R10 ;  /* 0x000000ffff091224 */ /* 0x004fc400078e000a */
        /* <DEDUP_REMOVED lines=13> */
[----:B------:R-:W4:Y:S01]  /*eb40*/  LDL R13, [R1+0x5a4] ;  /* 0x0005a400010d7983 */ /* 0x000f220000100800 */
[----:B------:R-:W-:-:S03]  /*eb50*/  @P3 IMAD.MOV.U32 R9, RZ, RZ, R14 ;  /* 0x000000ffff093224 */ /* 0x000fc600078e000e */
[----:B------:R-:W4:Y:S04]  /*eb60*/  LDL R14, [R1+0x5a0] ;  /* 0x0005a000010e7983 */ /* 0x000f280000100800 */
[----:B------:R3:W4:Y:S01]  /*eb70*/  @P3 LDG.E.U16 R220, desc[UR6][R8.64] ;  /* 0x0000000608dc3981 */ /* 0x000722000c1e1500 */
[----:B------:R-:W-:Y:S01]  /*eb80*/  ISETP.GT.AND P2, PT, R16, 0x4a, PT ;  /* 0x0000004a1000780c */ /* 0x000fe20003f44270 */
[----:B---3--:R-:W-:Y:S02]  /*eb90*/  @P0 IMAD.MOV.U32 R8, RZ, RZ, R11 ;  /* 0x000000ffff080224 */ /* 0x008fe400078e000b */
[----:B------:R-:W3:Y:S01]  /*eba0*/  LDL R11, [R1+0x59c] ;  /* 0x00059c00010b7983 */ /* 0x000ee20000100800 */
[----:B------:R-:W-:-:S03]  /*ebb0*/  @P0 IMAD.MOV.U32 R9, RZ, RZ, R12 ;  /* 0x000000ffff090224 */ /* 0x000fc600078e000c */
[----:B------:R-:W3:Y:S04]  /*ebc0*/  LDL R12, [R1+0x598] ;  /* 0x00059800010c7983 */ /* 0x000ee80000100800 */
[----:B------:R2:W3:Y:S02]  /*ebd0*/  @P0 LDG.E.U16 R165, desc[UR6][R8.64] ;  /* 0x0000000608a50981 */ /* 0x0004e4000c1e1500 */
[----:B--2---:R-:W-:Y:S02]  /*ebe0*/  @P1 IMAD.MOV.U32 R9, RZ, RZ, R10 ;  /* 0x000000ffff091224 */ /* 0x004fe400078e000a */
        /* <DEDUP_REMOVED lines=9> */
[----:B------:R-:W-:Y:S02]  /*ec80*/  PRMT R210, RZ, 0x7610, R210 ;  /* 0x00007610ffd27816 */ /* 0x000fe400000000d2 */
[C---:B------:R-:W-:Y:S02]  /*ec90*/  ISETP.GT.AND P0, PT, R16.reuse, 0x4c, PT ;  /* 0x0000004c1000780c */ /* 0x040fe40003f04270 */
[----:B------:R-:W-:Y:S02]  /*eca0*/  PRMT R214, RZ, 0x7610, R214 ;  /* 0x00007610ffd67816 */ /* 0x000fe400000000d6 */
[----:B------:R1:W4:Y:S01]  /*ecb0*/  @P2 LDG.E.U16 R210, desc[UR6][R8.64] ;  /* 0x0000000608d22981 */ /* 0x000322000c1e1500 */
[----:B------:R-:W-:Y:S02]  /*ecc0*/  ISETP.GT.AND P1, PT, R16, 0x4d, PT ;  /* 0x0000004d1000780c */ /* 0x000fe40003f24270 */
[----:B-1----:R-:W-:-:S02]  /*ecd0*/  @P3 IMAD.MOV.U32 R8, RZ, RZ, R13 ;  /* 0x000000ffff083224 */ /* 0x002fc400078e000d */
[----:B------:R-:W-:Y:S01]  /*ece0*/  @P3 IMAD.MOV.U32 R9, RZ, RZ, R14 ;  /* 0x000000ffff093224 */ /* 0x000fe200078e000e */
[----:B------:R-:W4:Y:S04]  /*ecf0*/  LDL R13, [R1+0x584] ;  /* 0x00058400010d7983 */ /* 0x000f280000100800 */
[----:B------:R-:W4:Y:S04]  /*ed00*/  LDL R14, [R1+0x580] ;  /* 0x00058000010e7983 */ /* 0x000f280000100800 */
[----:B------:R3:W4:Y:S01]  /*ed10*/  @P3 LDG.E.U16 R214, desc[UR6][R8.64] ;  /* 0x0000000608d63981 */ /* 0x000722000c1e1500 */
[----:B------:R-:W-:-:S02]  /*ed20*/  PRMT R7, RZ, 0x7610, R7 ;  /* 0x00007610ff077816 */ /* 0x000fc40000000007 */
[----:B------:R-:W-:Y:S01]  /*ed30*/  ISETP.GT.AND P2, PT, R16, 0x4e, PT ;  /* 0x0000004e1000780c */ /* 0x000fe20003f44270 */
[----:B---3--:R-:W-:Y:S02]  /*ed40*/  @P0 IMAD.MOV.U32 R8, RZ, RZ, R11 ;  /* 0x000000ffff080224 */ /* 0x008fe400078e000b */
[----:B------:R-:W-:Y:S01]  /*ed50*/  @P0 IMAD.MOV.U32 R9, RZ, RZ, R12 ;  /* 0x000000ffff090224 */ /* 0x000fe200078e000c */
[----:B------:R-:W3:Y:S04]  /*ed60*/  LDL R11, [R1+0x57c] ;  /* 0x00057c00010b7983 */ /* 0x000ee80000100800 */
[----:B------:R-:W3:Y:S01]  /*ed70*/  LDL R12, [R1+0x578] ;  /* 0x00057800010c7983 */ /* 0x000ee20000100800 */
[----:B------:R-:W-:-:S03]  /*ed80*/  PRMT R2, RZ, 0x7610, R2 ;  /* 0x00007610ff027816 */ /* 0x000fc60000000002 */
        /* <DEDUP_REMOVED lines=17> */
[----:B------:R-:W4:Y:S01]  /*eea0*/  LDL R13, [R1+0x564] ;  /* 0x00056400010d7983 */ /* 0x000f220000100800 */
[----:B------:R-:W-:-:S03]  /*eeb0*/  @P3 IMAD.MOV.U32 R9, RZ, RZ, R14 ;  /* 0x000000ffff093224 */ /* 0x000fc600078e000e */
[----:B------:R-:W4:Y:S04]  /*eec0*/  LDL R14, [R1+0x560] ;  /* 0x00056000010e7983 */ /* 0x000f280000100800 */
[----:B------:R3:W4:Y:S01]  /*eed0*/  @P3 LDG.E.U16 R249, desc[UR6][R8.64] ;  /* 0x0000000608f93981 */ /* 0x000722000c1e1500 */
[----:B------:R-:W-:Y:S02]  /*eee0*/  PRMT R164, RZ, 0x7610, R164 ;  /* 0x00007610ffa47816 */ /* 0x000fe400000000a4 */
[----:B------:R-:W-:Y:S01]  /*eef0*/  ISETP.GT.AND P0, PT, R16, 0x52, PT ;  /* 0x000000521000780c */ /* 0x000fe20003f04270 */
[----:B---3--:R-:W-:Y:S02]  /*ef00*/  @P4 IMAD.MOV.U32 R8, RZ, RZ, R11 ;  /* 0x000000ffff084224 */ /* 0x008fe400078e000b */
[----:B------:R-:W3:Y:S01]  /*ef10*/  LDL R11, [R1+0x55c] ;  /* 0x00055c00010b7983 */ /* 0x000ee20000100800 */
[----:B------:R-:W-:-:S03]  /*ef20*/  @P4 IMAD.MOV.U32 R9, RZ, RZ, R12 ;  /* 0x000000ffff094224 */ /* 0x000fc600078e000c */
        /* <DEDUP_REMOVED lines=13> */
[----:B------:R-:W-:Y:S02]  /*f000*/  ISETP.GT.AND P3, PT, R16, 0x54, PT ;  /* 0x000000541000780c */ /* 0x000fe40003f64270 */
[----:B------:R-:W-:Y:S02]  /*f010*/  PRMT R209, RZ, 0x7610, R209 ;  /* 0x00007610ffd17816 */ /* 0x000fe400000000d1 */
[----:B------:R-:W-:-:S04]  /*f020*/  PRMT R241, RZ, 0x7610, R241 ;  /* 0x00007610fff17816 */ /* 0x000fc800000000f1 */
[----:B------:R1:W4:Y:S01]  /*f030*/  @P0 LDG.E.U16 R209, desc[UR6][R8.64] ;  /* 0x0000000608d10981 */ /* 0x000322000c1e1500 */
[----:B------:R-:W-:Y:S01]  /*f040*/  ISETP.GT.AND P1, PT, R16, 0x55, PT ;  /* 0x000000551000780c */ /* 0x000fe20003f24270 */
[----:B-1----:R-:W-:Y:S02]  /*f050*/  @P2 IMAD.MOV.U32 R8, RZ, RZ, R13 ;  /* 0x000000ffff082224 */ /* 0x002fe400078e000d */
[----:B------:R-:W4:Y:S01]  /*f060*/  LDL R13, [R1+0x544] ;  /* 0x00054400010d7983 */ /* 0x000f220000100800 */
[----:B------:R-:W-:-:S03]  /*f070*/  @P2 IMAD.MOV.U32 R9, RZ, RZ, R14 ;  /* 0x000000ffff092224 */ /* 0x000fc600078e000e */
[----:B------:R-:W4:Y:S04]  /*f080*/  LDL R14, [R1+0x540] ;  /* 0x00054000010e7983 */ /* 0x000f280000100800 */
[----:B------:R3:W4:Y:S01]  /*f090*/  @P2 LDG.E.U16 R241, desc[UR6][R8.64] ;  /* 0x0000000608f12981 */ /* 0x000722000c1e1500 */
[----:B------:R-:W-:Y:S02]  /*f0a0*/  ISETP.GT.AND P4, PT, R16, 0x56, PT ;  /* 0x000000561000780c */ /* 0x000fe40003f84270 */
[----:B------:R-:W-:Y:S01]  /*f0b0*/  PRMT R246, RZ, 0x7610, R246 ;  /* 0x00007610fff67816 */ /* 0x000fe200000000f6 */
        /* <DEDUP_REMOVED lines=17> */
[----:B------:R-:W-:Y:S02]  /*f1d0*/  ISETP.GT.AND P1, PT, R16, 0x58, PT ;  /* 0x000000581000780c */ /* 0x000fe40003f24270 */
[----:B------:R-:W-:Y:S02]  /*f1e0*/  PRMT R240, RZ, 0x7610, R240 ;  /* 0x00007610fff07816 */ /* 0x000fe400000000f0 */
[----:B------:R1:W4:Y:S01]  /*f1f0*/  @P4 LDG.E.U16 R243, desc[UR6][R8.64] ;  /* 0x0000000608f34981 */ /* 0x000322000c1e1500 */
[----:B------:R-:W-:Y:S02]  /*f200*/  PRMT R167, RZ, 0x7610, R167 ;  /* 0x00007610ffa77816 */ /* 0x000fe400000000a7 */
[----:B-1----:R-:W-:-:S02]  /*f210*/  @P0 IMAD.MOV.U32 R8, RZ, RZ, R13 ;  /* 0x000000ffff080224 */ /* 0x002fc400078e000d */
        /* <DEDUP_REMOVED lines=9> */
[----:B------:R2:W3:Y:S01]  /*f2b0*/  @P1 LDG.E.U16 R167, desc[UR6][R8.64] ;  /* 0x0000000608a71981 */ /* 0x0004e2000c1e1500 */
[----:B------:R-:W-:Y:S02]  /*f2c0*/  ISETP.GT.AND P1, PT, R16, 0x5a, PT ;  /* 0x0000005a1000780c */ /* 0x000fe40003f24270 */
[----:B------:R-:W-:Y:S01]  /*f2d0*/  PRMT R183, RZ, 0x7610, R183 ;  /* 0x00007610ffb77816 */ /* 0x000fe200000000b7 */
[----:B--2---:R-:W-:Y:S02]  /*f2e0*/  @P0 IMAD.MOV.U32 R9, RZ, RZ, R10 ;  /* 0x000000ffff090224 */ /* 0x004fe400078e000a */
[----:B------:R-:W2:Y:S01]  /*f2f0*/  LDL R10, [R1+0x510] ;  /* 0x00051000010a7983 */ /* 0x000ea20000100800 */
[----:B----4-:R-:W-:-:S03]  /*f300*/  @P0 IMAD.MOV.U32 R8, RZ, RZ, R0 ;  /* 0x000000ffff080224 */ /* 0x010fc600078e0000 */
[----:B------:R-:W4:Y:S04]  /*f310*/  LDL R0, [R1+0x514] ;  /* 0x0005140001007983 */ /* 0x000f280000100800 */
[----:B------:R1:W4:Y:S02]  /*f320*/  @P0 LDG.E.U16 R183, desc[UR6][R8.64] ;  /* 0x0000000608b70981 */ /* 0x000324000c1e1500 */
[----:B-1----:R-:W-:Y:S02]  /*f330*/  @P1 IMAD.MOV.U32 R8, RZ, RZ, R3 ;  /* 0x000000ffff081224 */ /* 0x002fe400078e0003 */
[----:B------:R-:W4:Y:S01]  /*f340*/  LDL R3, [R1+0x50c] ;  /* 0x00050c0001037983 */ /* 0x000f220000100800 */
[----:B------:R-:W-:Y:S01]  /*f350*/  PRMT R208, RZ, 0x7610, R208 ;  /* 0x00007610ffd07816 */ /* 0x000fe200000000d0 */
[----:B------:R-:W-:Y:S01]  /*f360*/  @P1 IMAD.MOV.U32 R9, RZ, RZ, R15 ;  /* 0x000000ffff091224 */ /* 0x000fe200078e000f */
[C---:B------:R-:W-:Y:S01]  /*f370*/  ISETP.GT.AND P0, PT, R16.reuse, 0x5b, PT ;  /* 0x0000005b1000780c */ /* 0x040fe20003f04270 */
[----:B------:R-:W4:Y:S04]  /*f380*/  LDL R15, [R1+0x508] ;  /* 0x00050800010f7983 */ /* 0x000f280000100800 */
[----:B------:R1:W4:Y:S01]  /*f390*/  @P1 LDG.E.U16 R208, desc[UR6][R8.64] ;  /* 0x0000000608d01981 */ /* 0x000322000c1e1500 */
[----:B------:R-:W-:-:S02]  /*f3a0*/  ISETP.GT.AND P1, PT, R16, 0x5c, PT ;  /* 0x0000005c1000780c */ /* 0x000fc40003f24270 */
[----:B------:R-:W-:Y:S02]  /*f3b0*/  PRMT R233, RZ, 0x7610, R233 ;  /* 0x00007610ffe97816 */ /* 0x000fe400000000e9 */
[----:B------:R-:W-:-:S03]  /*f3c0*/  PRMT R238, RZ, 0x7610, R238 ;  /* 0x00007610ffee7816 */ /* 0x000fc600000000ee */
        /* <DEDUP_REMOVED lines=111> */
[----:B------:R-:W-:Y:S02]  /*fac0*/  PRMT R206, RZ, 0x7610, R206 ;  /* 0x00007610ffce7816 */ /* 0x000fe400000000ce */
[----:B------:R-:W-:Y:S01]  /*fad0*/  ISETP.GT.AND P1, PT, R16, 0x6b, PT ;  /* 0x0000006b1000780c */ /* 0x000fe20003f24270 */
[----:B-1----:R-:W-:-:S02]  /*fae0*/  @P2 IMAD.MOV.U32 R8, RZ, RZ, R13 ;  /* 0x000000ffff082224 */ /* 0x002fc400078e000d */
[----:B------:R-:W4:Y:S01]  /*faf0*/  LDL R13, [R1+0x494] ;  /* 0x00049400010d7983 */ /* 0x000f220000100800 */
[----:B------:R-:W-:-:S03]  /*fb00*/  @P2 IMAD.MOV.U32 R9, RZ, RZ, R14 ;  /* 0x000000ffff092224 */ /* 0x000fc600078e000e */
[----:B------:R-:W4:Y:S04]  /*fb10*/  LDL R14, [R1+0x490] ;  /* 0x00049000010e7983 */ /* 0x000f280000100800 */
[----:B------:R3:W4:Y:S02]  /*fb20*/  @P2 LDG.E.U16 R171, desc[UR6][R8.64] ;  /* 0x0000000608ab2981 */ /* 0x000724000c1e1500 */
        /* <DEDUP_REMOVED lines=28> */
[----:B---3--:R-:W-:Y:S01]  /*fcf0*/  @P0 IMAD.MOV.U32 R8, RZ, RZ, R11 ;  /* 0x000000ffff080224 */ /* 0x008fe200078e000b */
[----:B------:R-:W-:Y:S01]  /*fd00*/  PRMT R215, RZ, 0x7610, R215 ;  /* 0x00007610ffd77816 */ /* 0x000fe200000000d7 */
[----:B------:R-:W3:Y:S01]  /*fd10*/  LDL R11, [R1+0x458] ;  /* 0x00045800010b7983 */ /* 0x000ee20000100800 */
[----:B------:R-:W-:-:S03]  /*fd20*/  @P0 IMAD.MOV.U32 R9, RZ, RZ, R12 ;  /* 0x000000ffff090224 */ /* 0x000fc600078e000c */
[----:B------:R-:W3:Y:S04]  /*fd30*/  LDL R12, [R1+0x464] ;  /* 0x00046400010c7983 */ /* 0x000ee80000100800 */
[----:B------:R2:W3:Y:S01]  /*fd40*/  @P0 LDG.E.U16 R216, desc[UR6][R8.64] ;  /* 0x0000000608d80981 */ /* 0x0004e2000c1e1500 */
[----:B------:R-:W-:Y:S01]  /*fd50*/  ISETP.GT.AND P0, PT, R16, 0x71, PT ;  /* 0x000000711000780c */ /* 0x000fe20003f04270 */
[----:B--2---:R-:W-:Y:S02]  /*fd60*/  @P1 IMAD.MOV.U32 R9, RZ, RZ, R10 ;  /* 0x000000ffff091224 */ /* 0x004fe400078e000a */
[----:B------:R-:W2:Y:S01]  /*fd70*/  LDL R10, [R1+0x45c] ;  /* 0x00045c00010a7983 */ /* 0x000ea20000100800 */
[----:B----4-:R-:W-:-:S03]  /*fd80*/  @P1 IMAD.MOV.U32 R8, RZ, RZ, R0 ;  /* 0x000000ffff081224 */ /* 0x010fc600078e0000 */
[----:B------:R-:W4:Y:S04]  /*fd90*/  LDL R0, [R1+0x454] ;  /* 0x0004540001007983 */ /* 0x000f280000100800 */
[----:B------:R1:W4:Y:S02]  /*fda0*/  @P1 LDG.E.U16 R215, desc[UR6][R8.64] ;  /* 0x0000000608d71981 */ /* 0x000324000c1e1500 */
[----:B-1----:R-:W-:Y:S02]  /*fdb0*/  @P0 IMAD.MOV.U32 R8, RZ, RZ, R3 ;  /* 0x000000ffff080224 */ /* 0x002fe400078e0003 */
[----:B------:R-:W2:Y:S01]  /*fdc0*/  LDL R3, [R1+0x450] ;  /* 0x0004500001037983 */ /* 0x000ea20000100800 */
        /* <DEDUP_REMOVED lines=14> */
[----:B-1----:R-:W-:Y:S02]  /*feb0*/  @P0 IMAD.MOV.U32 R9, RZ, RZ, R13 ;  /* 0x000000ffff090224 */ /* 0x002fe400078e000d */
[----:B------:R-:W4:Y:S01]  /*fec0*/  LDL R13, [R1+0x440] ;  /* 0x00044000010d7983 */ /* 0x000f220000100800 */
[----:B---3--:R-:W-:-:S03]  /*fed0*/  @P0 IMAD.MOV.U32 R8, RZ, RZ, R12 ;  /* 0x000000ffff080224 */ /* 0x008fc600078e000c */
[----:B------:R-:W3:Y:S04]  /*fee0*/  LDL R12, [R1+0x444] ;  /* 0x00044400010c7983 */ /* 0x000ee80000100800 */
[----:B------:R1:W3:Y:S01]  /*fef0*/  @P0 LDG.E.U16 R213, desc[UR6][R8.64] ;  /* 0x0000000608d50981 */ /* 0x0002e2000c1e1500 */
[----:B------:R-:W-:Y:S01]  /*ff00*/  ISETP.GT.AND P0, PT, R16, 0x75, PT ;  /* 0x000000751000780c */ /* 0x000fe20003f04270 */
[----:B-1----:R-:W-:-:S12]  /*ff10*/  @P1 IMAD.MOV.U32 R9, RZ, RZ, R11 ;  /* 0x000000ffff091224 */ /* 0x002fd800078e000b */
[----:B--2---:R-:W-:Y:S02]  /*ff20*/  @P0 IMAD.MOV.U32 R11, RZ, RZ, R3 ;  /* 0x000000ffff0b0224 */ /* 0x004fe400078e0003 */
[----:B------:R-:W2:Y:S01]  /*ff30*/  LDL R3, [R1+0x430] ;  /* 0x0004300001037983 */ /* 0x000ea20000100800 */
[----:B------:R-:W-:Y:S02]  /*ff40*/  @P1 IMAD.MOV.U32 R8, RZ, RZ, R10 ;  /* 0x000000ffff081224 */ /* 0x000fe400078e000a */
[----:B----4-:R-:W-:Y:S02]  /*ff50*/  @P0 IMAD.MOV.U32 R10, RZ, RZ, R0 ;  /* 0x000000ffff0a0224 */ /* 0x010fe400078e0000 */
[----:B------:R-:W4:Y:S01]  /*ff60*/  LDL R0, [R1+0x434] ;  /* 0x0004340001007983 */ /* 0x000f220000100800 */
[----:B------:R-:W-:-:S06]  /*ff70*/  PRMT R212, RZ, 0x7610, R212 ;  /* 0x00007610ffd47816 */ /* 0x000fcc00000000d4 */
[----:B------:R1:W4:Y:S01]  /*ff80*/  @P1 LDG.E.U16 R212, desc[UR6][R8.64] ;  /* 0x0000000608d41981 */ /* 0x000322000c1e1500 */
[----:B------:R-:W-:Y:S02]  /*ff90*/  ISETP.GT.AND P1, PT, R16, 0x76, PT ;  /* 0x000000761000780c */ /* 0x000fe40003f24270 */
[----:B-1----:R-:W-:Y:S02]  /*ffa0*/  PRMT R8, RZ, 0x7610, R8 ;  /* 0x00007610ff087816 */ /* 0x002fe40000000008 */
[----:B------:R-:W-:-:S04]  /*ffb0*/  PRMT R9, RZ, 0x7610, R9 ;  /* 0x00007610ff097816 */ /* 0x000fc80000000009 */
[----:B------:R1:W4:Y:S01]  /*ffc0*/  @P0 LDG.E.U16 R8, desc[UR6][R10.64] ;  /* 0x000000060a080981 */ /* 0x000322000c1e1500 */
[----:B------:R-:W-:-:S04]  /*ffd0*/  ISETP.GT.AND P0, PT, R16, 0x77, PT ;  /* 0x000000771000780c */ /* 0x000fc80003f04270 */
[----:B-1----:R-:W-:Y:S02]  /*ffe0*/  @P1 IMAD.MOV.U32 R10, RZ, RZ, R14 ;  /* 0x000000ffff0a1224 */ /* 0x002fe400078e000e */
[----:B------:R-:W-:Y:S01]  /*fff0*/  @P1 IMAD.MOV.U32 R11, RZ, RZ, R15 ;  /* 0x000000ffff0b1224 */ /* 0x000fe200078e000f */
[----:B------:R-:W4:Y:S04]  /*10000*/  LDL R14, [R1+0x41c] ;  /* 0x00041c00010e7983 */ /* 0x000f280000100800 */
[----:B------:R1:W4:Y:S01]  /*10010*/  @P1 LDG.E.U16 R9, desc[UR6][R10.64] ;  /* 0x000000060a091981 */ /* 0x000322000c1e1500 */
[----:B------:R-:W-:-:S03]  /*10020*/  ISETP.GT.AND P1, PT, R16, 0x79, PT ;  /* 0x000000791000780c */ /* 0x000fc60003f24270 */
[----:B------:R-:W4:Y:S01]  /*10030*/  LDL R15, [R1+0x418] ;  /* 0x00041800010f7983 */ /* 0x000f220000100800 */
[----:B-1----:R-:W-:-:S06]  /*10040*/  PRMT R10, RZ, 0x7610, R10 ;  /* 0x00007610ff0a7816 */ /* 0x002fcc000000000a */
[----:B---3--:R2:W3:Y:S03]  /*10050*/  @P0 LDG.E.U16 R10, desc[UR6][R12.64] ;  /* 0x000000060c0a0981 */ /* 0x0084e6000c1e1500 */
[----:B--2---:R-:W-:Y:S02]  /*10060*/  @P1 IMAD.MOV.U32 R13, RZ, RZ, R3 ;  /* 0x000000ffff0d1224 */ /* 0x004fe400078e0003 */
[----:B------:R-:W2:Y:S01]  /*10070*/  LDL R3, [R1+0x410] ;  /* 0x0004100001037983 */ /* 0x000ea20000100800 */
[----:B----4-:R-:W-:-:S03]  /*10080*/  @P1 IMAD.MOV.U32 R12, RZ, RZ, R0 ;  /* 0x000000ffff0c1224 */ /* 0x010fc600078e0000 */
[----:B------:R-:W4:Y:S01]  /*10090*/  LDL R0, [R1+0x414] ;  /* 0x0004140001007983 */ /* 0x000f220000100800 */
[----:B------:R-:W-:Y:S02]  /*100a0*/  PRMT R187, RZ, 0x7610, R187 ;  /* 0x00007610ffbb7816 */ /* 0x000fe400000000bb */
[----:B------:R-:W-:-:S04]  /*100b0*/  ISETP.GT.AND P0, PT, R16, 0x7a, PT ;  /* 0x0000007a1000780c */ /* 0x000fc80003f04270 */
[----:B------:R1:W3:Y:S01]  /*100c0*/  @P1 LDG.E.U16 R187, desc[UR6][R12.64] ;  /* 0x000000060cbb1981 */ /* 0x0002e2000c1e1500 */
[----:B------:R-:W-:Y:S02]  /*100d0*/  ISETP.GT.AND P1, PT, R16, 0x7b, PT ;  /* 0x0000007b1000780c */ /* 0x000fe40003f24270 */
[----:B------:R-:W-:Y:S02]  /*100e0*/  PRMT R204, RZ, 0x7610, R204 ;  /* 0x00007610ffcc7816 */ /* 0x000fe400000000cc */
[----:B------:R-:W-:-:S04]  /*100f0*/  PRMT R11, RZ, 0x7610, R11 ;  /* 0x00007610ff0b7816 */ /* 0x000fc8000000000b */
[----:B-1----:R-:W-:Y:S02]  /*10100*/  @P0 IMAD.MOV.U32 R12, RZ, RZ, R19 ;  /* 0x000000ffff0c0224 */ /* 0x002fe400078e0013 */
[----:B------:R-:W-:Y:S01]  /*10110*/  @P0 IMAD.MOV.U32 R13, RZ, RZ, R20 ;  /* 0x000000ffff0d0224 */ /* 0x000fe200078e0014 */
[----:B------:R-:W3:Y:S04]  /*10120*/  LDL R19, [R1+0x404] ;  /* 0x0004040001137983 */ /* 0x000ee80000100800 */
[----:B------:R1:W3:Y:S01]  /*10130*/  @P0 LDG.E.U16 R204, desc[UR6][R12.64] ;  /* 0x000000060ccc0981 */ /* 0x0002e2000c1e1500 */
[----:B------:R-:W-:-:S03]  /*10140*/  ISETP.GT.AND P0, PT, R16, 0x7c, PT ;  /* 0x0000007c1000780c */ /* 0x000fc60003f04270 */
[----:B------:R-:W3:Y:S01]  /*10150*/  LDL R20, [R1+0x408] ;  /* 0x0004080001147983 */ /* 0x000ee20000100800 */
[----:B-1----:R-:W-:Y:S02]  /*10160*/  @P1 IMAD.MOV.U32 R12, RZ, RZ, R17 ;  /* 0x000000ffff0c1224 */ /* 0x002fe400078e0011 */
[----:B------:R-:W-:Y:S01]  /*10170*/  @P1 IMAD.MOV.U32 R13, RZ, RZ, R18 ;  /* 0x000000ffff0d1224 */ /* 0x000fe200078e0012 */
[----:B------:R-:W3:Y:S04]  /*10180*/  LDL R17, [R1+0x40c] ;  /* 0x00040c0001117983 */ /* 0x000ee80000100800 */
[----:B------:R1:W3:Y:S01]  /*10190*/  @P1 LDG.E.U16 R11, desc[UR6][R12.64] ;  /* 0x000000060c0b1981 */ /* 0x0002e2000c1e1500 */
[----:B------:R-:W-:-:S03]  /*101a0*/  ISETP.GT.AND P1, PT, R16, 0x7d, PT ;  /* 0x0000007d1000780c */ /* 0x000fc60003f24270 */
[----:B------:R-:W3:Y:S01]  /*101b0*/  LDL R18, [R1+0x808] ;  /* 0x0008080001127983 */ /* 0x000ee20000100800 */
[----:B-1----:R-:W-:-:S06]  /*101c0*/  PRMT R12, RZ, 0x7610, R12 ;  /* 0x00007610ff0c7816 */ /* 0x002fcc000000000c */
[----:B------:R2:W3:Y:S03]  /*101d0*/  @P0 LDG.E.U16 R12, desc[UR6][R14.64] ;  /* 0x000000060e0c0981 */ /* 0x0004e6000c1e1500 */
[----:B--2---:R-:W-:Y:S02]  /*101e0*/  @P1 IMAD.MOV.U32 R15, RZ, RZ, R3 ;  /* 0x000000ffff0f1224 */ /* 0x004fe400078e0003 */
[----:B------:R-:W2:Y:S01]  /*101f0*/  LDL R3, [R1+0x80c] ;  /* 0x00080c0001037983 */ /* 0x000ea20000100800 */
[----:B----4-:R-:W-:Y:S02]  /*10200*/  @P1 IMAD.MOV.U32 R14, RZ, RZ, R0 ;  /* 0x000000ffff0e1224 */ /* 0x010fe400078e0000 */
[----:B------:R-:W1:Y:S01]  /*10210*/  S2R R0, SR_TID.X ;  /* 0x0000000000007919 */ /* 0x000e620000002100 */
[----:B------:R-:W-:Y:S02]  /*10220*/  ISETP.GT.AND P2, PT, R16, 0x7e, PT ;  /* 0x0000007e1000780c */ /* 0x000fe40003f44270 */
[----:B------:R-:W-:-:S06]  /*10230*/  PRMT R13, RZ, 0x7610, R13 ;  /* 0x00007610ff0d7816 */ /* 0x000fcc000000000d */
[----:B------:R4:W2:Y:S01]  /*10240*/  @P1 LDG.E.U16 R13, desc[UR6][R14.64] ;  /* 0x000000060e0d1981 */ /* 0x0008a2000c1e1500 */
[----:B------:R-:W-:Y:S02]  /*10250*/  ISETP.GT.AND P1, PT, R16, 0x7f, PT ;  /* 0x0000007f1000780c */ /* 0x000fe40003f24270 */
[----:B----4-:R-:W-:Y:S02]  /*10260*/  PRMT R14, RZ, 0x7610, R14 ;  /* 0x00007610ff0e7816 */ /* 0x010fe4000000000e */
[----:B-1----:R-:W-:-:S04]  /*10270*/  LOP3.LUT R0, R0, 0x7f, RZ, 0xc0, !PT ;  /* 0x0000007f00007812 */ /* 0x002fc800078ec0ff */
[----:B------:R-:W-:Y:S01]  /*10280*/  ISETP.GE.AND P0, PT, R0, R16, PT ;  /* 0x000000100000720c */ /* 0x000fe20003f06270 */
[----:B---3--:R-:W-:Y:S01]  /*10290*/  @P2 IMAD.MOV.U32 R16, RZ, RZ, R17 ;  /* 0x000000ffff102224 */ /* 0x008fe200078e0011 */
[----:B------:R-:W3:Y:S01]  /*102a0*/  LDL.LU R0, [R1+0x20] ;  /* 0x0000200001007983 */ /* 0x000ee20000300800 */
[----:B------:R-:W-:-:S03]  /*102b0*/  @P2 IMAD.MOV.U32 R17, RZ, RZ, R20 ;  /* 0x000000ffff112224 */ /* 0x000fc600078e0014 */
[----:B------:R-:W4:Y:S04]  /*102c0*/  LDL R21, [R1+0x384] ;  /* 0x0003840001157983 */ /* 0x000f280000100800 */
[----:B------:R-:W4:Y:S04]  /*102d0*/  LDL R20, [R1+0x388] ;  /* 0x0003880001147983 */ /* 0x000f280000100800 */
[----:B------:R-:W3:Y:S04]  /*102e0*/  LDL R155, [R1+0x344] ;  /* 0x00034400019b7983 */ /* 0x000ee80000100800 */
[----:B------:R-:W3:Y:S04]  /*102f0*/  LDL R23, [R1+0x348] ;  /* 0x0003480001177983 */ /* 0x000ee80000100800 */
[----:B------:R1:W3:Y:S01]  /*10300*/  @P2 LDG.E.U16 R14, desc[UR6][R16.64] ;  /* 0x00000006100e2981 */ /* 0x0002e2000c1e1500 */
[----:B------:R-:W-:-:S03]  /*10310*/  PRMT R15, RZ, 0x7610, R15 ;  /* 0x00007610ff0f7816 */ /* 0x000fc6000000000f */
[----:B0-----:R-:W3:Y:S04]  /*10320*/  LDL R234, [R1+0x248] ;  /* 0x0002480001ea7983 */ /* 0x001ee80000100800 */
[----:B------:R-:W3:Y:S01]  /*10330*/  LDL R224, [R1+0x204] ;  /* 0x0002040001e07983 */ /* 0x000ee20000100800 */
[----:B-1----:R-:W-:Y:S02]  /*10340*/  @P1 IMAD.MOV.U32 R16, RZ, RZ, R19 ;  /* 0x000000ffff101224 */ /* 0x002fe400078e0013 */
[----:B------:R-:W-:Y:S01]  /*10350*/  @P1 IMAD.MOV.U32 R17, RZ, RZ, R22 ;  /* 0x000000ffff111224 */ /* 0x000fe200078e0016 */
[----:B------:R-:W3:Y:S01]  /*10360*/  LDL R217, [R1+0x1c4] ;  /* 0x0001c40001d97983 */ /* 0x000ee20000100800 */
[----:B------:R-:W-:-:S03]  /*10370*/  @!P0 IMAD.MOV.U32 R19, RZ, RZ, R18 ;  /* 0x000000ffff138224 */ /* 0x000fc600078e0012 */
[----:B------:R-:W3:Y:S04]  /*10380*/  LDL R22, [R1+0x304] ;  /* 0x0003040001167983 */ /* 0x000ee80000100800 */
[----:B------:R0:W3:Y:S01]  /*10390*/  @P1 LDG.E.U16 R15, desc[UR6][R16.64] ;  /* 0x00000006100f1981 */ /* 0x0000e2000c1e1500 */
[----:B------:R-:W-:Y:S01]  /*103a0*/  BAR.SYNC.DEFER_BLOCKING 0x0 ;  /* 0x0000000000007b1d */ /* 0x000fe20000010000 */
[----:B--2---:R-:W-:-:S05]  /*103b0*/  @!P0 IMAD.MOV.U32 R18, RZ, RZ, R3 ;  /* 0x000000ffff128224 */ /* 0x004fca00078e0003 */
[----:B------:R-:W2:Y:S01]  /*103c0*/  LDL R3, [R1+0x308] ;  /* 0x0003080001037983 */ /* 0x000ea20000100800 */
[----:B0-----:R-:W-:Y:S02]  /*103d0*/  PRMT R16, RZ, 0x7610, R16 ;  /* 0x00007610ff107816 */ /* 0x001fe40000000010 */
[----:B------:R-:W-:-:S04]  /*103e0*/  PRMT R17, RZ, 0x7610, R17 ;  /* 0x00007610ff117816 */ /* 0x000fc80000000011 */
[----:B------:R0:W2:Y:S02]  /*103f0*/  @!P0 LDG.E.U16 R16, desc[UR6][R18.64] ;  /* 0x0000000612108981 */ /* 0x0000a4000c1e1500 */
[----:B0-----:R-:W-:Y:S02]  /*10400*/  @!P0 IMAD.MOV.U32 R18, RZ, RZ, R152 ;  /* 0x000000ffff128224 */ /* 0x001fe400078e0098 */
[----:B------:R-:W-:Y:S01]  /*10410*/  @!P0 IMAD.MOV.U32 R19, RZ, RZ, R153 ;  /* 0x000000ffff138224 */ /* 0x000fe200078e0099 */
[----:B------:R-:W2:Y:S04]  /*10420*/  LDL R152, [R1+0x288] ;  /* 0x0002880001987983 */ /* 0x000ea80000100800 */
[----:B------:R0:W2:Y:S04]  /*10430*/  @!P0 LDG.E.U16 R17, desc[UR6][R18.64] ;  /* 0x0000000612118981 */ /* 0x0000a8000c1e1500 */
[----:B------:R-:W2:Y:S01]  /*10440*/  LDL R153, [R1+0x284] ;  /* 0x0002840001997983 */ /* 0x000ea20000100800 */
[----:B0-----:R-:W-:-:S02]  /*10450*/  PRMT R18, RZ, 0x7610, R18 ;  /* 0x00007610ff127816 */ /* 0x001fc40000000012 */
[----:B------:R-:W-:-:S04]  /*10460*/  PRMT R19, RZ, 0x7610, R19 ;  /* 0x00007610ff137816 */ /* 0x000fc80000000013 */
[----:B----4-:R3:W4:Y:S02]  /*10470*/  @!P0 LDG.E.U16 R18, desc[UR6][R20.64] ;  /* 0x0000000614128981 */ /* 0x010724000c1e1500 */
[----:B---3--:R-:W-:Y:S02]  /*10480*/  @!P0 IMAD.MOV.U32 R20, RZ, RZ, R23 ;  /* 0x000000ffff148224 */ /* 0x008fe400078e0017 */
[----:B------:R-:W-:Y:S02]  /*10490*/  @!P0 IMAD.MOV.U32 R21, RZ, RZ, R155 ;  /* 0x000000ffff158224 */ /* 0x000fe400078e009b */
[----:B------:R-:W3:Y:S04]  /*104a0*/  LDL R155, [R1+0x208] ;  /* 0x00020800019b7983 */ /* 0x000ee80000100800 */
[----:B------:R0:W4:Y:S02]  /*104b0*/  @!P0 LDG.E.U16 R19, desc[UR6][R20.64] ;  /* 0x0000000614138981 */ /* 0x000124000c1e1500 */
[----:B0-----:R-:W-:Y:S01]  /*104c0*/  PRMT R20, RZ, 0x7610, R20 ;  /* 0x00007610ff147816 */ /* 0x001fe20000000014 */
[----:B------:R-:W-:-:S02]  /*104d0*/  @!P0 IMAD.MOV.U32 R23, RZ, RZ, R22 ;  /* 0x000000ffff178224 */ /* 0x000fc400078e0016 */
[----:B--2---:R-:W-:Y:S01]  /*104e0*/  @!P0 IMAD.MOV.U32 R22, RZ, RZ, R3 ;  /* 0x000000ffff168224 */ /* 0x004fe200078e0003 */
[----:B------:R-:W-:Y:S01]  /*104f0*/  PRMT R21, RZ, 0x7610, R21 ;  /* 0x00007610ff157816 */ /* 0x000fe20000000015 */
[----:B------:R0:W-:Y:S04]  /*10500*/  STS.U16 [R6+UR4+0x400], R157 ;  /* 0x0004009d06007988 */ /* 0x0001e80008000404 */
[----:B------:R1:W2:Y:S04]  /*10510*/  @!P0 LDG.E.U16 R20, desc[UR6][R22.64] ;  /* 0x0000000616148981 */ /* 0x0002a8000c1e1500 */
[----:B------:R1:W-:Y:S04]  /*10520*/  STS.U16 [R6+UR4+0x800], R156 ;  /* 0x0008009c06007988 */ /* 0x0003e80008000404 */
[----:B0-----:R-:W3:Y:S04]  /*10530*/  LDL R157, [R1+0x188] ;  /* 0x00018800019d7983 */ /* 0x001ee80000100800 */
[----:B------:R-:W4:Y:S04]  /*10540*/  LDL R22, [R1+0x2c4] ;  /* 0x0002c40001167983 */ /* 0x000f280000100800 */
[----:B------:R-:W4:Y:S04]  /*10550*/  LDL R23, [R1+0x2c8] ;  /* 0x0002c80001177983 */ /* 0x000f280000100800 */
[----:B-1----:R-:W3:Y:S04]  /*10560*/  LDL R156, [R1+0x184] ;  /* 0x00018400019c7983 */ /* 0x002ee80000100800 */
[----:B------:R-:W2:Y:S01]  /*10570*/  LDL R3, [R1+0x1c8] ;  /* 0x0001c80001037983 */ /* 0x000ea20000100800 */
[----:B----4-:R-:W-:-:S04]  /*10580*/  @!P0 LOP3.LUT R23, R23, R22, RZ, 0x3c, !PT ;  /* 0x0000001617178212 */ /* 0x010fc800078e3cff */
[----:B------:R-:W-:-:S04]  /*10590*/  @!P0 LOP3.LUT R22, R23, R22, RZ, 0x3c, !PT ;  /* 0x0000001617168212 */ /* 0x000fc800078e3cff */
[----:B------:R-:W-:-:S05]  /*105a0*/  @!P0 LOP3.LUT R23, R23, R22, RZ, 0x3c, !PT ;  /* 0x0000001617178212 */ /* 0x000fca00078e3cff */
[----:B------:R0:W4:Y:S02]  /*105b0*/  @!P0 LDG.E.U16 R21, desc[UR6][R22.64] ;  /* 0x0000000616158981 */ /* 0x000124000c1e1500 */
[----:B0-----:R-:W-:-:S06]  /*105c0*/  PRMT R22, RZ, 0x7610, R22 ;  /* 0x00007610ff167816 */ /* 0x001fcc0000000016 */
[----:B------:R0:W4:Y:S04]  /*105d0*/  @!P0 LDG.E.U16 R22, desc[UR6][R152.64] ;  /* 0x0000000698168981 */ /* 0x000128000c1e1500 */
[----:B------:R-:W2:Y:S01]  /*105e0*/  LDL R153, [R1+0x244] ;  /* 0x0002440001997983 */ /* 0x000ea20000100800 */
[----:B------:R-:W-:Y:S01]  /*105f0*/  PRMT R23, RZ, 0x7610, R23 ;  /* 0x00007610ff177816 */ /* 0x000fe20000000017 */
[----:B0-----:R-:W-:Y:S02]  /*10600*/  @!P0 IMAD.MOV.U32 R152, RZ, RZ, R234 ;  /* 0x000000ffff988224 */ /* 0x001fe400078e00ea */
[----:B------:R0:W-:Y:S01]  /*10610*/  STS.U16 [R6+UR4], R154 ;  /* 0x0000009a06007988 */ /* 0x0001e20008000404 */
[----:B---3--:R-:W-:-:S03]  /*10620*/  @!P0 LOP3.LUT R157, R157, R156, RZ, 0x3c, !PT ;  /* 0x0000009c9d9d8212 */ /* 0x008fc600078e3cff */
[----:B------:R1:W-:Y:S04]  /*10630*/  STS.U16 [R6+UR4+0xc00], R159 ;  /* 0x000c009f06007988 */ /* 0x0003e80008000404 */
[----:B------:R3:W-:Y:S01]  /*10640*/  STS.U16 [R6+UR4+0x1000], R158 ;  /* 0x0010009e06007988 */ /* 0x0007e20008000404 */
[----:B0-----:R-:W-:Y:S02]  /*10650*/  @!P0 IMAD.MOV.U32 R154, RZ, RZ, R155 ;  /* 0x000000ffff9a8224 */ /* 0x001fe400078e009b */
[----:B------:R-:W-:Y:S01]  /*10660*/  @!P0 IMAD.MOV.U32 R155, RZ, RZ, R224 ;  /* 0x000000ffff9b8224 */ /* 0x000fe200078e00e0 */
[C---:B------:R-:W-:Y:S01]  /*10670*/  @!P0 LOP3.LUT R156, R157.reuse, R156, RZ, 0x3c, !PT ;  /* 0x0000009c9d9c8212 */ /* 0x040fe200078e3cff */
[----:B-1----:R-:W4:Y:S03]  /*10680*/  LDL R159, [R1+0x108] ;  /* 0x00010800019f7983 */ /* 0x002f260000100800 */
[----:B------:R-:W-:Y:S01]  /*10690*/  @!P0 LOP3.LUT R157, R157, R156, RZ, 0x3c, !PT ;  /* 0x0000009c9d9d8212 */ /* 0x000fe200078e3cff */
[----:B---3--:R-:W4:Y:S04]  /*106a0*/  LDL R158, [R1+0x104] ;  /* 0x00010400019e7983 */ /* 0x008f280000100800 */
[----:B------:R-:W3:Y:S04]  /*106b0*/  LDL R234, [R1+0xc4] ;  /* 0x0000c40001ea7983 */ /* 0x000ee80000100800 */
[----:B------:R-:W3:Y:S04]  /*106c0*/  LDL R224, [R1+0xc8] ;  /* 0x0000c80001e07983 */ /* 0x000ee80000100800 */
[----:B--2---:R0:W2:Y:S02]  /*106d0*/  @!P0 LDG.E.U16 R23, desc[UR6][R152.64] ;  /* 0x0000000698178981 */ /* 0x0040a4000c1e1500 */
[----:B0-----:R-:W-:-:S02]  /*106e0*/  PRMT R152, RZ, 0x7610, R152 ;  /* 0x00007610ff987816 */ /* 0x001fc40000000098 */
[----:B------:R-:W-:-:S04]  /*106f0*/  PRMT R153, RZ, 0x7610, R153 ;  /* 0x00007610ff997816 */ /* 0x000fc80000000099 */
[----:B------:R0:W2:Y:S02]  /*10700*/  @!P0 LDG.E.U16 R152, desc[UR6][R154.64] ;  /* 0x000000069a988981 */ /* 0x0000a4000c1e1500 */
[----:B0-----:R-:W-:Y:S02]  /*10710*/  @!P0 IMAD.MOV.U32 R154, RZ, RZ, R3 ;  /* 0x000000ffff9a8224 */ /* 0x001fe400078e0003 */
[----:B------:R-:W-:Y:S01]  /*10720*/  @!P0 IMAD.MOV.U32 R155, RZ, RZ, R217 ;  /* 0x000000ffff9b8224 */ /* 0x000fe200078e00d9 */
[----:B------:R-:W3:Y:S04]  /*10730*/  LDL R3, [R1+0x88] ;  /* 0x0000880001037983 */ /* 0x000ee80000100800 */
[----:B------:R0:W2:Y:S04]  /*10740*/  @!P0 LDG.E.U16 R153, desc[UR6][R154.64] ;  /* 0x000000069a998981 */ /* 0x0000a8000c1e1500 */
[----:B------:R-:W2:Y:S01]  /*10750*/  LDL R217, [R1+0x84] ;  /* 0x0000840001d97983 */ /* 0x000ea20000100800 */
[----:B0-----:R-:W-:-:S06]  /*10760*/  PRMT R154, RZ, 0x7610, R154 ;  /* 0x00007610ff9a7816 */ /* 0x001fcc000000009a */
[----:B------:R0:W2:Y:S04]  /*10770*/  @!P0 LDG.E.U16 R154, desc[UR6][R156.64] ;  /* 0x000000069c9a8981 */ /* 0x0000a8000c1e1500 */
[----:B------:R-:W0:Y:S04]  /*10780*/  LDL R156, [R1+0x144] ;  /* 0x00014400019c7983 */ /* 0x000e280000100800 */
[----:B------:R-:W0:Y:S01]  /*10790*/  LDL R157, [R1+0x148] ;  /* 0x00014800019d7983 */ /* 0x000e220000100800 */
[----:B------:R-:W-:Y:S02]  /*107a0*/  PRMT R155, RZ, 0x7610, R155 ;  /* 0x00007610ff9b7816 */ /* 0x000fe4000000009b */
[----:B----4-:R-:W-:-:S04]  /*107b0*/  @!P0 LOP3.LUT R159, R159, R158, RZ, 0x3c, !PT ;  /* 0x0000009e9f9f8212 */ /* 0x010fc800078e3cff */
[----:B------:R-:W-:-:S04]  /*107c0*/  @!P0 LOP3.LUT R158, R159, R158, RZ, 0x3c, !PT ;  /* 0x0000009e9f9e8212 */ /* 0x000fc800078e3cff */
[----:B------:R-:W-:Y:S01]  /*107d0*/  @!P0 LOP3.LUT R159, R159, R158, RZ, 0x3c, !PT ;  /* 0x0000009e9f9f8212 */ /* 0x000fe200078e3cff */
[----:B------:R-:W-:Y:S04]  /*107e0*/  STS.U16 [R6+UR4+0x1400], R161 ;  /* 0x001400a106007988 */ /* 0x000fe80008000404 */
[----:B------:R-:W-:Y:S04]  /*107f0*/  STS.U16 [R6+UR4+0x1800], R160 ;  /* 0x001800a006007988 */ /* 0x000fe80008000404 */
[----:B------:R1:W-:Y:S04]  /*10800*/  STS.U16 [R6+UR4+0x1c00], R163 ;  /* 0x001c00a306007988 */ /* 0x0003e80008000404 */
[----:B-1----:R-:W4:Y:S01]  /*10810*/  LDL R163, [R1+0x804] ;  /* 0x0008040001a37983 */ /* 0x002f220000100800 */
[----:B---3--:R-:W-:-:S03]  /*10820*/  @!P0 IMAD.MOV.U32 R160, RZ, RZ, R3 ;  /* 0x000000ffffa08224 */ /* 0x008fc600078e0003 */
[----:B------:R-:W3:Y:S01]  /*10830*/  LDL R3, [R1+0x3cc] ;  /* 0x0003cc0001037983 */ /* 0x000ee20000100800 */
[----:B0-----:R-:W-:-:S04]  /*10840*/  @!P0 LOP3.LUT R157, R157, R156, RZ, 0x3c, !PT ;  /* 0x0000009c9d9d8212 */ /* 0x001fc800078e3cff */
[----:B------:R-:W-:-:S04]  /*10850*/  @!P0 LOP3.LUT R156, R157, R156, RZ, 0x3c, !PT ;  /* 0x0000009c9d9c8212 */ /* 0x000fc800078e3cff */
[----:B------:R-:W-:-:S05]  /*10860*/  @!P0 LOP3.LUT R157, R157, R156, RZ, 0x3c, !PT ;  /* 0x0000009c9d9d8212 */ /* 0x000fca00078e3cff */
[----:B------:R0:W3:Y:S02]  /*10870*/  @!P0 LDG.E.U16 R155, desc[UR6][R156.64] ;  /* 0x000000069c9b8981 */ /* 0x0000e4000c1e1500 */
[----:B0-----:R-:W-:Y:S02]  /*10880*/  PRMT R156, RZ, 0x7610, R156 ;  /* 0x00007610ff9c7816 */ /* 0x001fe4000000009c */
[----:B------:R-:W-:-:S04]  /*10890*/  PRMT R157, RZ, 0x7610, R157 ;  /* 0x00007610ff9d7816 */ /* 0x000fc8000000009d */
[----:B------:R0:W3:Y:S01]  /*108a0*/  @!P0 LDG.E.U16 R156, desc[UR6][R158.64] ;  /* 0x000000069e9c8981 */ /* 0x0000e2000c1e1500 */
[----:B--2---:R-:W-:-:S03]  /*108b0*/  @!P0 IMAD.MOV.U32 R161, RZ, RZ, R217 ;  /* 0x000000ffffa18224 */ /* 0x004fc600078e00d9 */
[----:B------:R-:W2:Y:S01]  /*108c0*/  LDL R217, [R1+0x380] ;  /* 0x0003800001d97983 */ /* 0x000ea20000100800 */
[----:B0-----:R-:W-:Y:S02]  /*108d0*/  @!P0 IMAD.MOV.U32 R158, RZ, RZ, R224 ;  /* 0x000000ffff9e8224 */ /* 0x001fe400078e00e0 */
[----:B------:R-:W-:Y:S01]  /*108e0*/  @!P0 IMAD.MOV.U32 R159, RZ, RZ, R234 ;  /* 0x000000ffff9f8224 */ /* 0x000fe200078e00ea */
[----:B------:R-:W3:Y:S04]  /*108f0*/  LDL R224, [R1+0x3c8] ;  /* 0x0003c80001e07983 */ /* 0x000ee80000100800 */
[----:B------:R0:W3:Y:S04]  /*10900*/  @!P0 LDG.E.U16 R157, desc[UR6][R158.64] ;  /* 0x000000069e9d8981 */ /* 0x0000e8000c1e1500 */
[----:B------:R-:W3:Y:S01]  /*10910*/  LDL R234, [R1+0x37c] ;  /* 0x00037c0001ea7983 */ /* 0x000ee20000100800 */
[----:B0-----:R-:W-:-:S03]  /*10920*/  PRMT R158, RZ, 0x7610, R158 ;  /* 0x00007610ff9e7816 */ /* 0x001fc6000000009e */
[----:B------:R0:W-:Y:S04]  /*10930*/  STL [R1+0x854], R252 ;  /* 0x000854fc01007387 */ /* 0x0001e80000100800 */
[----:B------:R1:W3:Y:S02]  /*10940*/  @!P0 LDG.E.U16 R158, desc[UR6][R160.64] ;  /* 0x00000006a09e8981 */ /* 0x0002e4000c1e1500 */
[----:B-1----:R-:W-:Y:S02]  /*10950*/  @!P0 IMAD.MOV.U32 R160, RZ, RZ, R252 ;  /* 0x000000ffffa08224 */ /* 0x002fe400078e00fc */
[----:B0-----:R-:W3:Y:S01]  /*10960*/  LDL R252, [R1+0x3fc] ;  /* 0x0003fc0001fc7983 */ /* 0x001ee20000100800 */
[----:B------:R-:W-:Y:S01]  /*10970*/  PRMT R159, RZ, 0x7610, R159 ;  /* 0x00007610ff9f7816 */ /* 0x000fe2000000009f */
[----:B------:R-:W-:-:S02]  /*10980*/  @!P0 IMAD.MOV.U32 R161, RZ, RZ, R250 ;  /* 0x000000ffffa18224 */ /* 0x000fc400078e00fa */
[----:B------:R4:W-:Y:S04]  /*10990*/  STS.U16 [R6+UR4+0x2000], R162 ;  /* 0x002000a206007988 */ /* 0x0009e80008000404 */
[----:B------:R0:W3:Y:S01]  /*109a0*/  @!P0 LDG.E.U16 R159, desc[UR6][R160.64] ;  /* 0x00000006a09f8981 */ /* 0x0000e2000c1e1500 */
[----:B----4-:R-:W-:Y:S01]  /*109b0*/  @!P0 IMAD.MOV.U32 R162, RZ, RZ, R163 ;  /* 0x000000ffffa28224 */ /* 0x010fe200078e00a3 */
[----:B0-----:R-:W-:Y:S02]  /*109c0*/  PRMT R160, RZ, 0x7610, R160 ;  /* 0x00007610ffa07816 */ /* 0x001fe400000000a0 */
[----:B------:R-:W-:Y:S01]  /*109d0*/  PRMT R161, RZ, 0x7610, R161 ;  /* 0x00007610ffa17816 */ /* 0x000fe200000000a1 */
[----:B------:R-:W-:Y:S04]  /*109e0*/  STS.U16 [R6+UR4+0x2400], R165 ;  /* 0x002400a506007988 */ /* 0x000fe80008000404 */
[----:B------:R-:W-:Y:S04]  /*109f0*/  STS.U16 [R6+UR4+0x2800], R164 ;  /* 0x002800a406007988 */ /* 0x000fe80008000404 */
[----:B------:R0:W-:Y:S04]  /*10a00*/  STL [R1+0x850], R250 ;  /* 0x000850fa01007387 */ /* 0x0001e80000100800 */
[----:B0-----:R-:W4:Y:S04]  /*10a10*/  LDL.LU R250, [R1+0x74] ;  /* 0x0000740001fa7983 */ /* 0x001f280000300800 */
[----:B------:R0:W-:Y:S04]  /*10a20*/  STS.U16 [R6+UR4+0x2c00], R167 ;  /* 0x002c00a706007988 */ /* 0x0001e80008000404 */
[----:B0-----:R-:W4:Y:S01]  /*10a30*/  LDL R167, [R1+0x2fc] ;  /* 0x0002fc0001a77983 */ /* 0x001f220000100800 */
[----:B--2---:R-:W-:-:S03]  /*10a40*/  @!P0 IMAD.MOV.U32 R164, RZ, RZ, R217 ;  /* 0x000000ffffa48224 */ /* 0x004fc600078e00d9 */
[----:B------:R-:W2:Y:S01]  /*10a50*/  LDL R217, [R1+0x280] ;  /* 0x0002800001d97983 */ /* 0x000ea20000100800 */
[----:B---3--:R-:W-:-:S03]  /*10a60*/  @!P0 IMAD.MOV.U32 R165, RZ, RZ, R234 ;  /* 0x000000ffffa58224 */ /* 0x008fc600078e00ea */
[----:B------:R-:W3:Y:S01]  /*10a70*/  LDL R234, [R1+0x27c] ;  /* 0x00027c0001ea7983 */ /* 0x000ee20000100800 */
[----:B------:R-:W-:-:S03]  /*10a80*/  @!P0 IMAD.MOV.U32 R163, RZ, RZ, R252 ;  /* 0x000000ffffa38224 */ /* 0x000fc600078e00fc */
[----:B------:R-:W4:Y:S04]  /*10a90*/  LDL R252, [R1+0x300] ;  /* 0x0003000001fc7983 */ /* 0x000f280000100800 */
[----:B------:R0:W4:Y:S02]  /*10aa0*/  @!P0 LDG.E.U16 R160, desc[UR6][R162.64] ;  /* 0x00000006a2a08981 */ /* 0x000124000c1e1500 */
[----:B0-----:R-:W-:Y:S02]  /*10ab0*/  @!P0 IMAD.MOV.U32 R162, RZ, RZ, R3 ;  /* 0x000000ffffa28224 */ /* 0x001fe400078e0003 */
[----:B------:R-:W-:Y:S01]  /*10ac0*/  @!P0 IMAD.MOV.U32 R163, RZ, RZ, R224 ;  /* 0x000000ffffa38224 */ /* 0x000fe200078e00e0 */
[----:B------:R-:W4:Y:S04]  /*10ad0*/  LDL R3, [R1+0x2c0] ;  /* 0x0002c00001037983 */ /* 0x000f280000100800 */
[----:B------:R0:W4:Y:S04]  /*10ae0*/  @!P0 LDG.E.U16 R161, desc[UR6][R162.64] ;  /* 0x00000006a2a18981 */ /* 0x000128000c1e1500 */
[----:B------:R-:W4:Y:S01]  /*10af0*/  LDL R224, [R1+0x2bc] ;  /* 0x0002bc0001e07983 */ /* 0x000f220000100800 */
[----:B0-----:R-:W-:-:S06]  /*10b00*/  PRMT R162, RZ, 0x7610, R162 ;  /* 0x00007610ffa27816 */ /* 0x001fcc00000000a2 */
[----:B------:R0:W4:Y:S04]  /*10b10*/  @!P0 LDG.E.U16 R162, desc[UR6][R164.64] ;  /* 0x00000006a4a28981 */ /* 0x000128000c1e1500 */
[----:B------:R-:W0:Y:S04]  /*10b20*/  LDL R164, [R1+0x33c] ;  /* 0x00033c0001a47983 */ /* 0x000e280000100800 */
[----:B------:R-:W0:Y:S01]  /*10b30*/  LDL R165, [R1+0x340] ;  /* 0x0003400001a57983 */ /* 0x000e220000100800 */
[----:B------:R-:W-:-:S03]  /*10b40*/  PRMT R163, RZ, 0x7610, R163 ;  /* 0x00007610ffa37816 */ /* 0x000fc600000000a3 */
[----:B------:R-:W-:Y:S04]  /*10b50*/  STS.U16 [R6+UR4+0x3000], R166 ;  /* 0x003000a606007988 */ /* 0x000fe80008000404 */
[----:B------:R-:W-:Y:S04]  /*10b60*/  STS.U16 [R6+UR4+0x3400], R169 ;  /* 0x003400a906007988 */ /* 0x000fe80008000404 */
[----:B------:R-:W-:Y:S04]  /*10b70*/  STS.U16 [R6+UR4+0x3800], R168 ;  /* 0x003800a806007988 */ /* 0x000fe80008000404 */
[----:B------:R1:W-:Y:S04]  /*10b80*/  STS.U16 [R6+UR4+0x3c00], R171 ;  /* 0x003c00ab06007988 */ /* 0x0003e80008000404 */
[----:B-1----:R-:W4:Y:S01]  /*10b90*/  LDL R171, [R1+0x200] ;  /* 0x0002000001ab7983 */ /* 0x002f220000100800 */
[----:B--2---:R-:W-:Y:S01]  /*10ba0*/  @!P0 IMAD.MOV.U32 R168, RZ, RZ, R217 ;  /* 0x000000ffffa88224 */ /* 0x004fe200078e00d9 */
[----:B------:R-:W-:Y:S01]  /*10bb0*/  LOP3.LUT R217, R6, 0x10, RZ, 0x3c, !PT ;  /* 0x0000001006d97812 */ /* 0x000fe200078e3cff */
[----:B---3--:R-:W-:-:S02]  /*10bc0*/  @!P0 IMAD.MOV.U32 R169, RZ, RZ, R234 ;  /* 0x000000ffffa98224 */ /* 0x008fc400078e00ea */
[----:B----4-:R-:W-:Y:S02]  /*10bd0*/  @!P0 IMAD.MOV.U32 R166, RZ, RZ, R252 ;  /* 0x000000ffffa68224 */ /* 0x010fe400078e00fc */
[----:B------:R1:W-:Y:S04]  /*10be0*/  STS.U16 [R217+UR4+0x80], R170 ;  /* 0x000080aad9007988 */ /* 0x0003e80008000404 */
[----:B------:R-:W2:Y:S04]  /*10bf0*/  LDL R252, [R1+0x17c] ;  /* 0x00017c0001fc7983 */ /* 0x000ea80000100800 */
[----:B------:R-:W3:Y:S04]  /*10c00*/  LDL R234, [R1+0x180] ;  /* 0x0001800001ea7983 */ /* 0x000ee80000100800 */
[----:B-1----:R-:W4:Y:S01]  /*10c10*/  LDL R170, [R1+0x1fc] ;  /* 0x0001fc0001aa7983 */ /* 0x002f220000100800 */
[----:B0-----:R-:W-:-:S04]  /*10c20*/  @!P0 LOP3.LUT R165, R165, R164, RZ, 0x3c, !PT ;  /* 0x000000a4a5a58212 */ /* 0x001fc800078e3cff */
[----:B------:R-:W-:-:S04]  /*10c30*/  @!P0 LOP3.LUT R164, R165, R164, RZ, 0x3c, !PT ;  /* 0x000000a4a5a48212 */ /* 0x000fc800078e3cff */
[----:B------:R-:W-:-:S05]  /*10c40*/  @!P0 LOP3.LUT R165, R165, R164, RZ, 0x3c, !PT ;  /* 0x000000a4a5a58212 */ /* 0x000fca00078e3cff */
[----:B------:R0:W2:Y:S02]  /*10c50*/  @!P0 LDG.E.U16 R163, desc[UR6][R164.64] ;  /* 0x00000006a4a38981 */ /* 0x0000a4000c1e1500 */
        /* <DEDUP_REMOVED lines=8> */
[----:B0-----:R-:W-:-:S06]  /*10ce0*/  PRMT R166, RZ, 0x7610, R166 ;  /* 0x00007610ffa67816 */ /* 0x001fcc00000000a6 */
[----:B------:R0:W2:Y:S04]  /*10cf0*/  @!P0 LDG.E.U16 R166, desc[UR6][R168.64] ;  /* 0x00000006a8a68981 */ /* 0x0000a8000c1e1500 */
[----:B------:R-:W0:Y:S04]  /*10d00*/  LDL R168, [R1+0x23c] ;  /* 0x00023c0001a87983 */ /* 0x000e280000100800 */
[----:B------:R-:W0:Y:S01]  /*10d10*/  LDL R169, [R1+0x240] ;  /* 0x0002400001a97983 */ /* 0x000e220000100800 */
[----:B------:R-:W-:-:S03]  /*10d20*/  PRMT R167, RZ, 0x7610, R167 ;  /* 0x00007610ffa77816 */ /* 0x000fc600000000a7 */
[----:B------:R-:W-:Y:S04]  /*10d30*/  STS.U16 [R217+UR4+0x480], R173 ;  /* 0x000480add9007988 */ /* 0x000fe80008000404 */
[----:B------:R-:W-:Y:S04]  /*10d40*/  STS.U16 [R217+UR4+0x880], R172 ;  /* 0x000880acd9007988 */ /* 0x000fe80008000404 */
[----:B------:R1:W-:Y:S04]  /*10d50*/  STS.U16 [R217+UR4+0xc80], R175 ;  /* 0x000c80afd9007988 */ /* 0x0003e80008000404 */
[----:B------:R1:W-:Y:S04]  /*10d60*/  STS.U16 [R217+UR4+0x1080], R174 ;  /* 0x001080aed9007988 */ /* 0x0003e80008000404 */
[----:B-1----:R-:W2:Y:S04]  /*10d70*/  LDL R175, [R1+0x100] ;  /* 0x0001000001af7983 */ /* 0x002ea80000100800 */
[----:B------:R-:W2:Y:S01]  /*10d80*/  LDL R174, [R1+0xfc] ;  /* 0x0000fc0001ae7983 */ /* 0x000ea20000100800 */
[----:B----4-:R-:W-:-:S04]  /*10d90*/  @!P0 LOP3.LUT R171, R171, R170, RZ, 0x3c, !PT ;  /* 0x000000aaabab8212 */ /* 0x010fc800078e3cff */
[----:B------:R-:W-:-:S04]  /*10da0*/  @!P0 LOP3.LUT R170, R171, R170, RZ, 0x3c, !PT ;  /* 0x000000aaabaa8212 */ /* 0x000fc800078e3cff */
[----:B------:R-:W-:Y:S01]  /*10db0*/  @!P0 LOP3.LUT R171, R171, R170, RZ, 0x3c, !PT ;  /* 0x000000aaabab8212 */ /* 0x000fe200078e3cff */
[----:B---3--:R-:W-:Y:S02]  /*10dc0*/  @!P0 IMAD.MOV.U32 R172, RZ, RZ, R234 ;  /* 0x000000ffffac8224 */ /* 0x008fe400078e00ea */
[----:B--2---:R-:W-:Y:S01]  /*10dd0*/  @!P0 IMAD.MOV.U32 R173, RZ, RZ, R252 ;  /* 0x000000ffffad8224 */ /* 0x004fe200078e00fc */
[----:B------:R-:W2:Y:S04]  /*10de0*/  LDL R234, [R1+0x80] ;  /* 0x0000800001ea7983 */ /* 0x000ea80000100800 */
[----:B------:R-:W3:Y:S01]  /*10df0*/  LDL R252, [R1+0x7c] ;  /* 0x00007c0001fc7983 */ /* 0x000ee20000100800 */
[----:B0-----:R-:W-:-:S04]  /*10e00*/  @!P0 LOP3.LUT R169, R169, R168, RZ, 0x3c, !PT ;  /* 0x000000a8a9a98212 */ /* 0x001fc800078e3cff */
[----:B------:R-:W-:-:S04]  /*10e10*/  @!P0 LOP3.LUT R168, R169, R168, RZ, 0x3c, !PT ;  /* 0x000000a8a9a88212 */ /* 0x000fc800078e3cff */
[----:B------:R-:W-:-:S05]  /*10e20*/  @!P0 LOP3.LUT R169, R169, R168, RZ, 0x3c, !PT ;  /* 0x000000a8a9a98212 */ /* 0x000fca00078e3cff */
[----:B------:R0:W4:Y:S02]  /*10e30*/  @!P0 LDG.E.U16 R167, desc[UR6][R168.64] ;  /* 0x00000006a8a78981 */ /* 0x000124000c1e1500 */
[----:B0-----:R-:W-:Y:S02]  /*10e40*/  PRMT R168, RZ, 0x7610, R168 ;  /* 0x00007610ffa87816 */ /* 0x001fe400000000a8 */
[----:B------:R-:W-:-:S04]  /*10e50*/  PRMT R169, RZ, 0x7610, R169 ;  /* 0x00007610ffa97816 */ /* 0x000fc800000000a9 */
[----:B------:R0:W4:Y:S02]  /*10e60*/  @!P0 LDG.E.U16 R168, desc[UR6][R170.64] ;  /* 0x00000006aaa88981 */ /* 0x000124000c1e1500 */
[----:B0-----:R-:W-:Y:S02]  /*10e70*/  @!P0 IMAD.MOV.U32 R170, RZ, RZ, R3 ;  /* 0x000000ffffaa8224 */ /* 0x001fe400078e0003 */
[----:B------:R-:W-:Y:S01]  /*10e80*/  @!P0 IMAD.MOV.U32 R171, RZ, RZ, R224 ;  /* 0x000000ffffab8224 */ /* 0x000fe200078e00e0 */
[----:B------:R-:W2:Y:S04]  /*10e90*/  LDL R3, [R1+0xc0] ;  /* 0x0000c00001037983 */ /* 0x000ea80000100800 */
[----:B------:R0:W4:Y:S04]  /*10ea0*/  @!P0 LDG.E.U16 R169, desc[UR6][R170.64] ;  /* 0x00000006aaa98981 */ /* 0x000128000c1e1500 */
[----:B------:R-:W3:Y:S01]  /*10eb0*/  LDL R224, [R1+0xbc] ;  /* 0x0000bc0001e07983 */ /* 0x000ee20000100800 */
[----:B0-----:R-:W-:-:S06]  /*10ec0*/  PRMT R170, RZ, 0x7610, R170 ;  /* 0x00007610ffaa7816 */ /* 0x001fcc00000000aa */
[----:B------:R0:W4:Y:S04]  /*10ed0*/  @!P0 LDG.E.U16 R170, desc[UR6][R172.64] ;  /* 0x00000006acaa8981 */ /* 0x000128000c1e1500 */
[----:B------:R-:W0:Y:S04]  /*10ee0*/  LDL R172, [R1+0x13c] ;  /* 0x00013c0001ac7983 */ /* 0x000e280000100800 */
[----:B------:R-:W0:Y:S01]  /*10ef0*/  LDL R173, [R1+0x140] ;  /* 0x0001400001ad7983 */ /* 0x000e220000100800 */
[----:B------:R-:W-:Y:S02]  /*10f00*/  PRMT R171, RZ, 0x7610, R171 ;  /* 0x00007610ffab7816 */ /* 0x000fe400000000ab */
[----:B------:R-:W-:-:S04]  /*10f10*/  @!P0 LOP3.LUT R175, R175, R174, RZ, 0x3c, !PT ;  /* 0x000000aeafaf8212 */ /* 0x000fc800078e3cff */
[----:B------:R-:W-:-:S04]  /*10f20*/  @!P0 LOP3.LUT R174, R175, R174, RZ, 0x3c, !PT ;  /* 0x000000aeafae8212 */ /* 0x000fc800078e3cff */
[----:B------:R-:W-:Y:S02]  /*10f30*/  @!P0 LOP3.LUT R175, R175, R174, RZ, 0x3c, !PT ;  /* 0x000000aeafaf8212 */ /* 0x000fe400078e3cff */
[----:B0-----:R-:W-:-:S04]  /*10f40*/  @!P0 LOP3.LUT R173, R173, R172, RZ, 0x3c, !PT ;  /* 0x000000acadad8212 */ /* 0x001fc800078e3cff */
[----:B------:R-:W-:-:S04]  /*10f50*/  @!P0 LOP3.LUT R172, R173, R172, RZ, 0x3c, !PT ;  /* 0x000000acadac8212 */ /* 0x000fc800078e3cff */
[----:B------:R-:W-:-:S05]  /*10f60*/  @!P0 LOP3.LUT R173, R173, R172, RZ, 0x3c, !PT ;  /* 0x000000acadad8212 */ /* 0x000fca00078e3cff */
[----:B------:R0:W4:Y:S02]  /*10f70*/  @!P0 LDG.E.U16 R171, desc[UR6][R172.64] ;  /* 0x00000006acab8981 */ /* 0x000124000c1e1500 */
[----:B0-----:R-:W-:-:S06]  /*10f80*/  PRMT R172, RZ, 0x7610, R172 ;  /* 0x00007610ffac7816 */ /* 0x001fcc00000000ac */
[----:B------:R2:W4:Y:S02]  /*10f90*/  @!P0 LDG.E.U16 R172, desc[UR6][R174.64] ;  /* 0x00000006aeac8981 */ /* 0x000524000c1e1500 */
[----:B--2---:R-:W-:Y:S02]  /*10fa0*/  @!P0 IMAD.MOV.U32 R174, RZ, RZ, R3 ;  /* 0x000000ffffae8224 */ /* 0x004fe400078e0003 */
[----:B---3--:R-:W-:Y:S01]  /*10fb0*/  @!P0 IMAD.MOV.U32 R175, RZ, RZ, R224 ;  /* 0x000000ffffaf8224 */ /* 0x008fe200078e00e0 */
[----:B------:R-:W2:Y:S04]  /*10fc0*/  LDL R3, [R1+0x800] ;  /* 0x0008000001037983 */ /* 0x000ea80000100800 */
[----:B------:R-:W3:Y:S01]  /*10fd0*/  LDL R224, [R1+0x7fc] ;  /* 0x0007fc0001e07983 */ /* 0x000ee20000100800 */
[----:B------:R-:W-:-:S03]  /*10fe0*/  PRMT R173, RZ, 0x7610, R173 ;  /* 0x00007610ffad7816 */ /* 0x000fc600000000ad */
[----:B------:R0:W-:Y:S04]  /*10ff0*/  STS.U16 [R217+UR4+0x1480], R177 ;  /* 0x001480b1d9007988 */ /* 0x0001e80008000404 */
[----:B------:R1:W4:Y:S04]  /*11000*/  @!P0 LDG.E.U16 R173, desc[UR6][R174.64] ;  /* 0x00000006aead8981 */ /* 0x000328000c1e1500 */
[----:B------:R1:W-:Y:S01]  /*11010*/  STS.U16 [R217+UR4+0x1880], R176 ;  /* 0x001880b0d9007988 */ /* 0x0003e20008000404 */
[----:B0-----:R-:W-:Y:S01]  /*11020*/  @!P0 IMAD.MOV.U32 R177, RZ, RZ, R252 ;  /* 0x000000ffffb18224 */ /* 0x001fe200078e00fc */
[----:B-1----:R-:W-:Y:S01]  /*11030*/  PRMT R174, RZ, 0x7610, R174 ;  /* 0x00007610ffae7816 */ /* 0x002fe200000000ae */
[----:B------:R-:W-:Y:S01]  /*11040*/  @!P0 IMAD.MOV.U32 R176, RZ, RZ, R234 ;  /* 0x000000ffffb08224 */ /* 0x000fe200078e00ea */
[----:B------:R-:W-:Y:S01]  /*11050*/  PRMT R175, RZ, 0x7610, R175 ;  /* 0x00007610ffaf7816 */ /* 0x000fe200000000af */
[----:B------:R-:W-:Y:S04]  /*11060*/  STS.U16 [R217+UR4+0x1c80], R179 ;  /* 0x001c80b3d9007988 */ /* 0x000fe80008000404 */
[----:B------:R0:W4:Y:S04]  /*11070*/  @!P0 LDG.E.U16 R174, desc[UR6][R176.64] ;  /* 0x00000006b0ae8981 */ /* 0x000128000c1e1500 */
[----:B------:R-:W-:Y:S04]  /*11080*/  STS.U16 [R217+UR4+0x2080], R178 ;  /* 0x002080b2d9007988 */ /* 0x000fe80008000404 */
[----:B------:R-:W4:Y:S01]  /*11090*/  LDL R234, [R1+0x338] ;  /* 0x0003380001ea7983 */ /* 0x000f220000100800 */
[----:B0-----:R-:W-:-:S02]  /*110a0*/  @!P0 IMAD.MOV.U32 R176, RZ, RZ, R248 ;  /* 0x000000ffffb08224 */ /* 0x001fc400078e00f8 */
[----:B------:R-:W-:Y:S01]  /*110b0*/  @!P0 IMAD.MOV.U32 R177, RZ, RZ, R247 ;  /* 0x000000ffffb18224 */ /* 0x000fe200078e00f7 */
[----:B------:R-:W4:Y:S04]  /*110c0*/  LDL.LU R252, [R1+0x24] ;  /* 0x0000240001fc7983 */ /* 0x000f280000300800 */
[----:B------:R0:W4:Y:S04]  /*110d0*/  @!P0 LDG.E.U16 R175, desc[UR6][R176.64] ;  /* 0x00000006b0af8981 */ /* 0x000128000c1e1500 */
[----:B------:R1:W-:Y:S01]  /*110e0*/  STL [R1+0x85c], R248 ;  /* 0x00085cf801007387 */ /* 0x0003e20000100800 */
[----:B0-----:R-:W-:-:S03]  /*110f0*/  PRMT R176, RZ, 0x7610, R176 ;  /* 0x00007610ffb07816 */ /* 0x001fc600000000b0 */
[----:B-1----:R-:W4:Y:S04]  /*11100*/  LDL.LU R248, [R1+0xac] ;  /* 0x0000ac0001f87983 */ /* 0x002f280000300800 */
[----:B------:R0:W-:Y:S04]  /*11110*/  STL [R1+0x858], R247 ;  /* 0x000858f701007387 */ /* 0x0001e80000100800 */
[----:B------:R1:W-:Y:S04]  /*11120*/  STS.U16 [R217+UR4+0x2480], R181 ;  /* 0x002480b5d9007988 */ /* 0x0003e80008000404 */
[----:B0-----:R-:W4:Y:S04]  /*11130*/  LDL.LU R247, [R1+0x78] ;  /* 0x0000780001f77983 */ /* 0x001f280000300800 */
[----:B------:R0:W-:Y:S04]  /*11140*/  STS.U16 [R217+UR4+0x2880], R180 ;  /* 0x002880b4d9007988 */ /* 0x0001e80008000404 */
[----:B-1----:R-:W4:Y:S04]  /*11150*/  LDL R181, [R1+0x378] ;  /* 0x0003780001b57983 */ /* 0x002f280000100800 */
[----:B0-----:R-:W4:Y:S01]  /*11160*/  LDL R180, [R1+0x374] ;  /* 0x0003740001b47983 */ /* 0x001f220000100800 */
[----:B--2---:R-:W-:-:S02]  /*11170*/  @!P0 IMAD.MOV.U32 R178, RZ, RZ, R3 ;  /* 0x000000ffffb28224 */ /* 0x004fc400078e0003 */
[----:B---3--:R-:W-:Y:S01]  /*11180*/  @!P0 IMAD.MOV.U32 R179, RZ, RZ, R224 ;  /* 0x000000ffffb38224 */ /* 0x008fe200078e00e0 */
[----:B------:R-:W-:Y:S01]  /*11190*/  PRMT R177, RZ, 0x7610, R177 ;  /* 0x00007610ffb17816 */ /* 0x000fe200000000b1 */
[----:B------:R-:W2:Y:S04]  /*111a0*/  LDL R224, [R1+0x2f4] ;  /* 0x0002f40001e07983 */ /* 0x000ea80000100800 */
[----:B------:R0:W3:Y:S04]  /*111b0*/  @!P0 LDG.E.U16 R176, desc[UR6][R178.64] ;  /* 0x00000006b2b08981 */ /* 0x0000e8000c1e1500 */
[----:B------:R-:W3:Y:S04]  /*111c0*/  LDL R3, [R1+0x2f8] ;  /* 0x0002f80001037983 */ /* 0x000ee80000100800 */
[----:B------:R-:W0:Y:S04]  /*111d0*/  LDL R178, [R1+0x3c0] ;  /* 0x0003c00001b27983 */ /* 0x000e280000100800 */
[----:B------:R-:W0:Y:S01]  /*111e0*/  LDL R179, [R1+0x3c4] ;  /* 0x0003c40001b37983 */ /* 0x000e220000100800 */
[----:B----4-:R-:W-:-:S04]  /*111f0*/  @!P0 LOP3.LUT R181, R181, R180, RZ, 0x3c, !PT ;  /* 0x000000b4b5b58212 */ /* 0x010fc800078e3cff */
[----:B------:R-:W-:-:S04]  /*11200*/  @!P0 LOP3.LUT R180, R181, R180, RZ, 0x3c, !PT ;  /* 0x000000b4b5b48212 */ /* 0x000fc800078e3cff */
[----:B------:R-:W-:Y:S02]  /*11210*/  @!P0 LOP3.LUT R181, R181, R180, RZ, 0x3c, !PT ;  /* 0x000000b4b5b58212 */ /* 0x000fe400078e3cff */
[----:B0-----:R-:W-:-:S04]  /*11220*/  @!P0 LOP3.LUT R179, R179, R178, RZ, 0x3c, !PT ;  /* 0x000000b2b3b38212 */ /* 0x001fc800078e3cff */
[----:B------:R-:W-:-:S04]  /*11230*/  @!P0 LOP3.LUT R178, R179, R178, RZ, 0x3c, !PT ;  /* 0x000000b2b3b28212 */ /* 0x000fc800078e3cff */
[----:B------:R-:W-:-:S05]  /*11240*/  @!P0 LOP3.LUT R179, R179, R178, RZ, 0x3c, !PT ;  /* 0x000000b2b3b38212 */ /* 0x000fca00078e3cff */
[----:B------:R0:W4:Y:S02]  /*11250*/  @!P0 LDG.E.U16 R177, desc[UR6][R178.64] ;  /* 0x00000006b2b18981 */ /* 0x000124000c1e1500 */
[----:B0-----:R-:W-:-:S06]  /*11260*/  PRMT R178, RZ, 0x7610, R178 ;  /* 0x00007610ffb27816 */ /* 0x001fcc00000000b2 */
[----:B------:R0:W4:Y:S04]  /*11270*/  @!P0 LDG.E.U16 R178, desc[UR6][R180.64] ;  /* 0x00000006b4b28981 */ /* 0x000128000c1e1500 */
[----:B------:R-:W4:Y:S01]  /*11280*/  LDL R181, [R1+0x334] ;  /* 0x0003340001b57983 */ /* 0x000f220000100800 */
[----:B------:R-:W-:Y:S01]  /*11290*/  PRMT R179, RZ, 0x7610, R179 ;  /* 0x00007610ffb37816 */ /* 0x000fe200000000b3 */
[----:B0-----:R-:W-:Y:S02]  /*112a0*/  @!P0 IMAD.MOV.U32 R180, RZ, RZ, R234 ;  /* 0x000000ffffb48224 */ /* 0x001fe400078e00ea */
[----:B------:R2:W-:Y:S04]  /*112b0*/  STS.U16 [R217+UR4+0x2c80], R183 ;  /* 0x002c80b7d9007988 */ /* 0x0005e80008000404 */
[----:B------:R3:W-:Y:S04]  /*112c0*/  STS.U16 [R217+UR4+0x3080], R182 ;  /* 0x003080b6d9007988 */ /* 0x0007e80008000404 */
[----:B------:R-:W4:Y:S01]  /*112d0*/  LDL R234, [R1+0x238] ;  /* 0x0002380001ea7983 */ /* 0x000f220000100800 */
[----:B--2---:R-:W-:-:S02]  /*112e0*/  @!P0 IMAD.MOV.U32 R183, RZ, RZ, R224 ;  /* 0x000000ffffb78224 */ /* 0x004fc400078e00e0 */
[----:B---3--:R-:W-:Y:S01]  /*112f0*/  @!P0 IMAD.MOV.U32 R182, RZ, RZ, R3 ;  /* 0x000000ffffb68224 */ /* 0x008fe200078e0003 */
[----:B------:R0:W-:Y:S04]  /*11300*/  STS.U16 [R217+UR4+0x3480], R185 ;  /* 0x003480b9d9007988 */ /* 0x0001e80008000404 */
[----:B------:R1:W-:Y:S04]  /*11310*/  STS.U16 [R217+UR4+0x3880], R184 ;  /* 0x003880b8d9007988 */ /* 0x0003e80008000404 */
[----:B------:R-:W2:Y:S04]  /*11320*/  LDL R224, [R1+0x1f4] ;  /* 0x0001f40001e07983 */ /* 0x000ea80000100800 */
[----:B0-----:R-:W3:Y:S04]  /*11330*/  LDL R185, [R1+0x278] ;  /* 0x0002780001b97983 */ /* 0x001ee80000100800 */
[----:B-1----:R-:W3:Y:S04]  /*11340*/  LDL R184, [R1+0x274] ;  /* 0x0002740001b87983 */ /* 0x002ee80000100800 */
[----:B------:R-:W2:Y:S04]  /*11350*/  LDL R3, [R1+0x1f8] ;  /* 0x0001f80001037983 */ /* 0x000ea80000100800 */
[----:B----4-:R0:W4:Y:S02]  /*11360*/  @!P0 LDG.E.U16 R179, desc[UR6][R180.64] ;  /* 0x00000006b4b38981 */ /* 0x010124000c1e1500 */
[----:B0-----:R-:W-:-:S06]  /*11370*/  PRMT R180, RZ, 0x7610, R180 ;  /* 0x00007610ffb47816 */ /* 0x001fcc00000000b4 */
[----:B------:R0:W4:Y:S04]  /*11380*/  @!P0 LDG.E.U16 R180, desc[UR6][R182.64] ;  /* 0x00000006b6b48981 */ /* 0x000128000c1e1500 */
[----:B------:R-:W0:Y:S04]  /*11390*/  LDL R182, [R1+0x2b4] ;  /* 0x0002b40001b67983 */ /* 0x000e280000100800 */
[----:B------:R-:W0:Y:S01]  /*113a0*/  LDL R183, [R1+0x2b8] ;  /* 0x0002b80001b77983 */ /* 0x000e220000100800 */
[----:B------:R-:W-:Y:S02]  /*113b0*/  PRMT R181, RZ, 0x7610, R181 ;  /* 0x00007610ffb57816 */ /* 0x000fe400000000b5 */
[----:B---3--:R-:W-:-:S04]  /*113c0*/  @!P0 LOP3.LUT R185, R185, R184, RZ, 0x3c, !PT ;  /* 0x000000b8b9b98212 */ /* 0x008fc800078e3cff */
[----:B------:R-:W-:-:S04]  /*113d0*/  @!P0 LOP3.LUT R184, R185, R184, RZ, 0x3c, !PT ;  /* 0x000000b8b9b88212 */ /* 0x000fc800078e3cff */
[----:B------:R-:W-:Y:S02]  /*113e0*/  @!P0 LOP3.LUT R185, R185, R184, RZ, 0x3c, !PT ;  /* 0x000000b8b9b98212 */ /* 0x000fe400078e3cff */
[----:B0-----:R-:W-:-:S04]  /*113f0*/  @!P0 LOP3.LUT R183, R183, R182, RZ, 0x3c, !PT ;  /* 0x000000b6b7b78212 */ /* 0x001fc800078e3cff */
[----:B------:R-:W-:-:S04]  /*11400*/  @!P0 LOP3.LUT R182, R183, R182, RZ, 0x3c, !PT ;  /* 0x000000b6b7b68212 */ /* 0x000fc800078e3cff */
[----:B------:R-:W-:-:S05]  /*11410*/  @!P0 LOP3.LUT R183, R183, R182, RZ, 0x3c, !PT ;  /* 0x000000b6b7b78212 */ /* 0x000fca00078e3cff */
[----:B------:R0:W3:Y:S02]  /*11420*/  @!P0 LDG.E.U16 R181, desc[UR6][R182.64] ;  /* 0x00000006b6b58981 */ /* 0x0000e4000c1e1500 */
[----:B0-----:R-:W-:-:S06]  /*11430*/  PRMT R182, RZ, 0x7610, R182 ;  /* 0x00007610ffb67816 */ /* 0x001fcc00000000b6 */
[----:B------:R0:W3:Y:S04]  /*11440*/  @!P0 LDG.E.U16 R182, desc[UR6][R184.64] ;  /* 0x00000006b8b68981 */ /* 0x0000e8000c1e1500 */
[----:B------:R-:W4:Y:S01]  /*11450*/  LDL R185, [R1+0x234] ;  /* 0x0002340001b97983 */ /* 0x000f220000100800 */
[----:B------:R-:W-:Y:S01]  /*11460*/  PRMT R183, RZ, 0x7610, R183 ;  /* 0x00007610ffb77816 */ /* 0x000fe200000000b7 */
[----:B0-----:R-:W-:Y:S02]  /*11470*/  @!P0 IMAD.MOV.U32 R184, RZ, RZ, R234 ;  /* 0x000000ffffb88224 */ /* 0x001fe400078e00ea */
[----:B------:R0:W-:Y:S04]  /*11480*/  STS.U16 [R217+UR4+0x3c80], R187 ;  /* 0x003c80bbd9007988 */ /* 0x0001e80008000404 */
[----:B------:R-:W3:Y:S01]  /*11490*/  LDL R234, [R1+0xf8] ;  /* 0x0000f80001ea7983 */ /* 0x000ee20000100800 */
[----:B0-----:R-:W-:Y:S01]  /*114a0*/  LOP3.LUT R217, R6, 0x20, RZ, 0x3c, !PT ;  /* 0x0000002006d97812 */ /* 0x001fe200078e3cff */
[----:B--2---:R-:W-:-:S02]  /*114b0*/  @!P0 IMAD.MOV.U32 R187, RZ, RZ, R224 ;  /* 0x000000ffffbb8224 */ /* 0x004fc400078e00e0 */
[----:B------:R-:W2:Y:S04]  /*114c0*/  LDL R224, [R1+0xb4] ;  /* 0x0000b40001e07983 */ /* 0x000ea80000100800 */
[----:B------:R0:W-:Y:S02]  /*114d0*/  STS.U16 [R217+UR4+0x100], R186 ;  /* 0x000100bad9007988 */ /* 0x0001e40008000404 */
[----:B0-----:R-:W-:Y:S02]  /*114e0*/  @!P0 IMAD.MOV.U32 R186, RZ, RZ, R3 ;  /* 0x000000ffffba8224 */ /* 0x001fe400078e0003 */
[----:B------:R0:W-:Y:S04]  /*114f0*/  STS.U16 [R217+UR4+0x500], R189 ;  /* 0x000500bdd9007988 */ /* 0x0001e80008000404 */
[----:B------:R1:W-:Y:S04]  /*11500*/  STS.U16 [R217+UR4+0x900], R188 ;  /* 0x000900bcd9007988 */ /* 0x0003e80008000404 */
[----:B------:R-:W2:Y:S04]  /*11510*/  LDL R3, [R1+0xb8] ;  /* 0x0000b80001037983 */ /* 0x000ea80000100800 */
[----:B0-----:R-:W3:Y:S04]  /*11520*/  LDL R189, [R1+0x178] ;  /* 0x0001780001bd7983 */ /* 0x001ee80000100800 */
[----:B-1----:R-:W3:Y:S04]  /*11530*/  LDL R188, [R1+0x174] ;  /* 0x0001740001bc7983 */ /* 0x002ee80000100800 */
        /* <DEDUP_REMOVED lines=8> */
[----:B------:R-:W-:Y:S01]  /*115c0*/  @!P0 LOP3.LUT R189, R189, R188, RZ, 0x3c, !PT ;  /* 0x000000bcbdbd8212 */ /* 0x000fe200078e3cff */
[----:B------:R1:W-:Y:S04]  /*115d0*/  STS.U16 [R217+UR4+0xd00], R191 ;  /* 0x000d00bfd9007988 */ /* 0x0003e80008000404 */
[----:B-1----:R-:W3:Y:S01]  /*115e0*/  LDL R191, [R1+0xf4] ;  /* 0x0000f40001bf7983 */ /* 0x002ee20000100800 */
[----:B0-----:R-:W-:-:S04]  /*115f0*/  @!P0 LOP3.LUT R187, R187, R186, RZ, 0x3c, !PT ;  /* 0x000000babbbb8212 */ /* 0x001fc800078e3cff */
[----:B------:R-:W-:-:S04]  /*11600*/  @!P0 LOP3.LUT R186, R187, R186, RZ, 0x3c, !PT ;  /* 0x000000babbba8212 */ /* 0x000fc800078e3cff */
[----:B------:R-:W-:-:S05]  /*11610*/  @!P0 LOP3.LUT R187, R187, R186, RZ, 0x3c, !PT ;  /* 0x000000babbbb8212 */ /* 0x000fca00078e3cff */
[----:B------:R0:W4:Y:S02]  /*11620*/  @!P0 LDG.E.U16 R185, desc[UR6][R186.64] ;  /* 0x00000006bab98981 */ /* 0x000124000c1e1500 */
[----:B0-----:R-:W-:-:S06]  /*11630*/  PRMT R186, RZ, 0x7610, R186 ;  /* 0x00007610ffba7816 */ /* 0x001fcc00000000ba */
[----:B------:R0:W4:Y:S04]  /*11640*/  @!P0 LDG.E.U16 R186, desc[UR6][R188.64] ;  /* 0x00000006bcba8981 */ /* 0x000128000c1e1500 */
[----:B------:R-:W0:Y:S04]  /*11650*/  LDL R188, [R1+0x134] ;  /* 0x0001340001bc7983 */ /* 0x000e280000100800 */
[----:B------:R-:W0:Y:S01]  /*11660*/  LDL R189, [R1+0x138] ;  /* 0x0001380001bd7983 */ /* 0x000e220000100800 */
[----:B------:R-:W-:-:S03]  /*11670*/  PRMT R187, RZ, 0x7610, R187 ;  /* 0x00007610ffbb7816 */ /* 0x000fc600000000bb */
[----:B------:R1:W-:Y:S02]  /*11680*/  STS.U16 [R217+UR4+0x1100], R190 ;  /* 0x001100bed9007988 */ /* 0x0003e40008000404 */
[----:B-1----:R-:W-:Y:S02]  /*11690*/  @!P0 IMAD.MOV.U32 R190, RZ, RZ, R234 ;  /* 0x000000ffffbe8224 */ /* 0x002fe400078e00ea */
[----:B------:R-:W-:Y:S04]  /*116a0*/  STS.U16 [R217+UR4+0x1500], R211 ;  /* 0x001500d3d9007988 */ /* 0x000fe80008000404 */
[----:B------:R1:W-:Y:S04]  /*116b0*/  STS.U16 [R217+UR4+0x1900], R192 ;  /* 0x001900c0d9007988 */ /* 0x0003e80008000404 */
[----:B------:R-:W4:Y:S01]  /*116c0*/  LDL R234, [R1+0x7f8] ;  /* 0x0007f80001ea7983 */ /* 0x000f220000100800 */
[----:B-1----:R-:W-:-:S03]  /*116d0*/  PRMT R192, RZ, 0x7610, R192 ;  /* 0x00007610ffc07816 */ /* 0x002fc600000000c0 */
[----:B------:R1:W-:Y:S02]  /*116e0*/  STS.U16 [R217+UR4+0x1d00], R193 ;  /* 0x001d00c1d9007988 */ /* 0x0003e40008000404 */
[----:B-1----:R-:W-:Y:S02]  /*116f0*/  PRMT R193, RZ, 0x7610, R193 ;  /* 0x00007610ffc17816 */ /* 0x002fe400000000c1 */
[----:B0-----:R-:W-:-:S04]  /*11700*/  @!P0 LOP3.LUT R189, R189, R188, RZ, 0x3c, !PT ;  /* 0x000000bcbdbd8212 */ /* 0x001fc800078e3cff */
[----:B------:R-:W-:-:S04]  /*11710*/  @!P0 LOP3.LUT R188, R189, R188, RZ, 0x3c, !PT ;  /* 0x000000bcbdbc8212 */ /* 0x000fc800078e3cff */
[----:B------:R-:W-:-:S05]  /*11720*/  @!P0 LOP3.LUT R189, R189, R188, RZ, 0x3c, !PT ;  /* 0x000000bcbdbd8212 */ /* 0x000fca00078e3cff */
[----:B------:R0:W4:Y:S02]  /*11730*/  @!P0 LDG.E.U16 R187, desc[UR6][R188.64] ;  /* 0x00000006bcbb8981 */ /* 0x000124000c1e1500 */
[----:B0-----:R-:W-:Y:S02]  /*11740*/  PRMT R188, RZ, 0x7610, R188 ;  /* 0x00007610ffbc7816 */ /* 0x001fe400000000bc */
[----:B------:R-:W-:-:S04]  /*11750*/  PRMT R189, RZ, 0x7610, R189 ;  /* 0x00007610ffbd7816 */ /* 0x000fc800000000bd */
[----:B---3--:R2:W3:Y:S02]  /*11760*/  @!P0 LDG.E.U16 R188, desc[UR6][R190.64] ;  /* 0x00000006bebc8981 */ /* 0x0084e4000c1e1500 */
[----:B--2---:R-:W-:Y:S02]  /*11770*/  @!P0 IMAD.MOV.U32 R190, RZ, RZ, R3 ;  /* 0x000000ffffbe8224 */ /* 0x004fe400078e0003 */
[----:B------:R-:W-:Y:S01]  /*11780*/  @!P0 IMAD.MOV.U32 R191, RZ, RZ, R224 ;  /* 0x000000ffffbf8224 */ /* 0x000fe200078e00e0 */
[----:B------:R-:W2:Y:S04]  /*11790*/  LDL R3, [R1+0x3b0] ;  /* 0x0003b00001037983 */ /* 0x000ea80000100800 */
[----:B------:R0:W3:Y:S04]  /*117a0*/  @!P0 LDG.E.U16 R189, desc[UR6][R190.64] ;  /* 0x00000006bebd8981 */ /* 0x0000e8000c1e1500 */
[----:B------:R-:W3:Y:S01]  /*117b0*/  LDL R224, [R1+0x3ac] ;  /* 0x0003ac0001e07983 */ /* 0x000ee20000100800 */
[----:B0-----:R-:W-:-:S02]  /*117c0*/  @!P0 IMAD.MOV.U32 R190, RZ, RZ, R247 ;  /* 0x000000ffffbe8224 */ /* 0x001fc400078e00f7 */
[----:B------:R-:W-:Y:S01]  /*117d0*/  @!P0 IMAD.MOV.U32 R191, RZ, RZ, R250 ;  /* 0x000000ffffbf8224 */ /* 0x000fe200078e00fa */
[----:B------:R0:W-:Y:S04]  /*117e0*/  STL [R1+0x864], R247 ;  /* 0x000864f701007387 */ /* 0x0001e80000100800 */
[----:B------:R1:W3:Y:S04]  /*117f0*/  @!P0 LDG.E.U16 R192, desc[UR6][R190.64] ;  /* 0x00000006bec08981 */ /* 0x0002e8000c1e1500 */
[----:B0-----:R-:W3:Y:S04]  /*11800*/  LDL.LU R247, [R1+0xec] ;  /* 0x0000ec0001f77983 */ /* 0x001ee80000300800 */
[----:B------:R0:W-:Y:S01]  /*11810*/  STL [R1+0x860], R250 ;  /* 0x000860fa01007387 */ /* 0x0001e20000100800 */
[----:B-1----:R-:W-:-:S02]  /*11820*/  @!P0 IMAD.MOV.U32 R190, RZ, RZ, R244 ;  /* 0x000000ffffbe8224 */ /* 0x002fc400078e00f4 */
[----:B------:R-:W-:-:S05]  /*11830*/  @!P0 IMAD.MOV.U32 R191, RZ, RZ, R242 ;  /* 0x000000ffffbf8224 */ /* 0x000fca00078e00f2 */
[----:B------:R4:W3:Y:S04]  /*11840*/  @!P0 LDG.E.U16 R193, desc[UR6][R190.64] ;  /* 0x00000006bec18981 */ /* 0x0008e8000c1e1500 */
[----:B0-----:R-:W3:Y:S04]  /*11850*/  LDL.LU R250, [R1+0xb0] ;  /* 0x0000b00001fa7983 */ /* 0x001ee80000300800 */
[----:B------:R0:W-:Y:S04]  /*11860*/  STL [R1+0x86c], R244 ;  /* 0x00086cf401007387 */ /* 0x0001e80000100800 */
[----:B0-----:R-:W3:Y:S04]  /*11870*/  LDL.LU R244, [R1+0x12c] ;  /* 0x00012c0001f47983 */ /* 0x001ee80000300800 */
[----:B------:R0:W-:Y:S04]  /*11880*/  STL [R1+0x868], R242 ;  /* 0x000868f201007387 */ /* 0x0001e80000100800 */
[----:B0-----:R-:W3:Y:S04]  /*11890*/  LDL.LU R242, [R1+0xf0] ;  /* 0x0000f00001f27983 */ /* 0x001ee80000300800 */
[----:B------:R-:W2:Y:S01]  /*118a0*/  LDL R191, [R1+0x3f8] ;  /* 0x0003f80001bf7983 */ /* 0x000ea20000100800 */
[----:B----4-:R-:W-:-:S03]  /*118b0*/  @!P0 IMAD.MOV.U32 R190, RZ, RZ, R234 ;  /* 0x000000ffffbe8224 */ /* 0x010fc600078e00ea */
[----:B------:R0:W-:Y:S04]  /*118c0*/  STS.U16 [R217+UR4+0x2100], R194 ;  /* 0x002100c2d9007988 */ /* 0x0001e80008000404 */
[----:B------:R1:W-:Y:S04]  /*118d0*/  STS.U16 [R217+UR4+0x2500], R210 ;  /* 0x002500d2d9007988 */ /* 0x0003e80008000404 */
[----:B------:R-:W4:Y:S01]  /*118e0*/  LDL R234, [R1+0x2b0] ;  /* 0x0002b00001ea7983 */ /* 0x000f220000100800 */
[----:B0-----:R-:W-:Y:S02]  /*118f0*/  PRMT R194, RZ, 0x7610, R194 ;  /* 0x00007610ffc27816 */ /* 0x001fe400000000c2 */
[----:B-1----:R-:W-:-:S04]  /*11900*/  PRMT R210, RZ, 0x7610, R210 ;  /* 0x00007610ffd27816 */ /* 0x002fc800000000d2 */
[----:B--2---:R0:W2:Y:S02]  /*11910*/  @!P0 LDG.E.U16 R194, desc[UR6][R190.64] ;  /* 0x00000006bec28981 */ /* 0x0040a4000c1e1500 */
[----:B0-----:R-:W-:Y:S02]  /*11920*/  @!P0 IMAD.MOV.U32 R190, RZ, RZ, R3 ;  /* 0x000000ffffbe8224 */ /* 0x001fe400078e0003 */
[----:B---3--:R-:W-:Y:S01]  /*11930*/  @!P0 IMAD.MOV.U32 R191, RZ, RZ, R224 ;  /* 0x000000ffffbf8224 */ /* 0x008fe200078e00e0 */
[----:B------:R0:W-:Y:S04]  /*11940*/  STS.U16 [R217+UR4+0x2900], R209 ;  /* 0x002900d1d9007988 */ /* 0x0001e80008000404 */
[----:B------:R1:W3:Y:S04]  /*11950*/  @!P0 LDG.E.U16 R210, desc[UR6][R190.64] ;  /* 0x00000006bed28981 */ /* 0x0002e8000c1e1500 */
[----:B------:R-:W2:Y:S04]  /*11960*/  LDL R224, [R1+0x26c] ;  /* 0x00026c0001e07983 */ /* 0x000ea80000100800 */
[----:B------:R-:W3:Y:S04]  /*11970*/  LDL R3, [R1+0x270] ;  /* 0x0002700001037983 */ /* 0x000ee80000100800 */
[----:B------:R-:W1:Y:S04]  /*11980*/  LDL R190, [R1+0x36c] ;  /* 0x00036c0001be7983 */ /* 0x000e680000100800 */
[----:B------:R-:W1:Y:S01]  /*11990*/  LDL R191, [R1+0x370] ;  /* 0x0003700001bf7983 */ /* 0x000e620000100800 */
[----:B0-----:R-:W-:-:S02]  /*119a0*/  PRMT R209, RZ, 0x7610, R209 ;  /* 0x00007610ffd17816 */ /* 0x001fc400000000d1 */
[----:B-1----:R-:W-:-:S04]  /*119b0*/  @!P0 LOP3.LUT R191, R191, R190, RZ, 0x3c, !PT ;  /* 0x000000bebfbf8212 */ /* 0x002fc800078e3cff */
[----:B------:R-:W-:-:S04]  /*119c0*/  @!P0 LOP3.LUT R190, R191, R190, RZ, 0x3c, !PT ;  /* 0x000000bebfbe8212 */ /* 0x000fc800078e3cff */
[----:B------:R-:W-:-:S05]  /*119d0*/  @!P0 LOP3.LUT R191, R191, R190, RZ, 0x3c, !PT ;  /* 0x000000bebfbf8212 */ /* 0x000fca00078e3cff */
[----:B------:R0:W2:Y:S04]  /*119e0*/  @!P0 LDG.E.U16 R209, desc[UR6][R190.64] ;  /* 0x00000006bed18981 */ /* 0x0000a8000c1e1500 */
[----:B------:R-:W0:Y:S04]  /*119f0*/  LDL R190, [R1+0x32c] ;  /* 0x00032c0001be7983 */ /* 0x000e280000100800 */
[----:B------:R-:W0:Y:S04]  /*11a00*/  LDL R191, [R1+0x330] ;  /* 0x0003300001bf7983 */ /* 0x000e280000100800 */
[----:B------:R1:W-:Y:S02]  /*11a10*/  STS.U16 [R217+UR4+0x2d00], R208 ;  /* 0x002d00d0d9007988 */ /* 0x0003e40008000404 */
[----:B-1----:R-:W-:-:S02]  /*11a20*/  PRMT R208, RZ, 0x7610, R208 ;  /* 0x00007610ffd07816 */ /* 0x002fc400000000d0 */
[----:B0-----:R-:W-:-:S04]  /*11a30*/  @!P0 LOP3.LUT R191, R191, R190, RZ, 0x3c, !PT ;  /* 0x000000bebfbf8212 */ /* 0x001fc800078e3cff */
        /* <DEDUP_REMOVED lines=11> */
[----:B------:R-:W3:Y:S01]  /*11af0*/  LDL R191, [R1+0x2ac] ;  /* 0x0002ac0001bf7983 */ /* 0x000ee20000100800 */
[----:B----4-:R-:W-:-:S03]  /*11b00*/  @!P0 IMAD.MOV.U32 R190, RZ, RZ, R234 ;  /* 0x000000ffffbe8224 */ /* 0x010fc600078e00ea */
[----:B------:R0:W-:Y:S04]  /*11b10*/  STS.U16 [R217+UR4+0x3500], R206 ;  /* 0x003500ced9007988 */ /* 0x0001e80008000404 */
[----:B------:R1:W-:Y:S04]  /*11b20*/  STS.U16 [R217+UR4+0x3900], R205 ;  /* 0x003900cdd9007988 */ /* 0x0003e80008000404 */
[----:B------:R-:W4:Y:S01]  /*11b30*/  LDL R234, [R1+0x170] ;  /* 0x0001700001ea7983 */ /* 0x000f220000100800 */
[----:B0-----:R-:W-:Y:S02]  /*11b40*/  PRMT R206, RZ, 0x7610, R206 ;  /* 0x00007610ffce7816 */ /* 0x001fe400000000ce */
[----:B-1----:R-:W-:-:S04]  /*11b50*/  PRMT R205, RZ, 0x7610, R205 ;  /* 0x00007610ffcd7816 */ /* 0x002fc800000000cd */
[----:B---3--:R0:W3:Y:S02]  /*11b60*/  @!P0 LDG.E.U16 R206, desc[UR6][R190.64] ;  /* 0x00000006bece8981 */ /* 0x0080e4000c1e1500 */
[----:B0-----:R-:W-:Y:S02]  /*11b70*/  @!P0 IMAD.MOV.U32 R190, RZ, RZ, R3 ;  /* 0x000000ffffbe8224 */ /* 0x001fe400078e0003 */
[----:B--2---:R-:W-:Y:S01]  /*11b80*/  @!P0 IMAD.MOV.U32 R191, RZ, RZ, R224 ;  /* 0x000000ffffbf8224 */ /* 0x004fe200078e00e0 */
[----:B------:R0:W-:Y:S04]  /*11b90*/  STS.U16 [R217+UR4+0x3d00], R204 ;  /* 0x003d00ccd9007988 */ /* 0x0001e80008000404 */
[----:B------:R1:W2:Y:S04]  /*11ba0*/  @!P0 LDG.E.U16 R205, desc[UR6][R190.64] ;  /* 0x00000006becd8981 */ /* 0x0002a8000c1e1500 */
        /* <DEDUP_REMOVED lines=9> */
[----:B------:R-:W0:Y:S01]  /*11c40*/  LDL R191, [R1+0x1f0] ;  /* 0x0001f00001bf7983 */ /* 0x000e220000100800 */
[----:B------:R-:W-:-:S05]  /*11c50*/  LOP3.LUT R224, R6, 0x30, RZ, 0x3c, !PT ;  /* 0x0000003006e07812 */ /* 0x000fca00078e3cff */
[----:B------:R1:W-:Y:S02]  /*11c60*/  STS.U16 [R224+UR4+0x180], R203 ;  /* 0x000180cbe0007988 */ /* 0x0003e40008000404 */
[----:B-1----:R-:W-:Y:S02]  /*11c70*/  PRMT R203, RZ, 0x7610, R203 ;  /* 0x00007610ffcb7816 */ /* 0x002fe400000000cb */
        /* <DEDUP_REMOVED lines=15> */
[----:B------:R-:W4:Y:S01]  /*11d70*/  LDL R234, [R1+0x3f4] ;  /* 0x0003f40001ea7983 */ /* 0x000f220000100800 */
[----:B0-----:R-:W-:-:S03]  /*11d80*/  PRMT R201, RZ, 0x7610, R201 ;  /* 0x00007610ffc97816 */ /* 0x001fc600000000c9 */
[----:B------:R0:W-:Y:S04]  /*11d90*/  STS.U16 [R224+UR4+0xd80], R200 ;  /* 0x000d80c8e0007988 */ /* 0x0001e80008000404 */
[----:B0-----:R-:W2:Y:S01]  /*11da0*/  LDL R224, [R1+0x3a4] ;  /* 0x0003a40001e07983 */ /* 0x001ea20000100800 */
[----:B------:R-:W-:-:S03]  /*11db0*/  PRMT R200, RZ, 0x7610, R200 ;  /* 0x00007610ffc87816 */ /* 0x000fc600000000c8 */
[----:B---3--:R0:W3:Y:S02]  /*11dc0*/  @!P0 LDG.E.U16 R201, desc[UR6][R190.64] ;  /* 0x00000006bec98981 */ /* 0x0080e4000c1e1500 */
[----:B0-----:R-:W-:Y:S02]  /*11dd0*/  @!P0 IMAD.MOV.U32 R190, RZ, RZ, R3 ;  /* 0x000000ffffbe8224 */ /* 0x001fe400078e0003 */
[----:B------:R-:W2:Y:S01]  /*11de0*/  LDL R3, [R1+0x3a8] ;  /* 0x0003a80001037983 */ /* 0x000ea20000100800 */
[----:B------:R-:W-:-:S03]  /*11df0*/  @!P0 IMAD.MOV.U32 R191, RZ, RZ, R244 ;  /* 0x000000ffffbf8224 */ /* 0x000fc600078e00f4 */
[----:B------:R0:W-:Y:S04]  /*11e00*/  STL [R1+0x870], R244 ;  /* 0x000870f401007387 */ /* 0x0001e80000100800 */
[----:B------:R1:W3:Y:S01]  /*11e10*/  @!P0 LDG.E.U16 R200, desc[UR6][R190.64] ;  /* 0x00000006bec88981 */ /* 0x0002e2000c1e1500 */
[----:B0-----:R-:W-:-:S05]  /*11e20*/  LOP3.LUT R244, R6, 0x30, RZ, 0x3c, !PT ;  /* 0x0000003006f47812 */ /* 0x001fca00078e3cff */
[----:B------:R0:W-:Y:S01]  /*11e30*/  STS.U16 [R244+UR4+0x1180], R199 ;  /* 0x001180c7f4007988 */ /* 0x0001e20008000404 */
[----:B-1----:R-:W-:Y:S02]  /*11e40*/  @!P0 IMAD.MOV.U32 R190, RZ, RZ, R242 ;  /* 0x000000ffffbe8224 */ /* 0x002fe400078e00f2 */
[----:B------:R-:W-:Y:S01]  /*11e50*/  @!P0 IMAD.MOV.U32 R191, RZ, RZ, R247 ;  /* 0x000000ffffbf8224 */ /* 0x000fe200078e00f7 */
[----:B------:R1:W-:Y:S01]  /*11e60*/  STS.U16 [R244+UR4+0x1580], R198 ;  /* 0x001580c6f4007988 */ /* 0x0003e20008000404 */
[----:B0-----:R-:W-:-:S03]  /*11e70*/  PRMT R199, RZ, 0x7610, R199 ;  /* 0x00007610ffc77816 */ /* 0x001fc600000000c7 */
[----:B------:R0:W-:Y:S01]  /*11e80*/  STL [R1+0x878], R242 ;  /* 0x000878f201007387 */ /* 0x0001e20000100800 */
[----:B-1----:R-:W-:-:S03]  /*11e90*/  PRMT R198, RZ, 0x7610, R198 ;  /* 0x00007610ffc67816 */ /* 0x002fc600000000c6 */
[----:B------:R1:W3:Y:S04]  /*11ea0*/  @!P0 LDG.E.U16 R199, desc[UR6][R190.64] ;  /* 0x00000006bec78981 */ /* 0x0002e8000c1e1500 */
[----:B0-----:R-:W2:Y:S01]  /*11eb0*/  LDL R242, [R1+0x3f0] ;  /* 0x0003f00001f27983 */ /* 0x001ea20000100800 */
[----:B-1----:R-:W-:Y:S02]  /*11ec0*/  @!P0 IMAD.MOV.U32 R190, RZ, RZ, R250 ;  /* 0x000000ffffbe8224 */ /* 0x002fe400078e00fa */
[----:B------:R-:W-:Y:S01]  /*11ed0*/  @!P0 IMAD.MOV.U32 R191, RZ, RZ, R248 ;  /* 0x000000ffffbf8224 */ /* 0x000fe200078e00f8 */
[----:B------:R0:W-:Y:S04]  /*11ee0*/  STS.U16 [R244+UR4+0x1980], R197 ;  /* 0x001980c5f4007988 */ /* 0x0001e80008000404 */
[----:B------:R1:W3:Y:S04]  /*11ef0*/  @!P0 LDG.E.U16 R198, desc[UR6][R190.64] ;  /* 0x00000006bec68981 */ /* 0x0002e8000c1e1500 */
[----:B------:R-:W-:Y:S01]  /*11f00*/  STL [R1+0x874], R247 ;  /* 0x000874f701007387 */ /* 0x000fe20000100800 */
[----:B0-----:R-:W-:-:S03]  /*11f10*/  PRMT R197, RZ, 0x7610, R197 ;  /* 0x00007610ffc57816 */ /* 0x001fc600000000c5 */
[----:B------:R-:W-:Y:S01]  /*11f20*/  STL [R1+0x880], R250 ;  /* 0x000880fa01007387 */ /* 0x000fe20000100800 */
[----:B-1----:R-:W-:Y:S02]  /*11f30*/  @!P0 IMAD.MOV.U32 R190, RZ, RZ, R252 ;  /* 0x000000ffffbe8224 */ /* 0x002fe400078e00fc */
[----:B------:R-:W-:Y:S01]  /*11f40*/  @!P0 IMAD.MOV.U32 R191, RZ, RZ, R0 ;  /* 0x000000ffffbf8224 */ /* 0x000fe200078e0000 */
[----:B------:R-:W-:Y:S04]  /*11f50*/  STL [R1+0x87c], R248 ;  /* 0x00087cf801007387 */ /* 0x000fe80000100800 */
[----:B------:R-:W-:Y:S04]  /*11f60*/  STL [R1+0x888], R252 ;  /* 0x000888fc01007387 */ /* 0x000fe80000100800 */
[----:B------:R-:W-:Y:S04]  /*11f70*/  STL [R1+0x884], R0 ;  /* 0x0008840001007387 */ /* 0x000fe80000100800 */
[----:B------:R0:W3:Y:S04]  /*11f80*/  @!P0 LDG.E.U16 R197, desc[UR6][R190.64] ;  /* 0x00000006bec58981 */ /* 0x0000e8000c1e1500 */
[----:B------:R1:W-:Y:S04]  /*11f90*/  STL [R1+0x890], R239 ;  /* 0x000890ef01007387 */ /* 0x0003e80000100800 */
[----:B------:R4:W-:Y:S01]  /*11fa0*/  STL [R1+0x88c], R236 ;  /* 0x00088cec01007387 */ /* 0x0009e20000100800 */
[----:B0-----:R-:W-:-:S02]  /*11fb0*/  @!P0 IMAD.MOV.U32 R190, RZ, RZ, R239 ;  /* 0x000000ffffbe8224 */ /* 0x001fc400078e00ef */
[----:B------:R-:W-:Y:S01]  /*11fc0*/  @!P0 IMAD.MOV.U32 R191, RZ, RZ, R236 ;  /* 0x000000ffffbf8224 */ /* 0x000fe200078e00ec */
[----:B-1----:R-:W3:Y:S04]  /*11fd0*/  LDL R239, [R1+0x364] ;  /* 0x0003640001ef7983 */ /* 0x002ee80000100800 */
[----:B----4-:R-:W4:Y:S04]  /*11fe0*/  LDL R236, [R1+0x368] ;  /* 0x0003680001ec7983 */ /* 0x010f280000100800 */
[----:B------:R0:W-:Y:S04]  /*11ff0*/  STS.U16 [R244+UR4+0x1d80], R196 ;  /* 0x001d80c4f4007988 */ /* 0x0001e80008000404 */
[----:B------:R1:W-:Y:S01]  /*12000*/  STS.U16 [R244+UR4+0x2180], R195 ;  /* 0x002180c3f4007988 */ /* 0x0003e20008000404 */
[----:B0-----:R-:W-:-:S02]  /*12010*/  PRMT R196, RZ, 0x7610, R196 ;  /* 0x00007610ffc47816 */ /* 0x001fc400000000c4 */
[----:B-1----:R-:W-:-:S04]  /*12020*/  PRMT R195, RZ, 0x7610, R195 ;  /* 0x00007610ffc37816 */ /* 0x002fc800000000c3 */
[----:B------:R0:W4:Y:S01]  /*12030*/  @!P0 LDG.E.U16 R196, desc[UR6][R190.64] ;  /* 0x00000006bec48981 */ /* 0x000122000c1e1500 */
[----:B------:R-:W-:Y:S01]  /*12040*/  PRMT R211, RZ, 0x7610, R211 ;  /* 0x00007610ffd37816 */ /* 0x000fe200000000d3 */
[----:B0-----:R-:W-:Y:S02]  /*12050*/  @!P0 IMAD.MOV.U32 R190, RZ, RZ, R234 ;  /* 0x000000ffffbe8224 */ /* 0x001fe400078e00ea */
[----:B------:R0:W-:Y:S02]  /*12060*/  STS.U16 [R244+UR4+0x2580], R214 ;  /* 0x002580d6f4007988 */ /* 0x0001e40008000404 */
[----:B0-----:R-:W-:Y:S01]  /*12070*/  PRMT R214, RZ, 0x7610, R214 ;  /* 0x00007610ffd67816 */ /* 0x001fe200000000d6 */
[----:B--2---:R-:W-:Y:S02]  /*12080*/  @!P0 IMAD.MOV.U32 R191, RZ, RZ, R242 ;  /* 0x000000ffffbf8224 */ /* 0x004fe400078e00f2 */
[----:B------:R-:W2:Y:S04]  /*12090*/  LDL R242, [R1+0x2a4] ;  /* 0x0002a40001f27983 */ /* 0x000ea80000100800 */
[----:B------:R0:W2:Y:S02]  /*120a0*/  @!P0 LDG.E.U16 R195, desc[UR6][R190.64] ;  /* 0x00000006bec38981 */ /* 0x0000a4000c1e1500 */
[----:B0-----:R-:W-:-:S02]  /*120b0*/  @!P0 IMAD.MOV.U32 R190, RZ, RZ, R3 ;  /* 0x000000ffffbe8224 */ /* 0x001fc400078e0003 */
[----:B------:R-:W-:Y:S01]  /*120c0*/  @!P0 IMAD.MOV.U32 R191, RZ, RZ, R224 ;  /* 0x000000ffffbf8224 */ /* 0x000fe200078e00e0 */
[----:B------:R-:W2:Y:S04]  /*120d0*/  LDL R3, [R1+0x2a8] ;  /* 0x0002a80001037983 */ /* 0x000ea80000100800 */
[----:B------:R-:W2:Y:S04]  /*120e0*/  LDL.LU R234, [R1+0x70] ;  /* 0x0000700001ea7983 */ /* 0x000ea80000300800 */
[----:B------:R3:W2:Y:S04]  /*120f0*/  @!P0 LDG.E.U16 R211, desc[UR6][R190.64] ;  /* 0x00000006bed38981 */ /* 0x0006a8000c1e1500 */
[----:B------:R-:W2:Y:S04]  /*12100*/  LDL.LU R224, [R1+0x60] ;  /* 0x0000600001e07983 */ /* 0x000ea80000300800 */
[----:B------:R-:W2:Y:S04]  /*12110*/  LDL.LU R0, [R1+0x54] ;  /* 0x0000540001007983 */ /* 0x000ea80000300800 */
[----:B------:R-:W2:Y:S04]  /*12120*/  LDL.LU R252, [R1+0x48] ;  /* 0x0000480001fc7983 */ /* 0x000ea80000300800 */
[----:B------:R-:W2:Y:S04]  /*12130*/  LDL.LU R248, [R1+0x3c] ;  /* 0x00003c0001f87983 */ /* 0x000ea80000300800 */
[----:B------:R-:W2:Y:S01]  /*12140*/  LDL.LU R250, [R1+0x30] ;  /* 0x0000300001fa7983 */ /* 0x000ea20000300800 */
[----:B---3--:R-:W-:-:S03]  /*12150*/  @!P0 IMAD.MOV.U32 R191, RZ, RZ, R239 ;  /* 0x000000ffffbf8224 */ /* 0x008fc600078e00ef */
[----:B------:R-:W3:Y:S01]  /*12160*/  LDL.LU R247, [R1+0x28] ;  /* 0x0000280001f77983 */ /* 0x000ee20000300800 */
[----:B----4-:R-:W-:-:S03]  /*12170*/  @!P0 IMAD.MOV.U32 R190, RZ, RZ, R236 ;  /* 0x000000ffffbe8224 */ /* 0x010fc600078e00ec */
[----:B------:R0:W-:Y:S04]  /*12180*/  STS.U16 [R244+UR4+0x2980], R241 ;  /* 0x002980f1f4007988 */ /* 0x0001e80008000404 */
[----:B------:R1:W4:Y:S04]  /*12190*/  @!P0 LDG.E.U16 R214, desc[UR6][R190.64] ;  /* 0x00000006bed68981 */ /* 0x000328000c1e1500 */
[----:B------:R-:W3:Y:S04]  /*121a0*/  LDL R236, [R1+0x268] ;  /* 0x0002680001ec7983 */ /* 0x000ee80000100800 */
[----:B0-----:R-:W2:Y:S04]  /*121b0*/  LDL R241, [R1+0x2e8] ;  /* 0x0002e80001f17983 */ /* 0x001ea80000100800 */
[----:B------:R-:W1:Y:S04]  /*121c0*/  LDL R190, [R1+0x324] ;  /* 0x0003240001be7983 */ /* 0x000e680000100800 */
[----:B------:R-:W1:Y:S04]  /*121d0*/  LDL R191, [R1+0x328] ;  /* 0x0003280001bf7983 */ /* 0x000e680000100800 */
[----:B------:R0:W-:Y:S04]  /*121e0*/  STS.U16 [R244+UR4+0x2d80], R233 ;  /* 0x002d80e9f4007988 */ /* 0x0001e80008000404 */
[----:B------:R-:W4:Y:S01]  /*121f0*/  LDL R239, [R1+0x264] ;  /* 0x0002640001ef7983 */ /* 0x000f220000100800 */
[----:B0-----:R-:W-:-:S02]  /*12200*/  PRMT R233, RZ, 0x7610, R233 ;  /* 0x00007610ffe97816 */ /* 0x001fc400000000e9 */
[----:B-1----:R-:W-:-:S04]  /*12210*/  @!P0 LOP3.LUT R191, R191, R190, RZ, 0x3c, !PT ;  /* 0x000000bebfbf8212 */ /* 0x002fc800078e3cff */
[----:B------:R-:W-:-:S04]  /*12220*/  @!P0 LOP3.LUT R190, R191, R190, RZ, 0x3c, !PT ;  /* 0x000000bebfbe8212 */ /* 0x000fc800078e3cff */
[----:B------:R-:W-:-:S05]  /*12230*/  @!P0 LOP3.LUT R191, R191, R190, RZ, 0x3c, !PT ;  /* 0x000000bebfbf8212 */ /* 0x000fca00078e3cff */
[----:B------:R2:W4:Y:S04]  /*12240*/  @!P0 LDG.E.U16 R233, desc[UR6][R190.64] ;  /* 0x00000006bee98981 */ /* 0x000528000c1e1500 */
[----:B------:R-:W3:Y:S01]  /*12250*/  LDL R191, [R1+0x2e4] ;  /* 0x0002e40001bf7983 */ /* 0x000ee20000100800 */
[----:B--2---:R-:W-:-:S03]  /*12260*/  @!P0 IMAD.MOV.U32 R190, RZ, RZ, R241 ;  /* 0x000000ffffbe8224 */ /* 0x004fc600078e00f1 */
[----:B------:R0:W-:Y:S04]  /*12270*/  STS.U16 [R244+UR4+0x3180], R226 ;  /* 0x003180e2f4007988 */ /* 0x0001e80008000404 */
[----:B------:R1:W-:Y:S04]  /*12280*/  STS.U16 [R244+UR4+0x3580], R219 ;  /* 0x003580dbf4007988 */ /* 0x0003e80008000404 */
[----:B------:R-:W2:Y:S01]  /*12290*/  LDL.LU R241, [R1+0x50] ;  /* 0x0000500001f17983 */ /* 0x000ea20000300800 */
[----:B0-----:R-:W-:Y:S02]  /*122a0*/  PRMT R226, RZ, 0x7610, R226 ;  /* 0x00007610ffe27816 */ /* 0x001fe400000000e2 */
[----:B-1----:R-:W-:Y:S01]  /*122b0*/  PRMT R219, RZ, 0x7610, R219 ;  /* 0x00007610ffdb7816 */ /* 0x002fe200000000db */
[----:B------:R-:W-:Y:S04]  /*122c0*/  STS.U16 [R244+UR4+0x3980], R213 ;  /* 0x003980d5f4007988 */ /* 0x000fe80008000404 */
[----:B------:R-:W-:Y:S04]  /*122d0*/  STS.U16 [R244+UR4+0x3d80], R11 ;  /* 0x003d800bf4007988 */ /* 0x000fe80008000404 */
[----:B---3--:R0:W3:Y:S02]  /*122e0*/  @!P0 LDG.E.U16 R226, desc[UR6][R190.64] ;  /* 0x00000006bee28981 */ /* 0x0080e4000c1e1500 */
[----:B0-----:R-:W-:-:S02]  /*122f0*/  @!P0 IMAD.MOV.U32 R190, RZ, RZ, R3 ;  /* 0x000000ffffbe8224 */ /* 0x001fc400078e0003 */
[----:B------:R-:W-:Y:S01]  /*12300*/  @!P0 IMAD.MOV.U32 R191, RZ, RZ, R242 ;  /* 0x000000ffffbf8224 */ /* 0x000fe200078e00f2 */
[----:B------:R-:W-:Y:S01]  /*12310*/  LOP3.LUT R3, R6, 0x40, RZ, 0x3c, !PT ;  /* 0x0000004006037812 */ /* 0x000fe200078e3cff */
[----:B------:R-:W3:Y:S04]  /*12320*/  LDL.LU R242, [R1+0x44] ;  /* 0x0000440001f27983 */ /* 0x000ee80000300800 */
[----:B------:R0:W3:Y:S04]  /*12330*/  @!P0 LDG.E.U16 R219, desc[UR6][R190.64] ;  /* 0x00000006bedb8981 */ /* 0x0000e8000c1e1500 */
[----:B------:R1:W-:Y:S01]  /*12340*/  STS.U16 [R3+UR4+0x200], R234 ;  /* 0x000200ea03007988 */ /* 0x0003e20008000404 */
[----:B0-----:R-:W-:-:S02]  /*12350*/  @!P0 IMAD.MOV.U32 R190, RZ, RZ, R236 ;  /* 0x000000ffffbe8224 */ /* 0x001fc400078e00ec */
[----:B----4-:R-:W-:Y:S01]  /*12360*/  @!P0 IMAD.MOV.U32 R191, RZ, RZ, R239 ;  /* 0x000000ffffbf8224 */ /* 0x010fe200078e00ef */
[----:B------:R-:W4:Y:S04]  /*12370*/  LDL.LU R236, [R1+0x38] ;  /* 0x0000380001ec7983 */ /* 0x000f280000300800 */
[----:B------:R-:W4:Y:S04]  /*12380*/  LDL.LU R239, [R1+0x2c] ;  /* 0x00002c0001ef7983 */ /* 0x000f280000300800 */
[----:B-1----:R-:W2:Y:S04]  /*12390*/  LDL.LU R234, [R1+0x8fc] ;  /* 0x0008fc0001ea7983 */ /* 0x002ea80000300800 */
[----:B------:R0:W-:Y:S04]  /*123a0*/  STS.U16 [R3+UR4+0x600], R224 ;  /* 0x000600e003007988 */ /* 0x0001e80008000404 */
[----:B------:R-:W-:Y:S04]  /*123b0*/  STS.U16 [R3+UR4+0xa00], R0 ;  /* 0x000a000003007988 */ /* 0x000fe80008000404 */
[----:B------:R-:W-:Y:S04]  /*123c0*/  STS.U16 [R3+UR4+0xe00], R252 ;  /* 0x000e00fc03007988 */ /* 0x000fe80008000404 */
[----:B------:R-:W-:Y:S04]  /*123d0*/  STS.U16 [R3+UR4+0x1200], R248 ;  /* 0x001200f803007988 */ /* 0x000fe80008000404 */
[----:B------:R-:W-:Y:S04]  /*123e0*/  STS.U16 [R3+UR4+0x1600], R250 ;  /* 0x001600fa03007988 */ /* 0x000fe80008000404 */
[----:B------:R-:W-:Y:S04]  /*123f0*/  STS.U16 [R3+UR4+0x1a00], R247 ;  /* 0x001a00f703007988 */ /* 0x000fe80008000404 */
[----:B0-----:R-:W4:Y:S04]  /*12400*/  LDL.LU R224, [R1+0x8f8] ;  /* 0x0008f80001e07983 */ /* 0x001f280000300800 */
[----:B--2---:R0:W-:Y:S04]  /*12410*/  STS.U16 [R3+UR4+0x1e00], R234 ;  /* 0x001e00ea03007988 */ /* 0x0041e80008000404 */
[----:B------:R1:W-:Y:S04]  /*12420*/  STS.U16 [R3+UR4+0x2200], R227 ;  /* 0x002200e303007988 */ /* 0x0003e80008000404 */
[----:B0-----:R-:W2:Y:S04]  /*12430*/  LDL.LU R234, [R1+0x8f4] ;  /* 0x0008f40001ea7983 */ /* 0x001ea80000300800 */
[----:B-1----:R-:W2:Y:S04]  /*12440*/  LDL.LU R227, [R1+0x8f0] ;  /* 0x0008f00001e37983 */ /* 0x002ea80000300800 */
[----:B------:R-:W2:Y:S04]  /*12450*/  LDL.LU R0, [R1+0x68] ;  /* 0x0000680001007983 */ /* 0x000ea80000300800 */
[----:B------:R-:W2:Y:S04]  /*12460*/  LDL.LU R252, [R1+0x58] ;  /* 0x0000580001fc7983 */ /* 0x000ea80000300800 */
[----:B------:R-:W2:Y:S04]  /*12470*/  LDL.LU R248, [R1+0x4c] ;  /* 0x00004c0001f87983 */ /* 0x000ea80000300800 */
[----:B------:R-:W2:Y:S04]  /*12480*/  LDL.LU R250, [R1+0x40] ;  /* 0x0000400001fa7983 */ /* 0x000ea80000300800 */
[----:B------:R-:W-:Y:S04]  /*12490*/  STS.U16 [R3+UR4+0x2600], R7 ;  /* 0x0026000703007988 */ /* 0x000fe80008000404 */
[----:B------:R-:W2:Y:S04]  /*124a0*/  LDL.LU R247, [R1+0x34] ;  /* 0x0000340001f77983 */ /* 0x000ea80000300800 */
[----:B------:R0:W-:Y:S04]  /*124b0*/  STS.U16 [R3+UR4+0x2a00], R246 ;  /* 0x002a00f603007988 */ /* 0x0001e80008000404 */
[----:B------:R1:W-:Y:S04]  /*124c0*/  STS.U16 [R3+UR4+0x2e00], R238 ;  /* 0x002e00ee03007988 */ /* 0x0003e80008000404 */
[----:B0-----:R-:W3:Y:S04]  /*124d0*/  LDL.LU R246, [R1+0x5c] ;  /* 0x00005c0001f67983 */ /* 0x001ee80000300800 */
[----:B-1----:R-:W4:Y:S01]  /*124e0*/  LDL.LU R238, [R1+0x6c] ;  /* 0x00006c0001ee7983 */ /* 0x002f220000300800 */
[----:B------:R-:W-:-:S03]  /*124f0*/  LOP3.LUT R7, R6, 0x50, RZ, 0x3c, !PT ;  /* 0x0000005006077812 */ /* 0x000fc600078e3cff */
[----:B------:R-:W-:Y:S04]  /*12500*/  STS.U16 [R3+UR4+0x3200], R230 ;  /* 0x003200e603007988 */ /* 0x000fe80008000404 */
[----:B------:R-:W-:Y:S04]  /*12510*/  STS.U16 [R3+UR4+0x3600], R221 ;  /* 0x003600dd03007988 */ /* 0x000fe80008000404 */
[----:B------:R-:W-:Y:S04]  /*12520*/  STS.U16 [R3+UR4+0x3a00], R212 ;  /* 0x003a00d403007988 */ /* 0x000fe80008000404 */
[----:B------:R-:W-:Y:S04]  /*12530*/  STS.U16 [R3+UR4+0x3e00], R12 ;  /* 0x003e000c03007988 */ /* 0x000fe80008000404 */
[----:B----4-:R-:W-:Y:S04]  /*12540*/  STS.U16 [R7+UR4+0x280], R238 ;  /* 0x000280ee07007988 */ /* 0x010fe80008000404 */
[----:B---3--:R-:W-:Y:S04]  /*12550*/  STS.U16 [R7+UR4+0x680], R246 ;  /* 0x000680f607007988 */ /* 0x008fe80008000404 */
[----:B------:R-:W-:Y:S04]  /*12560*/  STS.U16 [R7+UR4+0xa80], R241 ;  /* 0x000a80f107007988 */ /* 0x000fe80008000404 */
[----:B------:R0:W-:Y:S04]  /*12570*/  STS.U16 [R7+UR4+0xe80], R242 ;  /* 0x000e80f207007988 */ /* 0x0001e80008000404 */
[----:B------:R-:W-:Y:S04]  /*12580*/  STS.U16 [R7+UR4+0x1280], R236 ;  /* 0x001280ec07007988 */ /* 0x000fe80008000404 */
[----:B------:R-:W-:Y:S04]  /*12590*/  STS.U16 [R7+UR4+0x1680], R239 ;  /* 0x001680ef07007988 */ /* 0x000fe80008000404 */
[----:B0-----:R-:W3:Y:S04]  /*125a0*/  LDL.LU R242, [R1+0x64] ;  /* 0x0000640001f27983 */ /* 0x001ee80000300800 */
[----:B--2---:R0:W-:Y:S04]  /*125b0*/  STS.U16 [R7+UR4+0x1a80], R227 ;  /* 0x001a80e307007988 */ /* 0x0041e80008000404 */
[----:B------:R1:W-:Y:S04]  /*125c0*/  STS.U16 [R7+UR4+0x1e80], R231 ;  /* 0x001e80e707007988 */ /* 0x0003e80008000404 */
[----:B0-----:R-:W2:Y:S04]  /*125d0*/  LDL.LU R227, [R1+0x8ec] ;  /* 0x0008ec0001e37983 */ /* 0x001ea80000300800 */
[----:B-1----:R-:W4:Y:S04]  /*125e0*/  LDL.LU R231, [R1+0x8e8] ;  /* 0x0008e80001e77983 */ /* 0x002f280000300800 */
[----:B------:R-:W-:Y:S04]  /*125f0*/  STS.U16 [R7+UR4+0x2280], R229 ;  /* 0x002280e507007988 */ /* 0x000fe80008000404 */
[----:B------:R0:W-:Y:S04]  /*12600*/  STS.U16 [R7+UR4+0x2680], R2 ;  /* 0x0026800207007988 */ /* 0x0001e80008000404 */
[----:B------:R-:W-:Y:S04]  /*12610*/  STS.U16 [R7+UR4+0x2a80], R245 ;  /* 0x002a80f507007988 */ /* 0x000fe80008000404 */
[----:B------:R-:W-:Y:S01]  /*12620*/  STS.U16 [R7+UR4+0x2e80], R237 ;  /* 0x002e80ed07007988 */ /* 0x000fe20008000404 */
[----:B0-----:R-:W-:-:S03]  /*12630*/  LOP3.LUT R2, R6, 0x60, RZ, 0x3c, !PT ;  /* 0x0000006006027812 */ /* 0x001fc600078e3cff */
[----:B------:R-:W-:Y:S04]  /*12640*/  STS.U16 [R7+UR4+0x3280], R228 ;  /* 0x003280e407007988 */ /* 0x000fe80008000404 */
        /* <DEDUP_REMOVED lines=8> */
[----:B------:R-:W2:Y:S04]  /*126d0*/  LDL.LU R229, [R1+0x8e4] ;  /* 0x0008e40001e57983 */ /* 0x000ea80000300800 */
[----:B----4-:R0:W-:Y:S04]  /*126e0*/  STS.U16 [R2+UR4+0x1700], R231 ;  /* 0x001700e702007988 */ /* 0x0101e80008000404 */
[----:B------:R1:W-:Y:S04]  /*126f0*/  STS.U16 [R2+UR4+0x1b00], R234 ;  /* 0x001b00ea02007988 */ /* 0x0003e80008000404 */
[----:B------:R4:W-:Y:S04]  /*12700*/  STS.U16 [R2+UR4+0x1f00], R4 ;  /* 0x001f000402007988 */ /* 0x0009e80008000404 */
[----:B0-----:R-:W2:Y:S04]  /*12710*/  LDL.LU R231, [R1+0x8e0] ;  /* 0x0008e00001e77983 */ /* 0x001ea80000300800 */
[----:B-1----:R-:W2:Y:S04]  /*12720*/  LDL.LU R234, [R1+0x8dc] ;  /* 0x0008dc0001ea7983 */ /* 0x002ea80000300800 */
[----:B----4-:R-:W4:Y:S04]  /*12730*/  LDL.LU R4, [R1+0x8d8] ;  /* 0x0008d80001047983 */ /* 0x010f280000300800 */
        /* <DEDUP_REMOVED lines=9> */
[----:B---3--:R0:W-:Y:S02]  /*127d0*/  STS.U16 [R5+UR4+0x380], R242 ;  /* 0x000380f205007988 */ /* 0x0081e40008000404 */
[----:B0-----:R-:W-:-:S02]  /*127e0*/  LOP3.LUT R242, R6, 0x10, RZ, 0x3c, !PT ;  /* 0x0000001006f27812 */ /* 0x001fc400078e3cff */
[----:B------:R-:W-:-:S06]  /*127f0*/  PRMT R213, RZ, 0x7610, R213 ;  /* 0x00007610ffd57816 */ /* 0x000fcc00000000d5 */
[----:B------:R-:W3:Y:S04]  /*12800*/  @!P0 LDG.E.U16 R213, desc[UR6][R190.64] ;  /* 0x00000006bed58981 */ /* 0x000ee8000c1e1500 */
[----:B----4-:R0:W-:Y:S04]  /*12810*/  STS.U16 [R5+UR4+0x780], R4 ;  /* 0x0007800405007988 */ /* 0x0101e80008000404 */
[----:B--2---:R1:W-:Y:S04]  /*12820*/  STS.U16 [R5+UR4+0xb80], R234 ;  /* 0x000b80ea05007988 */ /* 0x0043e80008000404 */
[----:B------:R2:W-:Y:S04]  /*12830*/  STS.U16 [R5+UR4+0xf80], R231 ;  /* 0x000f80e705007988 */ /* 0x0005e80008000404 */
[----:B------:R4:W-:Y:S04]  /*12840*/  STS.U16 [R5+UR4+0x1380], R229 ;  /* 0x001380e505007988 */ /* 0x0009e80008000404 */
[----:B------:R4:W-:Y:S04]  /*12850*/  STS.U16 [R5+UR4+0x1780], R227 ;  /* 0x001780e305007988 */ /* 0x0009e80008000404 */
[----:B------:R4:W-:Y:S04]  /*12860*/  STS.U16 [R5+UR4+0x1b80], R224 ;  /* 0x001b80e005007988 */ /* 0x0009e80008000404 */
[----:B------:R3:W-:Y:S04]  /*12870*/  STS.U16 [R5+UR4+0x1f80], R222 ;  /* 0x001f80de05007988 */ /* 0x0007e80008000404 */
[----:B------:R3:W-:Y:S04]  /*12880*/  STS.U16 [R5+UR4+0x2380], R220 ;  /* 0x002380dc05007988 */ /* 0x0007e80008000404 */
        /* <DEDUP_REMOVED lines=46> */
[----:B0-----:R-:W3:Y:S04]  /*12b70*/  LDL.LU R4, [R1+0x8d4] ;  /* 0x0008d40001047983 */ /* 0x001ee80000300800 */
[----:B------:R-:W-:Y:S04]  /*12b80*/  STS.U16 [R217+UR4+0x9d00], R183 ;  /* 0x009d00b7d9007988 */ /* 0x000fe80008000404 */
[----:B-1----:R-:W3:Y:S04]  /*12b90*/  LDL.LU R234, [R1+0x8d0] ;  /* 0x0008d00001ea7983 */ /* 0x002ee80000300800 */
[----:B------:R-:W-:Y:S04]  /*12ba0*/  STS.U16 [R217+UR4+0xa100], R184 ;  /* 0x00a100b8d9007988 */ /* 0x000fe80008000404 */
[----:B--2---:R-:W2:Y:S04]  /*12bb0*/  LDL.LU R231, [R1+0x8cc] ;  /* 0x0008cc0001e77983 */ /* 0x004ea80000300800 */
[----:B------:R-:W-:Y:S04]  /*12bc0*/  STS.U16 [R217+UR4+0xa500], R185 ;  /* 0x00a500b9d9007988 */ /* 0x000fe80008000404 */
[----:B----4-:R-:W4:Y:S04]  /*12bd0*/  LDL.LU R229, [R1+0x8c8] ;  /* 0x0008c80001e57983 */ /* 0x010f280000300800 */
[----:B------:R-:W-:Y:S04]  /*12be0*/  STS.U16 [R217+UR4+0xa900], R186 ;  /* 0x00a900bad9007988 */ /* 0x000fe80008000404 */
[----:B------:R-:W4:Y:S04]  /*12bf0*/  LDL.LU R227, [R1+0x8c4] ;  /* 0x0008c40001e37983 */ /* 0x000f280000300800 */
[----:B------:R-:W-:Y:S04]  /*12c00*/  STS.U16 [R217+UR4+0xad00], R187 ;  /* 0x00ad00bbd9007988 */ /* 0x000fe80008000404 */
[----:B------:R-:W4:Y:S04]  /*12c10*/  LDL.LU R224, [R1+0x8c0] ;  /* 0x0008c00001e07983 */ /* 0x000f280000300800 */
[----:B------:R-:W-:Y:S04]  /*12c20*/  STS.U16 [R217+UR4+0xb100], R188 ;  /* 0x00b100bcd9007988 */ /* 0x000fe80008000404 */
[----:B---3--:R-:W3:Y:S04]  /*12c30*/  LDL.LU R222, [R1+0x8bc] ;  /* 0x0008bc0001de7983 */ /* 0x008ee80000300800 */
[----:B------:R-:W-:Y:S04]  /*12c40*/  STS.U16 [R217+UR4+0xb500], R189 ;  /* 0x00b500bdd9007988 */ /* 0x000fe80008000404 */
[----:B------:R-:W3:Y:S04]  /*12c50*/  LDL.LU R220, [R1+0x8b8] ;  /* 0x0008b80001dc7983 */ /* 0x000ee80000300800 */
[----:B------:R-:W-:Y:S04]  /*12c60*/  STS.U16 [R217+UR4+0xb900], R192 ;  /* 0x00b900c0d9007988 */ /* 0x000fe80008000404 */
[----:B------:R-:W-:Y:S04]  /*12c70*/  STL [R1+0x894], R6 ;  /* 0x0008940601007387 */ /* 0x000fe80000100800 */
[----:B------:R0:W-:Y:S04]  /*12c80*/  STS.U16 [R217+UR4+0xbd00], R193 ;  /* 0x00bd00c1d9007988 */ /* 0x0001e80008000404 */
[----:B0-----:R-:W3:Y:S04]  /*12c90*/  LDL.LU R217, [R1+0x8b4] ;  /* 0x0008b40001d97983 */ /* 0x001ee80000300800 */
[----:B------:R-:W2:Y:S04]  /*12ca0*/  LDL R13, [R1+0x3e8] ;  /* 0x0003e800010d7983 */ /* 0x000ea80000100800 */
[----:B------:R-:W2:Y:S04]  /*12cb0*/  LDL R12, [R1+0x3ec] ;  /* 0x0003ec00010c7983 */ /* 0x000ea80000100800 */
[----:B------:R-:W4:Y:S04]  /*12cc0*/  LDL R23, [R1+0x3e0] ;  /* 0x0003e00001177983 */ /* 0x000f280000100800 */
[----:B------:R-:W3:Y:S04]  /*12cd0*/  LDL R22, [R1+0x3e4] ;  /* 0x0003e40001167983 */ /* 0x000ee80000100800 */
[----:B------:R-:W-:Y:S04]  /*12ce0*/  STS.U16 [R244+UR4+0x8180], R194 ;  /* 0x008180c2f4007988 */ /* 0x000fe80008000404 */
[----:B------:R-:W-:Y:S04]  /*12cf0*/  STS.U16 [R244+UR4+0x8580], R210 ;  /* 0x008580d2f4007988 */ /* 0x000fe80008000404 */
[----:B------:R-:W4:Y:S04]  /*12d00*/  LDL R21, [R1+0x3d8] ;  /* 0x0003d80001157983 */ /* 0x000f280000100800 */
[----:B------:R-:W4:Y:S04]  /*12d10*/  LDL R20, [R1+0x3dc] ;  /* 0x0003dc0001147983 */ /* 0x000f280000100800 */
[----:B------:R-:W4:Y:S04]  /*12d20*/  LDL R15, [R1+0x39c] ;  /* 0x00039c00010f7983 */ /* 0x000f280000100800 */
[----:B------:R-:W4:Y:S04]  /*12d30*/  LDL R14, [R1+0x3a0] ;  /* 0x0003a000010e7983 */ /* 0x000f280000100800 */
[----:B------:R-:W4:Y:S04]  /*12d40*/  LDL R19, [R1+0x394] ;  /* 0x0003940001137983 */ /* 0x000f280000100800 */
[----:B------:R-:W4:Y:S04]  /*12d50*/  LDL R18, [R1+0x398] ;  /* 0x0003980001127983 */ /* 0x000f280000100800 */
[----:B------:R-:W-:Y:S04]  /*12d60*/  STS.U16 [R244+UR4+0x8980], R209 ;  /* 0x008980d1f4007988 */ /* 0x000fe80008000404 */
[----:B------:R-:W4:Y:S04]  /*12d70*/  LDL.LU R246, [R1+0x1d8] ;  /* 0x0001d80001f67983 */ /* 0x000f280000300800 */
        /* <DEDUP_REMOVED lines=24> */
[----:B------:R0:W-:Y:S04]  /*12f00*/  STS.U16 [R244+UR4+0xbd80], R196 ;  /* 0x00bd80c4f4007988 */ /* 0x0001e80008000404 */
[----:B------:R-:W4:Y:S04]  /*12f10*/  LDL.LU R247, [R1+0x150] ;  /* 0x0001500001f77983 */ /* 0x000f280000300800 */
[----:B0-----:R-:W4:Y:S04]  /*12f20*/  LDL.LU R244, [R1+0x164] ;  /* 0x0001640001f47983 */ /* 0x001f280000300800 */
[----:B------:R-:W4:Y:S04]  /*12f30*/  LDL.LU R241, [R1+0x154] ;  /* 0x0001540001f17983 */ /* 0x000f280000300800 */
        /* <DEDUP_REMOVED lines=25> */
[----:B------:R-:W4:Y:S01]  /*130d0*/  LDL.LU R200, [R1+0x18] ;  /* 0x0000180001c87983 */ /* 0x000f220000300800 */
[----:B------:R-:W-:-:S03]  /*130e0*/  PRMT R8, RZ, 0x7610, R8 ;  /* 0x00007610ff087816 */ /* 0x000fc60000000008 */
[----:B------:R-:W4:Y:S04]  /*130f0*/  LDL.LU R199, [R1+0x10] ;  /* 0x0000100001c77983 */ /* 0x000f280000300800 */
[----:B------:R-:W4:Y:S04]  /*13100*/  LDL.LU R198, [R1+0x8] ;  /* 0x0000080001c67983 */ /* 0x000f280000300800 */
[----:B------:R-:W4:Y:S04]  /*13110*/  LDL.LU R197, [R1] ;  /* 0x0000000001c57983 */ /* 0x000f280000300800 */
[----:B------:R0:W-:Y:S04]  /*13120*/  STS.U16 [R3+UR4+0x8200], R195 ;  /* 0x008200c303007988 */ /* 0x0001e80008000404 */
[----:B------:R1:W-:Y:S04]  /*13130*/  STS.U16 [R3+UR4+0x8600], R211 ;  /* 0x008600d303007988 */ /* 0x0003e80008000404 */
[----:B------:R2:W-:Y:S04]  /*13140*/  STS.U16 [R3+UR4+0x8a00], R214 ;  /* 0x008a00d603007988 */ /* 0x0005e80008000404 */
[----:B0-----:R-:W4:Y:S04]  /*13150*/  LDL.LU R195, [R1+0xe8] ;  /* 0x0000e80001c37983 */ /* 0x001f280000300800 */
[----:B-1----:R-:W4:Y:S04]  /*13160*/  LDL.LU R211, [R1+0x114] ;  /* 0x0001140001d37983 */ /* 0x002f280000300800 */
[----:B--2---:R-:W2:Y:S04]  /*13170*/  LDL.LU R214, [R1+0x168] ;  /* 0x0001680001d67983 */ /* 0x004ea80000300800 */
[----:B------:R0:W-:Y:S04]  /*13180*/  STS.U16 [R3+UR4+0x8e00], R233 ;  /* 0x008e00e903007988 */ /* 0x0001e80008000404 */
[----:B------:R1:W-:Y:S04]  /*13190*/  STS.U16 [R3+UR4+0x9200], R226 ;  /* 0x009200e203007988 */ /* 0x0003e80008000404 */
[----:B------:R3:W-:Y:S04]  /*131a0*/  STS.U16 [R3+UR4+0x9600], R219 ;  /* 0x009600db03007988 */ /* 0x0007e80008000404 */
[----:B0-----:R-:W2:Y:S04]  /*131b0*/  LDL.LU R233, [R1+0x110] ;  /* 0x0001100001e97983 */ /* 0x001ea80000300800 */
[----:B-1----:R-:W2:Y:S04]  /*131c0*/  LDL.LU R226, [R1+0x194] ;  /* 0x0001940001e27983 */ /* 0x002ea80000300800 */
[----:B---3--:R-:W3:Y:S04]  /*131d0*/  LDL.LU R219, [R1+0x128] ;  /* 0x0001280001db7983 */ /* 0x008ee80000300800 */
[----:B------:R0:W-:Y:S04]  /*131e0*/  STS.U16 [R3+UR4+0x9a00], R213 ;  /* 0x009a00d503007988 */ /* 0x0001e80008000404 */
[----:B------:R1:W3:Y:S04]  /*131f0*/  @!P0 LDG.E.U16 R8, desc[UR6][R12.64] ;  /* 0x000000060c088981 */ /* 0x0002e8000c1e1500 */
[----:B0-----:R-:W3:Y:S04]  /*13200*/  LDL.LU R213, [R1+0x15c] ;  /* 0x00015c0001d57983 */ /* 0x001ee80000300800 */
[----:B------:R-:W2:Y:S01]  /*13210*/  LDL R17, [R1+0x38c] ;  /* 0x00038c0001117983 */ /* 0x000ea20000100800 */
[----:B-1----:R-:W-:-:S02]  /*13220*/  @!P0 IMAD.MOV.U32 R12, RZ, RZ, R22 ;  /* 0x000000ffff0c8224 */ /* 0x002fc400078e0016 */
[----:B----4-:R-:W-:Y:S01]  /*13230*/  @!P0 IMAD.MOV.U32 R13, RZ, RZ, R23 ;  /* 0x000000ffff0d8224 */ /* 0x010fe200078e0017 */
[----:B------:R-:W2:Y:S04]  /*13240*/  LDL R16, [R1+0x390] ;  /* 0x0003900001107983 */ /* 0x000ea80000100800 */
[----:B------:R-:W4:Y:S04]  /*13250*/  LDL R23, [R1+0x35c] ;  /* 0x00035c0001177983 */ /* 0x000f280000100800 */
[----:B------:R-:W3:Y:S01]  /*13260*/  LDL R22, [R1+0x360] ;  /* 0x0003600001167983 */ /* 0x000ee20000100800 */
[----:B------:R-:W-:-:S02]  /*13270*/  PRMT R9, RZ, 0x7610, R9 ;  /* 0x00007610ff097816 */ /* 0x000fc40000000009 */
[----:B------:R-:W-:Y:S01]  /*13280*/  PRMT R11, RZ, 0x7610, R11 ;  /* 0x00007610ff0b7816 */ /* 0x000fe2000000000b */
[----:B------:R-:W4:Y:S01]  /*13290*/  LDL R153, [R1+0x34c] ;  /* 0x00034c0001997983 */ /* 0x000f220000100800 */
[----:B------:R-:W-:-:S03]  /*132a0*/  PRMT R10, RZ, 0x7610, R10 ;  /* 0x00007610ff0a7816 */ /* 0x000fc6000000000a */
[----:B------:R0:W4:Y:S04]  /*132b0*/  @!P0 LDG.E.U16 R9, desc[UR6][R12.64] ;  /* 0x000000060c098981 */ /* 0x000128000c1e1500 */
[----:B------:R1:W4:Y:S04]  /*132c0*/  @!P0 LDG.E.U16 R11, desc[UR6][R14.64] ;  /* 0x000000060e0b8981 */ /* 0x000328000c1e1500 */
[----:B------:R-:W4:Y:S01]  /*132d0*/  LDL R152, [R1+0x350] ;  /* 0x0003500001987983 */ /* 0x000f220000100800 */
[----:B0-----:R-:W-:Y:S02]  /*132e0*/  @!P0 IMAD.MOV.U32 R12, RZ, RZ, R20 ;  /* 0x000000ffff0c8224 */ /* 0x001fe400078e0014 */
[----:B------:R-:W-:Y:S01]  /*132f0*/  @!P0 IMAD.MOV.U32 R13, RZ, RZ, R21 ;  /* 0x000000ffff0d8224 */ /* 0x000fe200078e0015 */
[----:B------:R-:W4:Y:S01]  /*13300*/  LDL R155, [R1+0x2dc] ;  /* 0x0002dc00019b7983 */ /* 0x000f220000100800 */
[----:B-1----:R-:W-:-:S02]  /*13310*/  @!P0 IMAD.MOV.U32 R14, RZ, RZ, R18 ;  /* 0x000000ffff0e8224 */ /* 0x002fc400078e0012 */
[----:B------:R-:W-:Y:S01]  /*13320*/  @!P0 IMAD.MOV.U32 R15, RZ, RZ, R19 ;  /* 0x000000ffff0f8224 */ /* 0x000fe200078e0013 */
[----:B------:R-:W4:Y:S04]  /*13330*/  LDL R18, [R1+0x358] ;  /* 0x0003580001127983 */ /* 0x000f280000100800 */
[----:B------:R-:W4:Y:S04]  /*13340*/  LDL R19, [R1+0x354] ;  /* 0x0003540001137983 */ /* 0x000f280000100800 */
[----:B------:R0:W4:Y:S04]  /*13350*/  @!P0 LDG.E.U16 R10, desc[UR6][R12.64] ;  /* 0x000000060c0a8981 */ /* 0x000128000c1e1500 */
[----:B------:R-:W4:Y:S04]  /*13360*/  LDL R154, [R1+0x2e0] ;  /* 0x0002e000019a7983 */ /* 0x000f280000100800 */
[----:B------:R-:W4:Y:S01]  /*13370*/  LDL R21, [R1+0x31c] ;  /* 0x00031c0001157983 */ /* 0x000f220000100800 */
[----:B0-----:R-:W-:-:S03]  /*13380*/  PRMT R13, RZ, 0x7610, R13 ;  /* 0x00007610ff0d7816 */ /* 0x001fc6000000000d */
[----:B------:R-:W4:Y:S04]  /*13390*/  LDL R20, [R1+0x320] ;  /* 0x0003200001147983 */ /* 0x000f280000100800 */
        /* <DEDUP_REMOVED lines=10> */
[----:B--2---:R3:W2:Y:S02]  /*13440*/  @!P0 LDG.E.U16 R13, desc[UR6][R16.64] ;  /* 0x00000006100d8981 */ /* 0x0046a4000c1e1500 */
[----:B---3--:R-:W-:-:S02]  /*13450*/  @!P0 IMAD.MOV.U32 R16, RZ, RZ, R22 ;  /* 0x000000ffff108224 */ /* 0x008fc400078e0016 */
[----:B----4-:R-:W-:Y:S01]  /*13460*/  @!P0 IMAD.MOV.U32 R17, RZ, RZ, R23 ;  /* 0x000000ffff118224 */ /* 0x010fe200078e0017 */
[----:B------:R-:W3:Y:S04]  /*13470*/  LDL R22, [R1+0x310] ;  /* 0x0003100001167983 */ /* 0x000ee80000100800 */
[----:B------:R-:W3:Y:S01]  /*13480*/  LDL R23, [R1+0x30c] ;  /* 0x00030c0001177983 */ /* 0x000ee20000100800 */
[----:B------:R-:W-:-:S06]  /*13490*/  PRMT R12, RZ, 0x7610, R12 ;  /* 0x00007610ff0c7816 */ /* 0x000fcc000000000c */
[----:B------:R0:W4:Y:S02]  /*134a0*/  @!P0 LDG.E.U16 R12, desc[UR6][R14.64] ;  /* 0x000000060e0c8981 */ /* 0x000124000c1e1500 */
[----:B0-----:R-:W-:Y:S02]  /*134b0*/  PRMT R14, RZ, 0x7610, R14 ;  /* 0x00007610ff0e7816 */ /* 0x001fe4000000000e */
[----:B------:R-:W-:-:S04]  /*134c0*/  PRMT R15, RZ, 0x7610, R15 ;  /* 0x00007610ff0f7816 */ /* 0x000fc8000000000f */
[----:B------:R0:W2:Y:S04]  /*134d0*/  @!P0 LDG.E.U16 R14, desc[UR6][R16.64] ;  /* 0x00000006100e8981 */ /* 0x0000a8000c1e1500 */
[----:B------:R1:W4:Y:S01]  /*134e0*/  @!P0 LDG.E.U16 R15, desc[UR6][R18.64] ;  /* 0x00000006120f8981 */ /* 0x000322000c1e1500 */
[----:B0-----:R-:W-:Y:S01]  /*134f0*/  PRMT R16, RZ, 0x7610, R16 ;  /* 0x00007610ff107816 */ /* 0x001fe20000000010 */
[----:B-1----:R-:W-:Y:S02]  /*13500*/  @!P0 IMAD.MOV.U32 R18, RZ, RZ, R152 ;  /* 0x000000ffff128224 */ /* 0x002fe400078e0098 */
[----:B------:R-:W-:Y:S01]  /*13510*/  @!P0 IMAD.MOV.U32 R19, RZ, RZ, R153 ;  /* 0x000000ffff138224 */ /* 0x000fe200078e0099 */
[----:B------:R-:W2:Y:S04]  /*13520*/  LDL R152, [R1+0x2d8] ;  /* 0x0002d80001987983 */ /* 0x000ea80000100800 */
[----:B------:R0:W4:Y:S04]  /*13530*/  @!P0 LDG.E.U16 R16, desc[UR6][R18.64] ;  /* 0x0000000612108981 */ /* 0x000128000c1e1500 */
[----:B------:R-:W2:Y:S01]  /*13540*/  LDL R153, [R1+0x2d4] ;  /* 0x0002d40001997983 */ /* 0x000ea20000100800 */
[----:B0-----:R-:W-:-:S06]  /*13550*/  PRMT R19, RZ, 0x7610, R19 ;  /* 0x00007610ff137816 */ /* 0x001fcc0000000013 */
[----:B---3--:R0:W3:Y:S02]  /*13560*/  @!P0 LDG.E.U16 R19, desc[UR6][R22.64] ;  /* 0x0000000616138981 */ /* 0x0080e4000c1e1500 */
[----:B0-----:R-:W-:Y:S02]  /*13570*/  @!P0 IMAD.MOV.U32 R22, RZ, RZ, R154 ;  /* 0x000000ffff168224 */ /* 0x001fe400078e009a */
[----:B------:R-:W-:Y:S01]  /*13580*/  @!P0 IMAD.MOV.U32 R23, RZ, RZ, R155 ;  /* 0x000000ffff178224 */ /* 0x000fe200078e009b */
[----:B------:R-:W4:Y:S04]  /*13590*/  LDL R154, [R1+0x2a0] ;  /* 0x0002a000019a7983 */ /* 0x000f280000100800 */
[----:B------:R-:W4:Y:S01]  /*135a0*/  LDL R155, [R1+0x29c] ;  /* 0x00029c00019b7983 */ /* 0x000f220000100800 */
[----:B------:R-:W-:-:S02]  /*135b0*/  PRMT R17, RZ, 0x7610, R17 ;  /* 0x00007610ff117816 */ /* 0x000fc40000000011 */
[----:B------:R-:W-:-:S04]  /*135c0*/  PRMT R18, RZ, 0x7610, R18 ;  /* 0x00007610ff127816 */ /* 0x000fc80000000012 */
[----:B------:R0:W3:Y:S02]  /*135d0*/  @!P0 LDG.E.U16 R17, desc[UR6][R20.64] ;  /* 0x0000000614118981 */ /* 0x0000e4000c1e1500 */
[----:B0-----:R-:W-:Y:S02]  /*135e0*/  @!P0 IMAD.MOV.U32 R20, RZ, RZ, R156 ;  /* 0x000000ffff148224 */ /* 0x001fe400078e009c */
[----:B------:R-:W-:Y:S01]  /*135f0*/  @!P0 IMAD.MOV.U32 R21, RZ, RZ, R157 ;  /* 0x000000ffff158224 */ /* 0x000fe200078e009d */
[----:B------:R-:W3:Y:S04]  /*13600*/  LDL R156, [R1+0x290] ;  /* 0x00029000019c7983 */ /* 0x000ee80000100800 */
[----:B------:R0:W3:Y:S04]  /*13610*/  @!P0 LDG.E.U16 R18, desc[UR6][R20.64] ;  /* 0x0000000614128981 */ /* 0x0000e8000c1e1500 */
[----:B------:R-:W3:Y:S01]  /*13620*/  LDL R157, [R1+0x28c] ;  /* 0x00028c00019d7983 */ /* 0x000ee20000100800 */
[----:B0-----:R-:W-:-:S02]  /*13630*/  PRMT R20, RZ, 0x7610, R20 ;  /* 0x00007610ff147816 */ /* 0x001fc40000000014 */
[----:B------:R-:W-:-:S04]  /*13640*/  PRMT R21, RZ, 0x7610, R21 ;  /* 0x00007610ff157816 */ /* 0x000fc80000000015 */
[----:B------:R0:W3:Y:S04]  /*13650*/  @!P0 LDG.E.U16 R20, desc[UR6][R22.64] ;  /* 0x0000000616148981 */ /* 0x0000e8000c1e1500 */
[----:B--2---:R1:W2:Y:S01]  /*13660*/  @!P0 LDG.E.U16 R21, desc[UR6][R152.64] ;  /* 0x0000000698158981 */ /* 0x0042a2000c1e1500 */
[----:B0-----:R-:W-:Y:S01]  /*13670*/  PRMT R23, RZ, 0x7610, R23 ;  /* 0x00007610ff177816 */ /* 0x001fe20000000017 */
[----:B-1----:R-:W-:Y:S02]  /*13680*/  @!P0 IMAD.MOV.U32 R152, RZ, RZ, R158 ;  /* 0x000000ffff988224 */ /* 0x002fe400078e009e */
[----:B------:R-:W-:Y:S01]  /*13690*/  @!P0 IMAD.MOV.U32 R153, RZ, RZ, R159 ;  /* 0x000000ffff998224 */ /* 0x000fe200078e009f */
[----:B------:R-:W2:Y:S04]  /*136a0*/  LDL R158, [R1+0x258] ;  /* 0x00025800019e7983 */ /* 0x000ea80000100800 */
[----:B------:R-:W2:Y:S04]  /*136b0*/  LDL R159, [R1+0x254] ;  /* 0x00025400019f7983 */ /* 0x000ea80000100800 */
[----:B----4-:R0:W4:Y:S02]  /*136c0*/  @!P0 LDG.E.U16 R23, desc[UR6][R154.64] ;  /* 0x000000069a178981 */ /* 0x010124000c1e1500 */
[----:B0-----:R-:W-:-:S02]  /*136d0*/  @!P0 IMAD.MOV.U32 R154, RZ, RZ, R160 ;  /* 0x000000ffff9a8224 */ /* 0x001fc400078e00a0 */
[----:B------:R-:W-:Y:S01]  /*136e0*/  @!P0 IMAD.MOV.U32 R155, RZ, RZ, R161 ;  /* 0x000000ffff9b8224 */ /* 0x000fe200078e00a1 */
[----:B------:R-:W4:Y:S04]  /*136f0*/  LDL R160, [R1+0x228] ;  /* 0x0002280001a07983 */ /* 0x000f280000100800 */
[----:B------:R-:W4:Y:S01]  /*13700*/  LDL R161, [R1+0x224] ;  /* 0x0002240001a17983 */ /* 0x000f220000100800 */
[----:B------:R-:W-:-:S06]  /*13710*/  PRMT R22, RZ, 0x7610, R22 ;  /* 0x00007610ff167816 */ /* 0x000fcc0000000016 */
[----:B------:R0:W4:Y:S02]  /*13720*/  @!P0 LDG.E.U16 R22, desc[UR6][R152.64] ;  /* 0x0000000698168981 */ /* 0x000124000c1e1500 */
[----:B0-----:R-:W-:Y:S02]  /*13730*/  PRMT R152, RZ, 0x7610, R152 ;  /* 0x00007610ff987816 */ /* 0x001fe40000000098 */
[----:B------:R-:W-:-:S04]  /*13740*/  PRMT R153, RZ, 0x7610, R153 ;  /* 0x00007610ff997816 */ /* 0x000fc80000000099 */
[----:B------:R0:W4:Y:S04]  /*13750*/  @!P0 LDG.E.U16 R152, desc[UR6][R154.64] ;  /* 0x000000069a988981 */ /* 0x000128000c1e1500 */
[----:B---3--:R1:W3:Y:S01]  /*13760*/  @!P0 LDG.E.U16 R153, desc[UR6][R156.64] ;  /* 0x000000069c998981 */ /* 0x0082e2000c1e1500 */
[----:B0-----:R-:W-:Y:S02]  /*13770*/  PRMT R154, RZ, 0x7610, R154 ;  /* 0x00007610ff9a7816 */ /* 0x001fe4000000009a */
[----:B------:R-:W-:Y:S01]  /*13780*/  PRMT R155, RZ, 0x7610, R155 ;  /* 0x00007610ff9b7816 */ /* 0x000fe2000000009b */
[----:B-1----:R-:W-:Y:S02]  /*13790*/  @!P0 IMAD.MOV.U32 R156, RZ, RZ, R162 ;  /* 0x000000ffff9c8224 */ /* 0x002fe400078e00a2 */
[----:B------:R-:W-:Y:S01]  /*137a0*/  @!P0 IMAD.MOV.U32 R157, RZ, RZ, R163 ;  /* 0x000000ffff9d8224 */ /* 0x000fe200078e00a3 */
[----:B------:R-:W3:Y:S04]  /*137b0*/  LDL R162, [R1+0x218] ;  /* 0x0002180001a27983 */ /* 0x000ee80000100800 */
[----:B------:R0:W3:Y:S04]  /*137c0*/  @!P0 LDG.E.U16 R154, desc[UR6][R156.64] ;  /* 0x000000069c9a8981 */ /* 0x0000e8000c1e1500 */
[----:B--2---:R1:W2:Y:S04]  /*137d0*/  @!P0 LDG.E.U16 R155, desc[UR6][R158.64] ;  /* 0x000000069e9b8981 */ /* 0x0042a8000c1e1500 */
[----:B------:R-:W3:Y:S01]  /*137e0*/  LDL R163, [R1+0x214] ;  /* 0x0002140001a37983 */ /* 0x000ee20000100800 */
[----:B0-----:R-:W-:-:S03]  /*137f0*/  PRMT R157, RZ, 0x7610, R157 ;  /* 0x00007610ff9d7816 */ /* 0x001fc6000000009d */
[----:B------:R-:W1:Y:S04]  /*13800*/  LDL R158, [R1+0x24c] ;  /* 0x00024c00019e7983 */ /* 0x000e680000100800 */
[----:B------:R-:W1:Y:S04]  /*13810*/  LDL R159, [R1+0x250] ;  /* 0x00025000019f7983 */ /* 0x000e680000100800 */
[----:B----4-:R-:W4:Y:S04]  /*13820*/  @!P0 LDG.E.U16 R157, desc[UR6][R160.64] ;  /* 0x00000006a09d8981 */ /* 0x010f28000c1e1500 */
[----:B------:R-:W2:Y:S04]  /*13830*/  LDL R160, [R1+0x21c] ;  /* 0x00021c0001a07983 */ /* 0x000ea80000100800 */
[----:B------:R-:W2:Y:S01]  /*13840*/  LDL R161, [R1+0x220] ;  /* 0x0002200001a17983 */ /* 0x000ea20000100800 */
[----:B------:R-:W-:-:S02]  /*13850*/  PRMT R156, RZ, 0x7610, R156 ;  /* 0x00007610ff9c7816 */ /* 0x000fc4000000009c */
[----:B-1----:R-:W-:-:S04]  /*13860*/  @!P0 LOP3.LUT R159, R159, R158, RZ, 0x3c, !PT ;  /* 0x0000009e9f9f8212 */ /* 0x002fc800078e3cff */
[----:B------:R-:W-:-:S04]  /*13870*/  @!P0 LOP3.LUT R158, R159, R158, RZ, 0x3c, !PT ;  /* 0x0000009e9f9e8212 */ /* 0x000fc800078e3cff */
[----:B------:R-:W-:-:S05]  /*13880*/  @!P0 LOP3.LUT R159, R159, R158, RZ, 0x3c, !PT ;  /* 0x0000009e9f9f8212 */ /* 0x000fca00078e3cff */
[----:B------:R0:W4:Y:S02]  /*13890*/  @!P0 LDG.E.U16 R156, desc[UR6][R158.64] ;  /* 0x000000069e9c8981 */ /* 0x000124000c1e1500 */
[----:B0-----:R-:W-:Y:S02]  /*138a0*/  PRMT R158, RZ, 0x7610, R158 ;  /* 0x00007610ff9e7816 */ /* 0x001fe4000000009e */
[----:B--2---:R-:W-:-:S04]  /*138b0*/  @!P0 LOP3.LUT R161, R161, R160, RZ, 0x3c, !PT ;  /* 0x000000a0a1a18212 */ /* 0x004fc800078e3cff */
[----:B------:R-:W-:-:S04]  /*138c0*/  @!P0 LOP3.LUT R160, R161, R160, RZ, 0x3c, !PT ;  /* 0x000000a0a1a08212 */ /* 0x000fc800078e3cff */
[----:B------:R-:W-:-:S05]  /*138d0*/  @!P0 LOP3.LUT R161, R161, R160, RZ, 0x3c, !PT ;  /* 0x000000a0a1a18212 */ /* 0x000fca00078e3cff */
[----:B------:R0:W2:Y:S02]  /*138e0*/  @!P0 LDG.E.U16 R158, desc[UR6][R160.64] ;  /* 0x00000006a09e8981 */ /* 0x0000a4000c1e1500 */
[----:B0-----:R-:W-:-:S06]  /*138f0*/  PRMT R161, RZ, 0x7610, R161 ;  /* 0x00007610ffa17816 */ /* 0x001fcc00000000a1 */
[----:B------:R0:W2:Y:S04]  /*13900*/  @!P0 LDG.E.U16 R161, desc[UR6][R164.64] ;  /* 0x00000006a4a18981 */ /* 0x0000a8000c1e1500 */
[----:B------:R-:W0:Y:S01]  /*13910*/  LDL R165, [R1+0x1e0] ;  /* 0x0001e00001a57983 */ /* 0x000e220000100800 */
[----:B------:R-:W-:-:S06]  /*13920*/  PRMT R159, RZ, 0x7610, R159 ;  /* 0x00007610ff9f7816 */ /* 0x000fcc000000009f */
[----:B---3--:R1:W3:Y:S04]  /*13930*/  @!P0 LDG.E.U16 R159, desc[UR6][R162.64] ;  /* 0x00000006a29f8981 */ /* 0x0082e8000c1e1500 */
[----:B------:R-:W1:Y:S04]  /*13940*/  LDL R162, [R1+0x20c] ;  /* 0x00020c0001a27983 */ /* 0x000e680000100800 */
[----:B------:R-:W1:Y:S04]  /*13950*/  LDL R163, [R1+0x210] ;  /* 0x0002100001a37983 */ /* 0x000e680000100800 */
[----:B------:R4:W-:Y:S01]  /*13960*/  STL [R1+0x898], R6 ;  /* 0x0008980601007387 */ /* 0x0009e20000100800 */
[----:B0-----:R-:W-:-:S02]  /*13970*/  @!P0 IMAD.MOV.U32 R164, RZ, RZ, R165 ;  /* 0x000000ffffa48224 */ /* 0x001fc400078e00a5 */
[----:B------:R-:W-:Y:S02]  /*13980*/  @!P0 IMAD.MOV.U32 R165, RZ, RZ, R6 ;  /* 0x000000ffffa58224 */ /* 0x000fe400078e0006 */
[----:B----4-:R-:W4:Y:S01]  /*13990*/  LDL.LU R6, [R1+0x1d0] ;  /* 0x0001d00001067983 */ /* 0x010f220000300800 */
[----:B------:R-:W-:Y:S02]  /*139a0*/  PRMT R160, RZ, 0x7610, R160 ;  /* 0x00007610ffa07816 */ /* 0x000fe400000000a0 */
[----:B-1----:R-:W-:-:S04]  /*139b0*/  @!P0 LOP3.LUT R163, R163, R162, RZ, 0x3c, !PT ;  /* 0x000000a2a3a38212 */ /* 0x002fc800078e3cff */
[----:B------:R-:W-:-:S04]  /*139c0*/  @!P0 LOP3.LUT R162, R163, R162, RZ, 0x3c, !PT ;  /* 0x000000a2a3a28212 */ /* 0x000fc800078e3cff */
[----:B------:R-:W-:-:S05]  /*139d0*/  @!P0 LOP3.LUT R163, R163, R162, RZ, 0x3c, !PT ;  /* 0x000000a2a3a38212 */ /* 0x000fca00078e3cff */
[----:B------:R0:W3:Y:S02]  /*139e0*/  @!P0 LDG.E.U16 R160, desc[UR6][R162.64] ;  /* 0x00000006a2a08981 */ /* 0x0000e4000c1e1500 */
[----:B0-----:R-:W-:Y:S02]  /*139f0*/  PRMT R162, RZ, 0x7610, R162 ;  /* 0x00007610ffa27816 */ /* 0x001fe400000000a2 */
[----:B------:R-:W-:-:S04]  /*13a00*/  PRMT R163, RZ, 0x7610, R163 ;  /* 0x00007610ffa37816 */ /* 0x000fc800000000a3 */
[----:B------:R0:W3:Y:S01]  /*13a10*/  @!P0 LDG.E.U16 R162, desc[UR6][R164.64] ;  /* 0x00000006a4a28981 */ /* 0x0000e2000c1e1500 */
[----:B------:R-:W-:Y:S01]  /*13a20*/  PRMT R166, RZ, 0x7610, R166 ;  /* 0x00007610ffa67816 */ /* 0x000fe200000000a6 */
[----:B0-----:R-:W-:Y:S02]  /*13a30*/  @!P0 IMAD.MOV.U32 R164, RZ, RZ, R246 ;  /* 0x000000ffffa48224 */ /* 0x001fe400078e00f6 */
[----:B------:R-:W-:-:S05]  /*13a40*/  @!P0 IMAD.MOV.U32 R165, RZ, RZ, R239 ;  /* 0x000000ffffa58224 */ /* 0x000fca00078e00ef */
[----:B------:R0:W3:Y:S01]  /*13a50*/  @!P0 LDG.E.U16 R163, desc[UR6][R164.64] ;  /* 0x00000006a4a38981 */ /* 0x0000e2000c1e1500 */
[----:B------:R-:W-:Y:S01]  /*13a60*/  PRMT R167, RZ, 0x7610, R167 ;  /* 0x00007610ffa77816 */ /* 0x000fe200000000a7 */
[----:B0-----:R-:W-:Y:S01]  /*13a70*/  @!P0 IMAD.MOV.U32 R165, RZ, RZ, R252 ;  /* 0x000000ffffa58224 */ /* 0x001fe200078e00fc */
[----:B------:R-:W-:Y:S02]  /*13a80*/  PRMT R168, RZ, 0x7610, R168 ;  /* 0x00007610ffa87816 */ /* 0x000fe400000000a8 */
[----:B------:R-:W-:Y:S02]  /*13a90*/  PRMT R169, RZ, 0x7610, R169 ;  /* 0x00007610ffa97816 */ /* 0x000fe400000000a9 */
[----:B------:R-:W-:Y:S02]  /*13aa0*/  PRMT R170, RZ, 0x7610, R170 ;  /* 0x00007610ffaa7816 */ /* 0x000fe400000000aa */
[----:B------:R-:W-:Y:S02]  /*13ab0*/  PRMT R171, RZ, 0x7610, R171 ;  /* 0x00007610ffab7816 */ /* 0x000fe400000000ab */
[----:B------:R-:W-:-:S02]  /*13ac0*/  PRMT R172, RZ, 0x7610, R172 ;  /* 0x00007610ffac7816 */ /* 0x000fc400000000ac */
[----:B------:R-:W-:Y:S02]  /*13ad0*/  PRMT R173, RZ, 0x7610, R173 ;  /* 0x00007610ffad7816 */ /* 0x000fe400000000ad */
        /* <DEDUP_REMOVED lines=20> */
[----:B------:R-:W-:Y:S01]  /*13c20*/  PRMT R194, RZ, 0x7610, R194 ;  /* 0x00007610ffc27816 */ /* 0x000fe200000000c2 */
[----:B----4-:R-:W-:-:S05]  /*13c30*/  @!P0 IMAD.MOV.U32 R164, RZ, RZ, R6 ;  /* 0x000000ffffa48224 */ /* 0x010fca00078e0006 */
[----:B------:R0:W4:Y:S02]  /*13c40*/  @!P0 LDG.E.U16 R166, desc[UR6][R164.64] ;  /* 0x00000006a4a68981 */ /* 0x000124000c1e1500 */
[----:B0-----:R-:W-:Y:S02]  /*13c50*/  @!P0 IMAD.MOV.U32 R164, RZ, RZ, R236 ;  /* 0x000000ffffa48224 */ /* 0x001fe400078e00ec */
[----:B------:R-:W-:-:S05]  /*13c60*/  @!P0 IMAD.MOV.U32 R165, RZ, RZ, R248 ;  /* 0x000000ffffa58224 */ /* 0x000fca00078e00f8 */
[----:B------:R0:W3:Y:S02]  /*13c70*/  @!P0 LDG.E.U16 R167, desc[UR6][R164.64] ;  /* 0x00000006a4a78981 */ /* 0x0000e4000c1e1500 */
[----:B0-----:R-:W-:Y:S02]  /*13c80*/  @!P0 IMAD.MOV.U32 R164, RZ, RZ, R230 ;  /* 0x000000ffffa48224 */ /* 0x001fe400078e00e6 */
[----:B------:R-:W-:-:S05]  /*13c90*/  @!P0 IMAD.MOV.U32 R165, RZ, RZ, R251 ;  /* 0x000000ffffa58224 */ /* 0x000fca00078e00fb */
[----:B------:R0:W4:Y:S02]  /*13ca0*/  @!P0 LDG.E.U16 R168, desc[UR6][R164.64] ;  /* 0x00000006a4a88981 */ /* 0x000124000c1e1500 */
        /* <DEDUP_REMOVED lines=77> */
[----:B------:R-:W4:Y:S04]  /*14180*/  @!P0 LDG.E.U16 R194, desc[UR6][R164.64] ;  /* 0x00000006a4c28981 */ /* 0x000f28000c1e1500 */
[----:B------:R-:W-:Y:S04]  /*14190*/  STS.U16 [R3+UR4+0x9e00], R157 ;  /* 0x009e009d03007988 */ /* 0x000fe80008000404 */
[----:B--2---:R-:W-:Y:S04]  /*141a0*/  STS.U16 [R3+UR4+0xa200], R161 ;  /* 0x00a200a103007988 */ /* 0x004fe80008000404 */
[----:B---3--:R-:W-:Y:S04]  /*141b0*/  STS.U16 [R3+UR4+0xa600], R167 ;  /* 0x00a600a703007988 */ /* 0x008fe80008000404 */
[----:B----4-:R-:W-:Y:S04]  /*141c0*/  STS.U16 [R3+UR4+0xaa00], R171 ;  /* 0x00aa00ab03007988 */ /* 0x010fe80008000404 */
[----:B------:R-:W-:Y:S04]  /*141d0*/  STS.U16 [R3+UR4+0xae00], R173 ;  /* 0x00ae00ad03007988 */ /* 0x000fe80008000404 */
[----:B------:R-:W-:Y:S04]  /*141e0*/  STS.U16 [R3+UR4+0xb200], R174 ;  /* 0x00b200ae03007988 */ /* 0x000fe80008000404 */
[----:B------:R-:W-:Y:S04]  /*141f0*/  STS.U16 [R3+UR4+0xb600], R175 ;  /* 0x00b600af03007988 */ /* 0x000fe80008000404 */
[----:B------:R-:W-:Y:S04]  /*14200*/  STS.U16 [R3+UR4+0xba00], R176 ;  /* 0x00ba00b003007988 */ /* 0x000fe80008000404 */
        /* <DEDUP_REMOVED lines=15> */
[----:B------:R-:W-:Y:S01]  /*14300*/  STS.U16 [R7+UR4+0xba80], R182 ;  /* 0x00ba80b607007988 */ /* 0x000fe20008000404 */
[----:B------:R-:W-:-:S03]  /*14310*/  UMOV UR37, 0x40000040 ;  /* 0x4000004000257882 */ /* 0x000fc60000000000 */
[----:B0-----:R-:W2:Y:S04]  /*14320*/  LDL.LU R3, [R1+0x8b0] ;  /* 0x0008b00001037983 */ /* 0x001ea80000300800 */
        /* <DEDUP_REMOVED lines=31> */
[----:B0-----:R-:W4:Y:S04]  /*14520*/  LDL.LU R2, [R1+0x8a8] ;  /* 0x0008a80001027983 */ /* 0x001f280000300800 */
[----:B------:R-:W2:Y:S04]  /*14530*/  LDL.LU R167, [R1+0x824] ;  /* 0x0008240001a77983 */ /* 0x000ea80000300800 */
[----:B------:R-:W3:Y:S04]  /*14540*/  LDL.LU R161, [R1+0x820] ;  /* 0x0008200001a17983 */ /* 0x000ee80000300800 */
[----:B------:R-:W-:Y:S04]  /*14550*/  STS.U16 [R5+UR4+0xb780], R192 ;  /* 0x00b780c005007988 */ /* 0x000fe80008000404 */
[----:B------:R-:W4:Y:S04]  /*14560*/  LDL.LU R157, [R1+0x81c] ;  /* 0x00081c00019d7983 */ /* 0x000f280000300800 */
[----:B------:R-:W2:Y:S04]  /*14570*/  LDL.LU R164, [R1+0x818] ;  /* 0x0008180001a47983 */ /* 0x000ea80000300800 */
[----:B------:R-:W3:Y:S04]  /*14580*/  LDL.LU R165, [R1+0x814] ;  /* 0x0008140001a57983 */ /* 0x000ee80000300800 */
[----:B------:R-:W-:Y:S04]  /*14590*/  STS.U16 [R5+UR4+0xbb80], R193 ;  /* 0x00bb80c105007988 */ /* 0x000fe80008000404 */
[----:B------:R0:W-:Y:S01]  /*145a0*/  STS.U16 [R5+UR4+0xbf80], R194 ;  /* 0x00bf80c205007988 */ /* 0x0001e20008000404 */
[----:B------:R1:W-:Y:S06]  /*145b0*/  MEMBAR.ALL.CTA ;  /* 0x0000000000007992 */ /* 0x0003ec0000008000 */
[----:B-1----:R-:W1:Y:S04]  /*145c0*/  FENCE.VIEW.ASYNC.S ;  /* 0x00000000000073c6 */ /* 0x002e680000000000 */
[----:B0-----:R-:W3:Y:S04]  /*145d0*/  LDL.LU R5, [R1+0x8a4] ;  /* 0x0008a40001057983 */ /* 0x001ee80000300800 */
[----:B------:R-:W3:Y:S04]  /*145e0*/  LDL R9, [R1+0x844] ;  /* 0x0008440001097983 */ /* 0x000ee80000100800 */
[----:B------:R-:W3:Y:S01]  /*145f0*/  LDL.LU R171, [R1+0x7f4] ;  /* 0x0007f40001ab7983 */ /* 0x000ee20000300800 */
[----:B-1----:R-:W-:Y:S06]  /*14600*/  BAR.SYNC.DEFER_BLOCKING 0x0 ;  /* 0x0000000000007b1d */ /* 0x002fec0000010000 */
[----:B------:R-:W-:-:S06]  /*14610*/  WARPGROUP.ARRIVE ;  /* 0x00000000000079c5 */ /* 0x000fcc0000000000 */
[----:B------:R-:W-:-:S12]  /*14620*/  HGMMA.64x128x16.F32 R88, gdesc[UR36].tnspA, R88 ;  /* 0x21e00000245879f0 */ /* 0x000fd80008700858 */
[----:B------:R-:W-:-:S12]  /*14630*/  HGMMA.64x128x16.F32 R88, gdesc[UR8].tnspA, R88 ;  /* 0x21e00000085879f0 */ /* 0x000fd80008700858 */
[----:B------:R-:W-:-:S12]  /*14640*/  HGMMA.64x128x16.F32 R88, gdesc[UR12].tnspA, R88 ;  /* 0x21e000000c5879f0 */ /* 0x000fd80008700858 */
[----:B------:R-:W-:-:S12]  /*14650*/  HGMMA.64x128x16.F32 R88, gdesc[UR16].tnspA, R88 ;  /* 0x21e00000105879f0 */ /* 0x000fd80008700858 */
[----:B------:R-:W-:-:S12]  /*14660*/  HGMMA.64x128x16.F32 R88, gdesc[UR20].tnspA, R88 ;  /* 0x21e00000145879f0 */ /* 0x000fd80008700858 */
[----:B------:R-:W-:Y:S01]  /*14670*/  HGMMA.64x128x16.F32 R88, gdesc[UR24].tnspA, R88 ;  /* 0x21e00000185879f0 */ /* 0x000fe20008700858 */
[----:B------:R-:W-:-:S11]  /*14680*/  UIADD3.64 UR48, UR8, 0x380, URZ ;  /* 0x0000038008307897 */ /* 0x000fd6000fffe03f */
[----:B------:R-:W-:Y:S01]  /*14690*/  HGMMA.64x128x16.F32 R88, gdesc[UR28].tnspA, R88 ;  /* 0x21e000001c5879f0 */ /* 0x000fe20008700858 */
[----:B------:R-:W-:Y:S01]  /*146a0*/  UMOV UR50, UR38 ;  /* 0x0000002600327c82 */ /* 0x000fe20008000000 */
[----:B------:R-:W-:Y:S01]  /*146b0*/  UMOV UR51, UR39 ;  /* 0x0000002700337c82 */ /* 0x000fe20008000000 */
[----:B------:R-:W-:-:S09]  /*146c0*/  UIADD3.64 UR52, UR8, 0x400, URZ ;  /* 0x0000040008347897 */ /* 0x000fd2000fffe03f */
[----:B------:R-:W-:-:S12]  /*146d0*/  HGMMA.64x128x16.F32 R88, gdesc[UR32].tnspA, R88 ;  /* 0x21e00000205879f0 */ /* 0x000fd80008700858 */
[----:B------:R-:W-:Y:S01]  /*146e0*/  HGMMA.64x128x16.F32 R24, gdesc[UR48].tnspA, R24 ;  /* 0x21e00000301879f0 */ /* 0x000fe20008700818 */
[----:B------:R-:W-:Y:S01]  /*146f0*/  UMOV UR54, UR10 ;  /* 0x0000000a00367c82 */ /* 0x000fe20008000000 */
[----:B------:R-:W-:Y:S01]  /*14700*/  UMOV UR55, UR11 ;  /* 0x0000000b00377c82 */ /* 0x000fe20008000000 */
[----:B------:R-:W-:-:S09]  /*14710*/  UIADD3.64 UR56, UR8, 0x480, URZ ;  /* 0x0000048008387897 */ /* 0x000fd2000fffe03f */
[----:B------:R-:W-:Y:S01]  /*14720*/  HGMMA.64x128x16.F32 R24, gdesc[UR52].tnspA, R24 ;  /* 0x21e00000341879f0 */ /* 0x000fe20008700818 */
[----:B------:R-:W-:Y:S01]  /*14730*/  UMOV UR58, UR14 ;  /* 0x0000000e003a7c82 */ /* 0x000fe20008000000 */
[----:B------:R-:W-:Y:S01]  /*14740*/  UMOV UR59, UR15 ;  /* 0x0000000f003b7c82 */ /* 0x000fe20008000000 */
[----:B----4-:R-:W-:Y:S02]  /*14750*/  R2UR UR53, R157 ;  /* 0x000000009d3572ca */ /* 0x010fe400000e0000 */
[----:B--2---:R-:W-:Y:S01]  /*14760*/  R2UR UR52, R164 ;  /* 0x00000000a43472ca */ /* 0x004fe200000e0000 */
[----:B------:R-:W2:Y:S04]  /*14770*/  LDL.LU R157, [R1+0x7dc] ;  /* 0x0007dc00019d7983 */ /* 0x000ea80000300800 */
[----:B------:R-:W4:Y:S01]  /*14780*/  LDL.LU R164, [R1+0x7d4] ;  /* 0x0007d40001a47983 */ /* 0x000f220000300800 */
[----:B------:R-:W-:-:S02]  /*14790*/  R2UR UR49, R167 ;  /* 0x00000000a73172ca */ /* 0x000fc400000e0000 */
[----:B---3--:R-:W-:Y:S01]  /*147a0*/  R2UR UR48, R161 ;  /* 0x00000000a13072ca */ /* 0x008fe200000e0000 */
[----:B------:R-:W-:Y:S01]  /*147b0*/  HGMMA.64x128x16.F32 R24, gdesc[UR56].tnspA, R24 ;  /* 0x21e00000381879f0 */ /* 0x000fe20008700818 */
[----:B------:R-:W-:Y:S02]  /*147c0*/  R2UR UR56, R5 ;  /* 0x00000000053872ca */ /* 0x000fe400000e0000 */
[----:B------:R-:W0:Y:S01]  /*147d0*/  LDC R5, c[0x0][0x238] ;  /* 0x00008e00ff057b82 */ /* 0x000e220000000800 */
[----:B------:R-:W-:Y:S02]  /*147e0*/  R2UR UR57, R165 ;  /* 0x00000000a53972ca */ /* 0x000fe400000e0000 */
[----:B------:R-:W3:Y:S04]  /*147f0*/  LDL.LU R165, [R1+0x7cc] ;  /* 0x0007cc0001a57983 */ /* 0x000ee80000300800 */
[----:B------:R-:W3:Y:S04]  /*14800*/  LDL.LU R162, [R1+0x7f0] ;  /* 0x0007f00001a27983 */ /* 0x000ee80000300800 */
[----:B------:R-:W3:Y:S04]  /*14810*/  LDL.LU R158, [R1+0x7c4] ;  /* 0x0007c400019e7983 */ /* 0x000ee80000300800 */
[----:B------:R-:W3:Y:S04]  /*14820*/  LDL.LU R154, [R1+0x7e8] ;  /* 0x0007e800019a7983 */ /* 0x000ee80000300800 */
[----:B------:R-:W3:Y:S04]  /*14830*/  LDL.LU R23, [R1+0x7bc] ;  /* 0x0007bc0001177983 */ /* 0x000ee80000300800 */
[----:B------:R-:W3:Y:S01]  /*14840*/  LDL.LU R20, [R1+0x7e0] ;  /* 0x0007e00001147983 */ /* 0x000ee20000300800 */
[----:B0-----:R-:W-:-:S03]  /*14850*/  IMAD.SHL.U32 R5, R5, 0x80, RZ ;  /* 0x0000008005057824 */ /* 0x001fc600078e00ff */
[----:B------:R-:W3:Y:S01]  /*14860*/  LDL.LU R14, [R1+0x7b4] ;  /* 0x0007b400010e7983 */ /* 0x000ee20000300800 */
[----:B------:R-:W-:-:S03]  /*14870*/  IMAD.SHL.U32 R5, R5, 0x2, RZ ;  /* 0x0000000205057824 */ /* 0x000fc600078e00ff */
[----:B------:R-:W3:Y:S02]  /*14880*/  LDL.LU R167, [R1+0x7d8] ;  /* 0x0007d80001a77983 */ /* 0x000ee40000300800 */
[-C--:B------:R-:W-:Y:S02]  /*14890*/  IADD3 R3, P4, R3, R5.reuse, RZ ;  /* 0x0000000503037210 */ /* 0x080fe40007f9e0ff */
[----:B------:R-:W3:Y:S01]  /*148a0*/  LDL.LU R11, [R1+0x7ac] ;  /* 0x0007ac00010b7983 */ /* 0x000ee20000300800 */
[----:B------:R-:W-:-:S03]  /*148b0*/  IADD3 R171, P3, R171, R5, RZ ;  /* 0x00000005abab7210 */ /* 0x000fc60007f7e0ff */
[----:B------:R-:W3:Y:S01]  /*148c0*/  LDL.LU R8, [R1+0x7d0] ;  /* 0x0007d00001087983 */ /* 0x000ee20000300800 */
[----:B------:R-:W-:-:S03]  /*148d0*/  IADD3 R4, P5, R4, R5, RZ ;  /* 0x0000000504047210 */ /* 0x000fc60007fbe0ff */
[----:B------:R-:W3:Y:S04]  /*148e0*/  LDL.LU R177, [R1+0x7a4] ;  /* 0x0007a40001b17983 */ /* 0x000ee80000300800 */
[----:B------:R-:W3:Y:S04]  /*148f0*/  LDL.LU R176, [R1+0x7c8] ;  /* 0x0007c80001b07983 */ /* 0x000ee80000300800 */
[----:B------:R-:W3:Y:S04]  /*14900*/  LDL.LU R161, [R1+0x79c] ;  /* 0x00079c0001a17983 */ /* 0x000ee80000300800 */
[----:B------:R0:W-:Y:S04]  /*14910*/  STL [R1+0x7ec], R3 ;  /* 0x0007ec0301007387 */ /* 0x0001e80000100800 */
[----:B0-----:R-:W3:Y:S04]  /*14920*/  LDL.LU R3, [R1+0x8a0] ;  /* 0x0008a00001037983 */ /* 0x001ee80000300800 */
[----:B------:R-:W-:Y:S04]  /*14930*/  STL [R1+0x7f4], R171 ;  /* 0x0007f4ab01007387 */ /* 0x000fe80000100800 */
[----:B------:R0:W-:Y:S04]  /*14940*/  STL [R1+0x7e4], R4 ;  /* 0x0007e40401007387 */ /* 0x0001e80000100800 */
[----:B0-----:R-:W3:Y:S04]  /*14950*/  LDL.LU R4, [R1+0x89c] ;  /* 0x00089c0001047983 */ /* 0x001ee80000300800 */
[----:B------:R-:W3:Y:S04]  /*14960*/  LDL.LU R17, [R1+0x7c0] ;  /* 0x0007c00001117983 */ /* 0x000ee80000300800 */
[----:B------:R-:W3:Y:S01]  /*14970*/  LDL.LU R175, [R1+0x794] ;  /* 0x0007940001af7983 */ /* 0x000ee20000300800 */
[----:B------:R-:W-:-:S02]  /*14980*/  IADD3 R7, P2, R7, R5, RZ ;  /* 0x0000000507077210 */ /* 0x000fc40007f5e0ff */
[-C--:B--2---:R-:W-:Y:S02]  /*14990*/  IADD3 R157, P6, R157, R5.reuse, RZ ;  /* 0x000000059d9d7210 */ /* 0x084fe40007fde0ff */
[----:B----4-:R-:W-:-:S03]  /*149a0*/  IADD3 R164, P1, R164, R5, RZ ;  /* 0x00000005a4a47210 */ /* 0x010fc60007f3e0ff */
[----:B------:R0:W-:Y:S04]  /*149b0*/  STL [R1+0x7dc], R157 ;  /* 0x0007dc9d01007387 */ /* 0x0001e80000100800 */
[----:B------:R-:W2:Y:S04]  /*149c0*/  LDL.LU R174, [R1+0x7b8] ;  /* 0x0007b80001ae7983 */ /* 0x000ea80000300800 */
[----:B------:R1:W-:Y:S04]  /*149d0*/  STL [R1+0x7d4], R164 ;  /* 0x0007d4a401007387 */ /* 0x0003e80000100800 */
[----:B0-----:R-:W4:Y:S04]  /*149e0*/  LDL.LU R157, [R1+0x78c] ;  /* 0x00078c00019d7983 */ /* 0x001f280000300800 */
[----:B------:R-:W4:Y:S04]  /*149f0*/  LDL.LU R173, [R1+0x7b0] ;  /* 0x0007b00001ad7983 */ /* 0x000f280000300800 */
[----:B------:R-:W4:Y:S04]  /*14a00*/  LDL.LU R171, [R1+0x784] ;  /* 0x0007840001ab7983 */ /* 0x000f280000300800 */
[----:B-1----:R-:W4:Y:S01]  /*14a10*/  LDL.LU R164, [R1+0x7a8] ;  /* 0x0007a80001a47983 */ /* 0x002f220000300800 */
[----:B---3--:R-:W-:Y:S01]  /*14a20*/  IMAD.X R3, R3, 0x1, R4, P2 ;  /* 0x0000000103037824 */ /* 0x008fe200010e0604 */
[----:B------:R-:W-:-:S05]  /*14a30*/  IADD3 R165, P2, R165, R5, RZ ;  /* 0x00000005a5a57210 */ /* 0x000fca0007f5e0ff */
[----:B------:R0:W-:Y:S04]  /*14a40*/  STL [R1+0x7cc], R165 ;  /* 0x0007cca501007387 */ /* 0x0001e80000100800 */
[----:B0-----:R-:W3:Y:S01]  /*14a50*/  LDL.LU R165, [R1+0x77c] ;  /* 0x00077c0001a57983 */ /* 0x001ee20000300800 */
[--C-:B------:R-:W-:Y:S01]  /*14a60*/  IMAD.X R162, R162, 0x1, R4.reuse, P3 ;  /* 0x00000001a2a27824 */ /* 0x100fe200018e0604 */
[-C--:B------:R-:W-:Y:S01]  /*14a70*/  IADD3 R158, P3, R158, R5.reuse, RZ ;  /* 0x000000059e9e7210 */ /* 0x080fe20007f7e0ff */
[--C-:B------:R-:W-:Y:S01]  /*14a80*/  IMAD.X R154, R154, 0x1, R4.reuse, P4 ;  /* 0x000000019a9a7824 */ /* 0x100fe200020e0604 */
[-C--:B------:R-:W-:Y:S01]  /*14a90*/  IADD3 R23, P4, R23, R5.reuse, RZ ;  /* 0x0000000517177210 */ /* 0x080fe20007f9e0ff */
[--C-:B------:R-:W-:Y:S01]  /*14aa0*/  IMAD.X R167, R167, 0x1, R4.reuse, P6 ;  /* 0x00000001a7a77824 */ /* 0x100fe200030e0604 */
[----:B------:R-:W-:Y:S01]  /*14ab0*/  STL [R1+0x7f0], R162 ;  /* 0x0007f0a201007387 */ /* 0x000fe20000100800 */
[----:B------:R-:W-:Y:S01]  /*14ac0*/  IMAD.X R20, R20, 0x1, R4, P5 ;  /* 0x0000000114147824 */ /* 0x000fe200028e0604 */
[----:B------:R-:W-:-:S02]  /*14ad0*/  IADD3 R14, P5, R14, R5, RZ ;  /* 0x000000050e0e7210 */ /* 0x000fc40007fbe0ff */
[----:B------:R-:W-:Y:S01]  /*14ae0*/  STL [R1+0x7c4], R158 ;  /* 0x0007c49e01007387 */ /* 0x000fe20000100800 */
[-C--:B------:R-:W-:Y:S01]  /*14af0*/  IADD3 R11, P6, R11, R5.reuse, RZ ;  /* 0x000000050b0b7210 */ /* 0x080fe20007fde0ff */
[----:B------:R-:W-:Y:S02]  /*14b00*/  IMAD.X R8, R8, 0x1, R4, P1 ;  /* 0x0000000108087824 */ /* 0x000fe400008e0604 */
[----:B------:R-:W-:Y:S01]  /*14b10*/  STL [R1+0x7e8], R154 ;  /* 0x0007e89a01007387 */ /* 0x000fe20000100800 */
[----:B------:R-:W-:-:S03]  /*14b20*/  IADD3 R177, P1, R177, R5, RZ ;  /* 0x00000005b1b17210 */ /* 0x000fc60007f3e0ff */
[----:B------:R-:W-:Y:S04]  /*14b30*/  STL [R1+0x7bc], R23 ;  /* 0x0007bc1701007387 */ /* 0x000fe80000100800 */
[----:B------:R0:W-:Y:S01]  /*14b40*/  STL [R1+0x7d8], R167 ;  /* 0x0007d8a701007387 */ /* 0x0001e20000100800 */
[----:B------:R-:W-:-:S03]  /*14b50*/  IMAD.X R176, R176, 0x1, R4, P2 ;  /* 0x00000001b0b07824 */ /* 0x000fc600010e0604 */
[----:B------:R-:W-:Y:S01]  /*14b60*/  STL [R1+0x7e0], R20 ;  /* 0x0007e01401007387 */ /* 0x000fe20000100800 */
[----:B------:R-:W-:-:S03]  /*14b70*/  IADD3 R161, P2, R161, R5, RZ ;  /* 0x00000005a1a17210 */ /* 0x000fc60007f5e0ff */
[----:B0-----:R-:W3:Y:S04]  /*14b80*/  LDL.LU R167, [R1+0x7a0] ;  /* 0x0007a00001a77983 */ /* 0x001ee80000300800 */
[----:B------:R0:W-:Y:S04]  /*14b90*/  STL [R1+0x7b4], R14 ;  /* 0x0007b40e01007387 */ /* 0x0001e80000100800 */
[----:B------:R1:W-:Y:S04]  /*14ba0*/  STL [R1+0x7ac], R11 ;  /* 0x0007ac0b01007387 */ /* 0x0003e80000100800 */
[----:B------:R1:W-:Y:S04]  /*14bb0*/  STL [R1+0x7d0], R8 ;  /* 0x0007d00801007387 */ /* 0x0003e80000100800 */
[----:B------:R-:W3:Y:S04]  /*14bc0*/  LDL.LU R172, [R1+0x774] ;  /* 0x0007740001ac7983 */ /* 0x000ee80000300800 */
[----:B------:R1:W-:Y:S04]  /*14bd0*/  STL [R1+0x7a4], R177 ;  /* 0x0007a4b101007387 */ /* 0x0003e80000100800 */
[----:B------:R-:W3:Y:S04]  /*14be0*/  LDL.LU R168, [R1+0x798] ;  /* 0x0007980001a87983 */ /* 0x000ee80000300800 */
[----:B------:R1:W-:Y:S04]  /*14bf0*/  STL [R1+0x7c8], R176 ;  /* 0x0007c8b001007387 */ /* 0x0003e80000100800 */
[----:B0-----:R-:W3:Y:S04]  /*14c00*/  LDL.LU R14, [R1+0x76c] ;  /* 0x00076c00010e7983 */ /* 0x001ee80000300800 */
[----:B------:R0:W-:Y:S04]  /*14c10*/  STL [R1+0x79c], R161 ;  /* 0x00079ca101007387 */ /* 0x0001e80000100800 */
[----:B-1----:R-:W3:Y:S04]  /*14c20*/  LDL.LU R11, [R1+0x790] ;  /* 0x00079000010b7983 */ /* 0x002ee80000300800 */
[----:B------:R-:W3:Y:S01]  /*14c30*/  LDL.LU R8, [R1+0x764] ;  /* 0x0007640001087983 */ /* 0x000ee20000300800 */
[----:B------:R-:W-:-:S03]  /*14c40*/  IMAD.X R17, R17, 0x1, R4, P3 ;  /* 0x0000000111117824 */ /* 0x000fc600018e0604 */
[----:B------:R-:W3:Y:S01]  /*14c50*/  LDL.LU R177, [R1+0x788] ;  /* 0x0007880001b17983 */ /* 0x000ee20000300800 */
[----:B------:R-:W-:-:S03]  /*14c60*/  IADD3 R175, P3, R175, R5, RZ ;  /* 0x00000005afaf7210 */ /* 0x000fc60007f7e0ff */
[----:B------:R-:W3:Y:S04]  /*14c70*/  LDL.LU R176, [R1+0x75c] ;  /* 0x00075c0001b07983 */ /* 0x000ee80000300800 */
[----:B0-----:R-:W3:Y:S04]  /*14c80*/  LDL.LU R161, [R1+0x780] ;  /* 0x0007800001a17983 */ /* 0x001ee80000300800 */
[----:B------:R-:W-:Y:S01]  /*14c90*/  STL [R1+0x7c0], R17 ;  /* 0x0007c01101007387 */ /* 0x000fe20000100800 */
[----:B--2---:R-:W-:Y:S01]  /*14ca0*/  IMAD.X R174, R174, 0x1, R4, P4 ;  /* 0x00000001aeae7824 */ /* 0x004fe200020e0604 */
[----:B----4-:R-:W-:-:S05]  /*14cb0*/  IADD3 R157, P4, R157, R5, RZ ;  /* 0x000000059d9d7210 */ /* 0x010fca0007f9e0ff */
[----:B------:R0:W-:Y:S04]  /*14cc0*/  STL [R1+0x78c], R157 ;  /* 0x00078c9d01007387 */ /* 0x0001e80000100800 */
[----:B------:R-:W-:Y:S01]  /*14cd0*/  STL [R1+0x794], R175 ;  /* 0x000794af01007387 */ /* 0x000fe20000100800 */
[--C-:B------:R-:W-:Y:S02]  /*14ce0*/  IMAD.X R173, R173, 0x1, R4.reuse, P5 ;  /* 0x00000001adad7824 */ /* 0x100fe400028e0604 */
[----:B------:R-:W-:Y:S01]  /*14cf0*/  IMAD.X R164, R164, 0x1, R4, P6 ;  /* 0x00000001a4a47824 */ /* 0x000fe200030e0604 */
[----:B0-----:R-:W2:Y:S01]  /*14d00*/  LDL.LU R157, [R1+0x754] ;  /* 0x00075400019d7983 */ /* 0x001ea20000300800 */
[----:B------:R-:W-:-:S03]  /*14d10*/  IADD3 R171, P5, R171, R5, RZ ;  /* 0x00000005abab7210 */ /* 0x000fc60007fbe0ff */
[----:B------:R-:W-:Y:S04]  /*14d20*/  STL [R1+0x7b8], R174 ;  /* 0x0007b8ae01007387 */ /* 0x000fe80000100800 */
[----:B------:R0:W-:Y:S04]  /*14d30*/  STL [R1+0x7a8], R164 ;  /* 0x0007a8a401007387 */ /* 0x0001e80000100800 */
[----:B------:R-:W-:Y:S04]  /*14d40*/  STL [R1+0x7b0], R173 ;  /* 0x0007b0ad01007387 */ /* 0x000fe80000100800 */
[----:B0-----:R-:W4:Y:S04]  /*14d50*/  LDL.LU R164, [R1+0x778] ;  /* 0x0007780001a47983 */ /* 0x001f280000300800 */
[----:B------:R-:W-:Y:S04]  /*14d60*/  STL [R1+0x784], R171 ;  /* 0x000784ab01007387 */ /* 0x000fe80000100800 */
[----:B------:R-:W4:Y:S04]  /*14d70*/  LDL.LU R162, [R1+0x74c] ;  /* 0x00074c0001a27983 */ /* 0x000f280000300800 */
[----:B------:R-:W4:Y:S04]  /*14d80*/  LDL.LU R158, [R1+0x770] ;  /* 0x00077000019e7983 */ /* 0x000f280000300800 */
[----:B------:R-:W4:Y:S01]  /*14d90*/  LDL.LU R154, [R1+0x744] ;  /* 0x00074400019a7983 */ /* 0x000f220000300800 */
[----:B---3--:R-:W-:-:S05]  /*14da0*/  IADD3 R165, P6, R165, R5, RZ ;  /* 0x00000005a5a57210 */ /* 0x008fca0007fde0ff */
[----:B------:R0:W-:Y:S04]  /*14db0*/  STL [R1+0x77c], R165 ;  /* 0x00077ca501007387 */ /* 0x0001e80000100800 */
[----:B------:R-:W3:Y:S04]  /*14dc0*/  LDL.LU R23, [R1+0x768] ;  /* 0x0007680001177983 */ /* 0x000ee80000300800 */
[----:B------:R-:W3:Y:S04]  /*14dd0*/  LDL.LU R20, [R1+0x73c] ;  /* 0x00073c0001147983 */ /* 0x000ee80000300800 */
[----:B------:R-:W3:Y:S04]  /*14de0*/  LDL.LU R17, [R1+0x760] ;  /* 0x0007600001117983 */ /* 0x000ee80000300800 */
[----:B0-----:R-:W3:Y:S04]  /*14df0*/  LDL.LU R165, [R1+0x734] ;  /* 0x0007340001a57983 */ /* 0x001ee80000300800 */
[----:B------:R-:W3:Y:S04]  /*14e00*/  LDL.LU R175, [R1+0x758] ;  /* 0x0007580001af7983 */ /* 0x000ee80000300800 */
[----:B------:R-:W3:Y:S01]  /*14e10*/  LDL.LU R174, [R1+0x72c] ;  /* 0x00072c0001ae7983 */ /* 0x000ee20000300800 */
[----:B------:R-:W-:-:S03]  /*14e20*/  IMAD.X R167, R167, 0x1, R4, P1 ;  /* 0x00000001a7a77824 */ /* 0x000fc600008e0604 */
[----:B------:R-:W3:Y:S04]  /*14e30*/  LDL.LU R173, [R1+0x750] ;  /* 0x0007500001ad7983 */ /* 0x000ee80000300800 */
[----:B------:R0:W-:Y:S04]  /*14e40*/  STL [R1+0x7a0], R167 ;  /* 0x0007a0a701007387 */ /* 0x0001e80000100800 */
[----:B------:R-:W3:Y:S04]  /*14e50*/  LDL.LU R171, [R1+0x724] ;  /* 0x0007240001ab7983 */ /* 0x000ee80000300800 */
[----:B0-----:R-:W3:Y:S01]  /*14e60*/  LDL.LU R167, [R1+0x748] ;  /* 0x0007480001a77983 */ /* 0x001ee20000300800 */
[----:B------:R-:W-:Y:S01]  /*14e70*/  IADD3 R172, P1, R172, R5, RZ ;  /* 0x00000005acac7210 */ /* 0x000fe20007f3e0ff */
[----:B------:R-:W-:-:S04]  /*14e80*/  IMAD.X R168, R168, 0x1, R4, P2 ;  /* 0x00000001a8a87824 */ /* 0x000fc800010e0604 */
[----:B------:R-:W-:Y:S01]  /*14e90*/  STL [R1+0x774], R172 ;  /* 0x000774ac01007387 */ /* 0x000fe20000100800 */
[----:B------:R-:W-:-:S03]  /*14ea0*/  IADD3 R14, P2, R14, R5, RZ ;  /* 0x000000050e0e7210 */ /* 0x000fc60007f5e0ff */
[----:B------:R-:W-:Y:S01]  /*14eb0*/  STL [R1+0x798], R168 ;  /* 0x000798a801007387 */ /* 0x000fe20000100800 */
[----:B------:R-:W-:-:S03]  /*14ec0*/  IMAD.X R11, R11, 0x1, R4, P3 ;  /* 0x000000010b0b7824 */ /* 0x000fc600018e0604 */
[----:B------:R0:W-:Y:S01]  /*14ed0*/  STL [R1+0x76c], R14 ;  /* 0x00076c0e01007387 */ /* 0x0001e20000100800 */
[----:B------:R-:W-:-:S03]  /*14ee0*/  IADD3 R8, P3, R8, R5, RZ ;  /* 0x0000000508087210 */ /* 0x000fc60007f7e0ff */
[----:B------:R1:W-:Y:S01]  /*14ef0*/  STL [R1+0x790], R11 ;  /* 0x0007900b01007387 */ /* 0x0003e20000100800 */
[----:B------:R-:W-:-:S03]  /*14f00*/  IMAD.X R177, R177, 0x1, R4, P4 ;  /* 0x00000001b1b17824 */ /* 0x000fc600020e0604 */
[----:B------:R1:W-:Y:S01]  /*14f10*/  STL [R1+0x764], R8 ;  /* 0x0007640801007387 */ /* 0x0003e20000100800 */
[----:B------:R-:W-:-:S03]  /*14f20*/  IADD3 R176, P4, R176, R5, RZ ;  /* 0x00000005b0b07210 */ /* 0x000fc60007f9e0ff */
[----:B0-----:R-:W3:Y:S01]  /*14f30*/  LDL.LU R14, [R1+0x71c] ;  /* 0x00071c00010e7983 */ /* 0x001ee20000300800 */
[----:B------:R-:W-:-:S03]  /*14f40*/  IMAD.X R161, R161, 0x1, R4, P5 ;  /* 0x00000001a1a17824 */ /* 0x000fc600028e0604 */
[----:B------:R-:W-:Y:S04]  /*14f50*/  STL [R1+0x788], R177 ;  /* 0x000788b101007387 */ /* 0x000fe80000100800 */
[----:B-1----:R-:W3:Y:S04]  /*14f60*/  LDL.LU R11, [R1+0x740] ;  /* 0x00074000010b7983 */ /* 0x002ee80000300800 */
[----:B------:R-:W-:Y:S04]  /*14f70*/  STL [R1+0x75c], R176 ;  /* 0x00075cb001007387 */ /* 0x000fe80000100800 */
[----:B------:R-:W3:Y:S04]  /*14f80*/  LDL.LU R8, [R1+0x714] ;  /* 0x0007140001087983 */ /* 0x000ee80000300800 */
[----:B------:R0:W-:Y:S04]  /*14f90*/  STL [R1+0x780], R161 ;  /* 0x000780a101007387 */ /* 0x0001e80000100800 */
[----:B0-----:R-:W3:Y:S04]  /*14fa0*/  LDL.LU R161, [R1+0x738] ;  /* 0x0007380001a17983 */ /* 0x001ee80000300800 */
[----:B------:R-:W3:Y:S04]  /*14fb0*/  LDL.LU R177, [R1+0x70c] ;  /* 0x00070c0001b17983 */ /* 0x000ee80000300800 */
[----:B------:R-:W3:Y:S01]  /*14fc0*/  LDL.LU R176, [R1+0x730] ;  /* 0x0007300001b07983 */ /* 0x000ee20000300800 */
[----:B--2---:R-:W-:-:S05]  /*14fd0*/  IADD3 R157, P5, R157, R5, RZ ;  /* 0x000000059d9d7210 */ /* 0x004fca0007fbe0ff */
[----:B------:R0:W-:Y:S04]  /*14fe0*/  STL [R1+0x754], R157 ;  /* 0x0007549d01007387 */ /* 0x0001e80000100800 */
[----:B0-----:R-:W2:Y:S01]  /*14ff0*/  LDL.LU R157, [R1+0x704] ;  /* 0x00070400019d7983 */ /* 0x001ea20000300800 */
[----:B----4-:R-:W-:-:S05]  /*15000*/  IMAD.X R164, R164, 0x1, R4, P6 ;  /* 0x00000001a4a47824 */ /* 0x010fca00030e0604 */
[----:B------:R0:W-:Y:S01]  /*15010*/  STL [R1+0x778], R164 ;  /* 0x000778a401007387 */ /* 0x0001e20000100800 */
[-C--:B------:R-:W-:Y:S01]  /*15020*/  IADD3 R162, P6, R162, R5.reuse, RZ ;  /* 0x00000005a2a27210 */ /* 0x080fe20007fde0ff */
[----:B------:R-:W-:Y:S02]  /*15030*/  IMAD.X R158, R158, 0x1, R4, P1 ;  /* 0x000000019e9e7824 */ /* 0x000fe400008e0604 */
[----:B0-----:R-:W4:Y:S01]  /*15040*/  LDL.LU R164, [R1+0x728] ;  /* 0x0007280001a47983 */ /* 0x001f220000300800 */
[----:B------:R-:W-:-:S03]  /*15050*/  IADD3 R154, P1, R154, R5, RZ ;  /* 0x000000059a9a7210 */ /* 0x000fc60007f3e0ff */
[----:B------:R-:W-:Y:S04]  /*15060*/  STL [R1+0x74c], R162 ;  /* 0x00074ca201007387 */ /* 0x000fe80000100800 */
[----:B------:R-:W-:Y:S04]  /*15070*/  STL [R1+0x770], R158 ;  /* 0x0007709e01007387 */ /* 0x000fe80000100800 */
[----:B------:R-:W-:Y:S01]  /*15080*/  STL [R1+0x744], R154 ;  /* 0x0007449a01007387 */ /* 0x000fe20000100800 */
[--C-:B---3--:R-:W-:Y:S01]  /*15090*/  IMAD.X R23, R23, 0x1, R4.reuse, P2 ;  /* 0x0000000117177824 */ /* 0x108fe200010e0604 */
[-C--:B------:R-:W-:Y:S01]  /*150a0*/  IADD3 R20, P2, R20, R5.reuse, RZ ;  /* 0x0000000514147210 */ /* 0x080fe20007f5e0ff */
[----:B------:R-:W-:Y:S01]  /*150b0*/  IMAD.X R17, R17, 0x1, R4, P3 ;  /* 0x0000000111117824 */ /* 0x000fe200018e0604 */
[----:B------:R-:W-:-:S02]  /*150c0*/  IADD3 R165, P3, R165, R5, RZ ;  /* 0x00000005a5a57210 */ /* 0x000fc40007f7e0ff */
[----:B------:R-:W-:Y:S04]  /*150d0*/  STL [R1+0x768], R23 ;  /* 0x0007681701007387 */ /* 0x000fe80000100800 */
[----:B------:R0:W-:Y:S04]  /*150e0*/  STL [R1+0x734], R165 ;  /* 0x000734a501007387 */ /* 0x0001e80000100800 */
[----:B------:R-:W-:Y:S04]  /*150f0*/  STL [R1+0x73c], R20 ;  /* 0x00073c1401007387 */ /* 0x000fe80000100800 */
[----:B0-----:R-:W3:Y:S01]  /*15100*/  LDL.LU R165, [R1+0x6fc] ;  /* 0x0006fc0001a57983 */ /* 0x001ee20000300800 */
[--C-:B------:R-:W-:Y:S01]  /*15110*/  IMAD.X R175, R175, 0x1, R4.reuse, P4 ;  /* 0x00000001afaf7824 */ /* 0x100fe200020e0604 */
[-C--:B------:R-:W-:Y:S01]  /*15120*/  IADD3 R174, P4, R174, R5.reuse, RZ ;  /* 0x00000005aeae7210 */ /* 0x080fe20007f9e0ff */
[----:B------:R-:W-:Y:S01]  /*15130*/  IMAD.X R173, R173, 0x1, R4, P5 ;  /* 0x00000001adad7824 */ /* 0x000fe200028e0604 */
[----:B------:R0:W-:Y:S01]  /*15140*/  STL [R1+0x760], R17 ;  /* 0x0007601101007387 */ /* 0x0001e20000100800 */
[----:B------:R-:W-:-:S03]  /*15150*/  IADD3 R171, P5, R171, R5, RZ ;  /* 0x00000005abab7210 */ /* 0x000fc60007fbe0ff */
[----:B------:R1:W-:Y:S01]  /*15160*/  STL [R1+0x758], R175 ;  /* 0x000758af01007387 */ /* 0x0003e20000100800 */
[----:B------:R-:W-:-:S03]  /*15170*/  IMAD.X R167, R167, 0x1, R4, P6 ;  /* 0x00000001a7a77824 */ /* 0x000fc600030e0604 */
        /* <DEDUP_REMOVED lines=8> */
[----:B------:R-:W3:Y:S04]  /*15200*/  LDL.LU R174, [R1+0x710] ;  /* 0x0007100001ae7983 */ /* 0x000ee80000300800 */
[----:B------:R-:W3:Y:S01]  /*15210*/  LDL.LU R173, [R1+0x6e4] ;  /* 0x0006e40001ad7983 */ /* 0x000ee20000300800 */
[----:B------:R-:W-:-:S03]  /*15220*/  IADD3 R14, P6, R14, R5, RZ ;  /* 0x000000050e0e7210 */ /* 0x000fc60007fde0ff */
[----:B------:R-:W3:Y:S04]  /*15230*/  LDL.LU R171, [R1+0x708] ;  /* 0x0007080001ab7983 */ /* 0x000ee80000300800 */
[----:B0-----:R-:W3:Y:S01]  /*15240*/  LDL.LU R167, [R1+0x6dc] ;  /* 0x0006dc0001a77983 */ /* 0x001ee20000300800 */
[----:B------:R-:W-:-:S03]  /*15250*/  IMAD.X R11, R11, 0x1, R4, P1 ;  /* 0x000000010b0b7824 */ /* 0x000fc600008e0604 */
[----:B------:R-:W-:Y:S01]  /*15260*/  STL [R1+0x71c], R14 ;  /* 0x00071c0e01007387 */ /* 0x000fe20000100800 */
[----:B------:R-:W-:Y:S01]  /*15270*/  IADD3 R8, P1, R8, R5, RZ ;  /* 0x0000000508087210 */ /* 0x000fe20007f3e0ff */
[----:B------:R-:W-:-:S05]  /*15280*/  IMAD.X R161, R161, 0x1, R4, P2 ;  /* 0x00000001a1a17824 */ /* 0x000fca00010e0604 */
[----:B------:R0:W-:Y:S01]  /*15290*/  STL [R1+0x738], R161 ;  /* 0x000738a101007387 */ /* 0x0001e20000100800 */
[-C--:B------:R-:W-:Y:S01]  /*152a0*/  IADD3 R177, P2, R177, R5.reuse, RZ ;  /* 0x00000005b1b17210 */ /* 0x080fe20007f5e0ff */
[----:B------:R-:W-:Y:S02]  /*152b0*/  IMAD.X R176, R176, 0x1, R4, P3 ;  /* 0x00000001b0b07824 */ /* 0x000fe400018e0604 */
[----:B------:R-:W-:Y:S04]  /*152c0*/  STL [R1+0x740], R11 ;  /* 0x0007400b01007387 */ /* 0x000fe80000100800 */
[----:B0-----:R-:W3:Y:S04]  /*152d0*/  LDL.LU R161, [R1+0x700] ;  /* 0x0007000001a17983 */ /* 0x001ee80000300800 */
[----:B------:R-:W-:Y:S01]  /*152e0*/  STL [R1+0x714], R8 ;  /* 0x0007140801007387 */ /* 0x000fe20000100800 */
[----:B--2---:R-:W-:-:S05]  /*152f0*/  IADD3 R157, P3, R157, R5, RZ ;  /* 0x000000059d9d7210 */ /* 0x004fca0007f7e0ff */
[----:B------:R0:W-:Y:S04]  /*15300*/  STL [R1+0x704], R157 ;  /* 0x0007049d01007387 */ /* 0x0001e80000100800 */
[----:B------:R-:W-:Y:S04]  /*15310*/  STL [R1+0x70c], R177 ;  /* 0x00070cb101007387 */ /* 0x000fe80000100800 */
[----:B0-----:R-:W2:Y:S01]  /*15320*/  LDL.LU R157, [R1+0x6d4] ;  /* 0x0006d400019d7983 */ /* 0x001ea20000300800 */
[----:B----4-:R-:W-:-:S03]  /*15330*/  IMAD.X R164, R164, 0x1, R4, P4 ;  /* 0x00000001a4a47824 */ /* 0x010fc600020e0604 */
[----:B------:R-:W-:Y:S04]  /*15340*/  STL [R1+0x730], R176 ;  /* 0x000730b001007387 */ /* 0x000fe80000100800 */
[----:B------:R-:W4:Y:S04]  /*15350*/  LDL.LU R162, [R1+0x6f8] ;  /* 0x0006f80001a27983 */ /* 0x000f280000300800 */
[----:B------:R-:W4:Y:S04]  /*15360*/  LDL.LU R158, [R1+0x6cc] ;  /* 0x0006cc00019e7983 */ /* 0x000f280000300800 */
[----:B------:R-:W4:Y:S04]  /*15370*/  LDL.LU R154, [R1+0x6f0] ;  /* 0x0006f000019a7983 */ /* 0x000f280000300800 */
[----:B------:R0:W-:Y:S04]  /*15380*/  STL [R1+0x728], R164 ;  /* 0x000728a401007387 */ /* 0x0001e80000100800 */
[----:B------:R-:W4:Y:S04]  /*15390*/  LDL.LU R23, [R1+0x6c4] ;  /* 0x0006c40001177983 */ /* 0x000f280000300800 */
[----:B------:R-:W4:Y:S04]  /*153a0*/  LDL.LU R20, [R1+0x6e8] ;  /* 0x0006e80001147983 */ /* 0x000f280000300800 */
[----:B------:R-:W4:Y:S04]  /*153b0*/  LDL.LU R14, [R1+0x6bc] ;  /* 0x0006bc00010e7983 */ /* 0x000f280000300800 */
[----:B0-----:R-:W4:Y:S04]  /*153c0*/  LDL.LU R164, [R1+0x6e0] ;  /* 0x0006e00001a47983 */ /* 0x001f280000300800 */
[----:B------:R-:W4:Y:S04]  /*153d0*/  LDL.LU R11, [R1+0x6b4] ;  /* 0x0006b400010b7983 */ /* 0x000f280000300800 */
[----:B------:R-:W4:Y:S04]  /*153e0*/  LDL.LU R8, [R1+0x6d8] ;  /* 0x0006d80001087983 */ /* 0x000f280000300800 */
[----:B------:R-:W4:Y:S01]  /*153f0*/  LDL.LU R177, [R1+0x6ac] ;  /* 0x0006ac0001b17983 */ /* 0x000f220000300800 */
[----:B---3--:R-:W-:-:S05]  /*15400*/  IADD3 R165, P4, R165, R5, RZ ;  /* 0x00000005a5a57210 */ /* 0x008fca0007f9e0ff */
[----:B------:R0:W-:Y:S04]  /*15410*/  STL [R1+0x6fc], R165 ;  /* 0x0006fca501007387 */ /* 0x0001e80000100800 */
[----:B------:R-:W3:Y:S04]  /*15420*/  LDL.LU R176, [R1+0x6d0] ;  /* 0x0006d00001b07983 */ /* 0x000ee80000300800 */
[----:B0-----:R-:W3:Y:S01]  /*15430*/  LDL.LU R165, [R1+0x6a4] ;  /* 0x0006a40001a57983 */ /* 0x001ee20000300800 */
[----:B------:R-:W-:Y:S01]  /*15440*/  IMAD.X R172, R172, 0x1, R4, P5 ;  /* 0x00000001acac7824 */ /* 0x000fe200028e0604 */
[----:B------:R-:W-:-:S04]  /*15450*/  IADD3 R168, P5, R168, R5, RZ ;  /* 0x00000005a8a87210 */ /* 0x000fc80007fbe0ff */
[----:B------:R-:W-:Y:S01]  /*15460*/  STL [R1+0x720], R172 ;  /* 0x000720ac01007387 */ /* 0x000fe20000100800 */
[----:B------:R-:W-:-:S03]  /*15470*/  IMAD.X R17, R17, 0x1, R4, P6 ;  /* 0x0000000111117824 */ /* 0x000fc600030e0604 */
[----:B------:R-:W-:Y:S01]  /*15480*/  STL [R1+0x6f4], R168 ;  /* 0x0006f4a801007387 */ /* 0x000fe20000100800 */
[----:B------:R-:W-:-:S03]  /*15490*/  IADD3 R175, P6, R175, R5, RZ ;  /* 0x00000005afaf7210 */ /* 0x000fc60007fde0ff */
[----:B------:R0:W-:Y:S01]  /*154a0*/  STL [R1+0x718], R17 ;  /* 0x0007181101007387 */ /* 0x0001e20000100800 */
[----:B------:R-:W-:-:S03]  /*154b0*/  IMAD.X R174, R174, 0x1, R4, P1 ;  /* 0x00000001aeae7824 */ /* 0x000fc600008e0604 */
[----:B------:R1:W-:Y:S01]  /*154c0*/  STL [R1+0x6ec], R175 ;  /* 0x0006ecaf01007387 */ /* 0x0003e20000100800 */
[----:B------:R-:W-:-:S03]  /*154d0*/  IADD3 R173, P1, R173, R5, RZ ;  /* 0x00000005adad7210 */ /* 0x000fc60007f3e0ff */
[----:B------:R1:W-:Y:S01]  /*154e0*/  STL [R1+0x710], R174 ;  /* 0x000710ae01007387 */ /* 0x0003e20000100800 */
[----:B------:R-:W-:-:S03]  /*154f0*/  IMAD.X R171, R171, 0x1, R4, P2 ;  /* 0x00000001abab7824 */ /* 0x000fc600010e0604 */
[----:B0-----:R-:W3:Y:S01]  /*15500*/  LDL.LU R17, [R1+0x6c8] ;  /* 0x0006c80001117983 */ /* 0x001ee20000300800 */
[----:B------:R-:W-:-:S03]  /*15510*/  IADD3 R167, P2, R167, R5, RZ ;  /* 0x00000005a7a77210 */ /* 0x000fc60007f5e0ff */
        /* <DEDUP_REMOVED lines=8> */
[----:B------:R-:W-:-:S05]  /*155a0*/  IMAD.X R161, R161, 0x1, R4, P3 ;  /* 0x00000001a1a17824 */ /* 0x000fca00018e0604 */
[----:B------:R0:W-:Y:S04]  /*155b0*/  STL [R1+0x700], R161 ;  /* 0x000700a101007387 */ /* 0x0001e80000100800 */
[----:B0-----:R-:W3:Y:S01]  /*155c0*/  LDL.LU R161, [R1+0x6b0] ;  /* 0x0006b00001a17983 */ /* 0x001ee20000300800 */
[----:B--2---:R-:W-:-:S05]  /*155d0*/  IADD3 R157, P3, R157, R5, RZ ;  /* 0x000000059d9d7210 */ /* 0x004fca0007f7e0ff */
[----:B------:R0:W-:Y:S01]  /*155e0*/  STL [R1+0x6d4], R157 ;  /* 0x0006d49d01007387 */ /* 0x0001e20000100800 */
[--C-:B----4-:R-:W-:Y:S01]  /*155f0*/  IMAD.X R162, R162, 0x1, R4.reuse, P4 ;  /* 0x00000001a2a27824 */ /* 0x110fe200020e0604 */
[----:B------:R-:W-:Y:S02]  /*15600*/  IADD3 R158, P4, R158, R5, RZ ;  /* 0x000000059e9e7210 */ /* 0x000fe40007f9e0ff */
[----:B0-----:R-:W2:Y:S01]  /*15610*/  LDL.LU R157, [R1+0x684] ;  /* 0x00068400019d7983 */ /* 0x001ea20000300800 */
[----:B------:R-:W-:-:S03]  /*15620*/  IMAD.X R154, R154, 0x1, R4, P5 ;  /* 0x000000019a9a7824 */ /* 0x000fc600028e0604 */
[----:B------:R-:W-:Y:S01]  /*15630*/  STL [R1+0x6f8], R162 ;  /* 0x0006f8a201007387 */ /* 0x000fe20000100800 */
[----:B------:R-:W-:-:S03]  /*15640*/  IADD3 R23, P5, R23, R5, RZ ;  /* 0x0000000517177210 */ /* 0x000fc60007fbe0ff */
[----:B------:R-:W-:Y:S01]  /*15650*/  STL [R1+0x6cc], R158 ;  /* 0x0006cc9e01007387 */ /* 0x000fe20000100800 */
[----:B------:R-:W-:-:S03]  /*15660*/  IMAD.X R20, R20, 0x1, R4, P6 ;  /* 0x0000000114147824 */ /* 0x000fc600030e0604 */
[----:B------:R-:W-:Y:S01]  /*15670*/  STL [R1+0x6f0], R154 ;  /* 0x0006f09a01007387 */ /* 0x000fe20000100800 */
[-C--:B------:R-:W-:Y:S01]  /*15680*/  IADD3 R14, P6, R14, R5.reuse, RZ ;  /* 0x000000050e0e7210 */ /* 0x080fe20007fde0ff */
[----:B------:R-:W-:Y:S02]  /*15690*/  IMAD.X R164, R164, 0x1, R4, P1 ;  /* 0x00000001a4a47824 */ /* 0x000fe400008e0604 */
[----:B------:R-:W-:Y:S01]  /*156a0*/  STL [R1+0x6c4], R23 ;  /* 0x0006c41701007387 */ /* 0x000fe20000100800 */
[----:B------:R-:W-:-:S03]  /*156b0*/  IADD3 R11, P1, R11, R5, RZ ;  /* 0x000000050b0b7210 */ /* 0x000fc60007f3e0ff */
[----:B------:R0:W-:Y:S01]  /*156c0*/  STL [R1+0x6e0], R164 ;  /* 0x0006e0a401007387 */ /* 0x0001e20000100800 */
[----:B------:R-:W-:-:S03]  /*156d0*/  IMAD.X R8, R8, 0x1, R4, P2 ;  /* 0x0000000108087824 */ /* 0x000fc600010e0604 */
[----:B------:R-:W-:Y:S01]  /*156e0*/  STL [R1+0x6e8], R20 ;  /* 0x0006e81401007387 */ /* 0x000fe20000100800 */
[----:B------:R-:W-:-:S03]  /*156f0*/  IADD3 R177, P2, R177, R5, RZ ;  /* 0x00000005b1b17210 */ /* 0x000fc60007f5e0ff */
[----:B0-----:R-:W4:Y:S04]  /*15700*/  LDL.LU R164, [R1+0x6a8] ;  /* 0x0006a80001a47983 */ /* 0x001f280000300800 */
[----:B------:R0:W-:Y:S04]  /*15710*/  STL [R1+0x6bc], R14 ;  /* 0x0006bc0e01007387 */ /* 0x0001e80000100800 */
[----:B------:R1:W-:Y:S04]  /*15720*/  STL [R1+0x6b4], R11 ;  /* 0x0006b40b01007387 */ /* 0x0003e80000100800 */
[----:B------:R1:W-:Y:S04]  /*15730*/  STL [R1+0x6d8], R8 ;  /* 0x0006d80801007387 */ /* 0x0003e80000100800 */
[----:B------:R-:W4:Y:S04]  /*15740*/  LDL.LU R172, [R1+0x67c] ;  /* 0x00067c0001ac7983 */ /* 0x000f280000300800 */
[----:B------:R1:W-:Y:S04]  /*15750*/  STL [R1+0x6ac], R177 ;  /* 0x0006acb101007387 */ /* 0x0003e80000100800 */
[----:B------:R-:W4:Y:S01]  /*15760*/  LDL.LU R168, [R1+0x6a0] ;  /* 0x0006a00001a87983 */ /* 0x000f220000300800 */
[----:B---3--:R-:W-:Y:S01]  /*15770*/  IMAD.X R176, R176, 0x1, R4, P3 ;  /* 0x00000001b0b07824 */ /* 0x008fe200018e0604 */
[----:B------:R-:W-:-:S04]  /*15780*/  IADD3 R165, P3, R165, R5, RZ ;  /* 0x00000005a5a57210 */ /* 0x000fc80007f7e0ff */
[----:B------:R3:W-:Y:S04]  /*15790*/  STL [R1+0x6d0], R176 ;  /* 0x0006d0b001007387 */ /* 0x0007e80000100800 */
[----:B0-----:R-:W4:Y:S04]  /*157a0*/  LDL.LU R14, [R1+0x674] ;  /* 0x00067400010e7983 */ /* 0x001f280000300800 */
[----:B------:R0:W-:Y:S04]  /*157b0*/  STL [R1+0x6a4], R165 ;  /* 0x0006a4a501007387 */ /* 0x0001e80000100800 */
[----:B-1----:R-:W4:Y:S04]  /*157c0*/  LDL.LU R11, [R1+0x698] ;  /* 0x00069800010b7983 */ /* 0x002f280000300800 */
[----:B------:R-:W4:Y:S04]  /*157d0*/  LDL.LU R8, [R1+0x66c] ;  /* 0x00066c0001087983 */ /* 0x000f280000300800 */
[----:B------:R-:W4:Y:S04]  /*157e0*/  LDL.LU R177, [R1+0x690] ;  /* 0x0006900001b17983 */ /* 0x000f280000300800 */
[----:B---3--:R-:W3:Y:S04]  /*157f0*/  LDL.LU R176, [R1+0x664] ;  /* 0x0006640001b07983 */ /* 0x008ee80000300800 */
[----:B0-----:R-:W3:Y:S01]  /*15800*/  LDL.LU R165, [R1+0x688] ;  /* 0x0006880001a57983 */ /* 0x001ee20000300800 */
[----:B------:R-:W-:-:S05]  /*15810*/  IMAD.X R17, R17, 0x1, R4, P4 ;  /* 0x0000000111117824 */ /* 0x000fca00020e0604 */
[----:B------:R-:W-:Y:S01]  /*15820*/  STL [R1+0x6c8], R17 ;  /* 0x0006c81101007387 */ /* 0x000fe20000100800 */
[-C--:B------:R-:W-:Y:S01]  /*15830*/  IADD3 R175, P4, R175, R5.reuse, RZ ;  /* 0x00000005afaf7210 */ /* 0x080fe20007f9e0ff */
[----:B------:R-:W-:Y:S01]  /*15840*/  IMAD.X R174, R174, 0x1, R4, P5 ;  /* 0x00000001aeae7824 */ /* 0x000fe200028e0604 */
[----:B------:R-:W-:-:S05]  /*15850*/  IADD3 R167, P5, R167, R5, RZ ;  /* 0x00000005a7a77210 */ /* 0x000fca0007fbe0ff */
[----:B------:R0:W-:Y:S01]  /*15860*/  STL [R1+0x694], R167 ;  /* 0x000694a701007387 */ /* 0x0001e20000100800 */
[----:B------:R-:W-:-:S03]  /*15870*/  IMAD.X R173, R173, 0x1, R4, P6 ;  /* 0x00000001adad7824 */ /* 0x000fc600030e0604 */
[----:B------:R-:W-:Y:S01]  /*15880*/  STL [R1+0x69c], R175 ;  /* 0x00069caf01007387 */ /* 0x000fe20000100800 */
[----:B------:R-:W-:-:S03]  /*15890*/  IADD3 R171, P6, R171, R5, RZ ;  /* 0x00000005abab7210 */ /* 0x000fc60007fde0ff */
[----:B0-----:R-:W3:Y:S04]  /*158a0*/  LDL.LU R167, [R1+0x65c] ;  /* 0x00065c0001a77983 */ /* 0x001ee80000300800 */
[----:B------:R-:W-:Y:S01]  /*158b0*/  STL [R1+0x6c0], R174 ;  /* 0x0006c0ae01007387 */ /* 0x000fe20000100800 */
[----:B------:R-:W-:-:S05]  /*158c0*/  IMAD.X R161, R161, 0x1, R4, P1 ;  /* 0x00000001a1a17824 */ /* 0x000fca00008e0604 */
[----:B------:R0:W-:Y:S04]  /*158d0*/  STL [R1+0x6b0], R161 ;  /* 0x0006b0a101007387 */ /* 0x0001e80000100800 */
[----:B------:R-:W-:Y:S04]  /*158e0*/  STL [R1+0x6b8], R173 ;  /* 0x0006b8ad01007387 */ /* 0x000fe80000100800 */
[----:B0-----:R-:W3:Y:S04]  /*158f0*/  LDL.LU R161, [R1+0x680] ;  /* 0x0006800001a17983 */ /* 0x001ee80000300800 */
[----:B------:R-:W-:Y:S04]  /*15900*/  STL [R1+0x68c], R171 ;  /* 0x00068cab01007387 */ /* 0x000fe80000100800 */
[----:B------:R-:W3:Y:S04]  /*15910*/  LDL.LU R162, [R1+0x654] ;  /* 0x0006540001a27983 */ /* 0x000ee80000300800 */
[----:B------:R-:W3:Y:S01]  /*15920*/  LDL.LU R158, [R1+0x678] ;  /* 0x00067800019e7983 */ /* 0x000ee20000300800 */
[----:B--2---:R-:W-:-:S03]  /*15930*/  IADD3 R157, P1, R157, R5, RZ ;  /* 0x000000059d9d7210 */ /* 0x004fc60007f3e0ff */
[----:B------:R-:W2:Y:S04]  /*15940*/  LDL.LU R154, [R1+0x64c] ;  /* 0x00064c00019a7983 */ /* 0x000ea80000300800 */
[----:B------:R0:W-:Y:S04]  /*15950*/  STL [R1+0x684], R157 ;  /* 0x0006849d01007387 */ /* 0x0001e80000100800 */
[----:B------:R-:W2:Y:S04]  /*15960*/  LDL.LU R23, [R1+0x670] ;  /* 0x0006700001177983 */ /* 0x000ea80000300800 */
[----:B------:R-:W2:Y:S04]  /*15970*/  LDL.LU R20, [R1+0x644] ;  /* 0x0006440001147983 */ /* 0x000ea80000300800 */
[----:B------:R-:W2:Y:S04]  /*15980*/  LDL.LU R17, [R1+0x668] ;  /* 0x0006680001117983 */ /* 0x000ea80000300800 */
[----:B0-----:R-:W2:Y:S04]  /*15990*/  LDL.LU R157, [R1+0x63c] ;  /* 0x00063c00019d7983 */ /* 0x001ea80000300800 */
[----:B------:R-:W2:Y:S04]  /*159a0*/  LDL.LU R175, [R1+0x660] ;  /* 0x0006600001af7983 */ /* 0x000ea80000300800 */
[----:B------:R-:W2:Y:S04]  /*159b0*/  LDL.LU R174, [R1+0x634] ;  /* 0x0006340001ae7983 */ /* 0x000ea80000300800 */
[----:B------:R-:W2:Y:S01]  /*159c0*/  LDL.LU R173, [R1+0x658] ;  /* 0x0006580001ad7983 */ /* 0x000ea20000300800 */
[----:B----4-:R-:W-:-:S05]  /*159d0*/  IMAD.X R164, R164, 0x1, R4, P2 ;  /* 0x00000001a4a47824 */ /* 0x010fca00010e0604 */
[----:B------:R0:W-:Y:S04]  /*159e0*/  STL [R1+0x6a8], R164 ;  /* 0x0006a8a401007387 */ /* 0x0001e80000100800 */
[----:B------:R-:W4:Y:S04]  /*159f0*/  LDL.LU R171, [R1+0x62c] ;  /* 0x00062c0001ab7983 */ /* 0x000f280000300800 */
[----:B0-----:R-:W4:Y:S01]  /*15a00*/  LDL.LU R164, [R1+0x650] ;  /* 0x0006500001a47983 */ /* 0x001f220000300800 */
[----:B------:R-:W-:Y:S01]  /*15a10*/  IADD3 R172, P2, R172, R5, RZ ;  /* 0x00000005acac7210 */ /* 0x000fe20007f5e0ff */
[----:B------:R-:W-:-:S04]  /*15a20*/  IMAD.X R168, R168, 0x1, R4, P3 ;  /* 0x00000001a8a87824 */ /* 0x000fc800018e0604 */
[----:B------:R-:W-:Y:S04]  /*15a30*/  STL [R1+0x67c], R172 ;  /* 0x00067cac01007387 */ /* 0x000fe80000100800 */
[----:B------:R-:W-:Y:S01]  /*15a40*/  STL [R1+0x6a0], R168 ;  /* 0x0006a0a801007387 */ /* 0x000fe20000100800 */
[----:B------:R-:W-:Y:S01]  /*15a50*/  IADD3 R14, P3, R14, R5, RZ ;  /* 0x000000050e0e7210 */ /* 0x000fe20007f7e0ff */
[----:B------:R-:W-:-:S04]  /*15a60*/  IMAD.X R11, R11, 0x1, R4, P4 ;  /* 0x000000010b0b7824 */ /* 0x000fc800020e0604 */
[----:B------:R0:W-:Y:S01]  /*15a70*/  STL [R1+0x674], R14 ;  /* 0x0006740e01007387 */ /* 0x0001e20000100800 */
[----:B------:R-:W-:-:S03]  /*15a80*/  IADD3 R8, P4, R8, R5, RZ ;  /* 0x0000000508087210 */ /* 0x000fc60007f9e0ff */
[----:B------:R1:W-:Y:S01]  /*15a90*/  STL [R1+0x698], R11 ;  /* 0x0006980b01007387 */ /* 0x0003e20000100800 */
[----:B------:R-:W-:-:S03]  /*15aa0*/  IMAD.X R177, R177, 0x1, R4, P5 ;  /* 0x00000001b1b17824 */ /* 0x000fc600028e0604 */
[----:B------:R1:W-:Y:S01]  /*15ab0*/  STL [R1+0x66c], R8 ;  /* 0x00066c0801007387 */ /* 0x0003e20000100800 */
[----:B---3--:R-:W-:-:S03]  /*15ac0*/  IADD3 R176, P5, R176, R5, RZ ;  /* 0x00000005b0b07210 */ /* 0x008fc60007fbe0ff */
        /* <DEDUP_REMOVED lines=10> */
[----:B------:R-:W-:-:S05]  /*15b70*/  IADD3 R167, P6, R167, R5, RZ ;  /* 0x00000005a7a77210 */ /* 0x000fca0007fde0ff */
[----:B------:R0:W-:Y:S04]  /*15b80*/  STL [R1+0x65c], R167 ;  /* 0x00065ca701007387 */ /* 0x0001e80000100800 */
[----:B0-----:R-:W3:Y:S01]  /*15b90*/  LDL.LU R167, [R1+0x60c] ;  /* 0x00060c0001a77983 */ /* 0x001ee20000300800 */
[----:B------:R-:W-:-:S05]  /*15ba0*/  IMAD.X R161, R161, 0x1, R4, P1 ;  /* 0x00000001a1a17824 */ /* 0x000fca00008e0604 */
[----:B------:R0:W-:Y:S01]  /*15bb0*/  STL [R1+0x680], R161 ;  /* 0x000680a101007387 */ /* 0x0001e20000100800 */
[-C--:B------:R-:W-:Y:S01]  /*15bc0*/  IADD3 R162, P1, R162, R5.reuse, RZ ;  /* 0x00000005a2a27210 */ /* 0x080fe20007f3e0ff */
[----:B------:R-:W-:Y:S02]  /*15bd0*/  IMAD.X R158, R158, 0x1, R4, P2 ;  /* 0x000000019e9e7824 */ /* 0x000fe400010e0604 */
[----:B0-----:R-:W3:Y:S01]  /*15be0*/  LDL.LU R161, [R1+0x630] ;  /* 0x0006300001a17983 */ /* 0x001ee20000300800 */
[----:B--2---:R-:W-:-:S03]  /*15bf0*/  IADD3 R154, P2, R154, R5, RZ ;  /* 0x000000059a9a7210 */ /* 0x004fc60007f5e0ff */
[----:B------:R-:W-:Y:S01]  /*15c00*/  STL [R1+0x654], R162 ;  /* 0x000654a201007387 */ /* 0x000fe20000100800 */
[----:B------:R-:W-:-:S03]  /*15c10*/  IMAD.X R23, R23, 0x1, R4, P3 ;  /* 0x0000000117177824 */ /* 0x000fc600018e0604 */
[----:B------:R-:W-:Y:S01]  /*15c20*/  STL [R1+0x678], R158 ;  /* 0x0006789e01007387 */ /* 0x000fe20000100800 */
[-C--:B------:R-:W-:Y:S01]  /*15c30*/  IADD3 R20, P3, R20, R5.reuse, RZ ;  /* 0x0000000514147210 */ /* 0x080fe20007f7e0ff */
[----:B------:R-:W-:Y:S02]  /*15c40*/  IMAD.X R17, R17, 0x1, R4, P4 ;  /* 0x0000000111117824 */ /* 0x000fe400020e0604 */
[----:B------:R-:W-:Y:S01]  /*15c50*/  STL [R1+0x64c], R154 ;  /* 0x00064c9a01007387 */ /* 0x000fe20000100800 */
[----:B------:R-:W-:-:S03]  /*15c60*/  IADD3 R157, P4, R157, R5, RZ ;  /* 0x000000059d9d7210 */ /* 0x000fc60007f9e0ff */
[----:B------:R-:W-:Y:S01]  /*15c70*/  STL [R1+0x670], R23 ;  /* 0x0006701701007387 */ /* 0x000fe20000100800 */
[----:B------:R-:W-:-:S03]  /*15c80*/  IMAD.X R175, R175, 0x1, R4, P5 ;  /* 0x00000001afaf7824 */ /* 0x000fc600028e0604 */
[----:B------:R0:W-:Y:S01]  /*15c90*/  STL [R1+0x63c], R157 ;  /* 0x00063c9d01007387 */ /* 0x0001e20000100800 */
[----:B------:R-:W-:-:S03]  /*15ca0*/  IADD3 R174, P5, R174, R5, RZ ;  /* 0x00000005aeae7210 */ /* 0x000fc60007fbe0ff */
[----:B------:R-:W-:Y:S01]  /*15cb0*/  STL [R1+0x644], R20 ;  /* 0x0006441401007387 */ /* 0x000fe20000100800 */
[----:B------:R-:W-:-:S03]  /*15cc0*/  IMAD.X R173, R173, 0x1, R4, P6 ;  /* 0x00000001adad7824 */ /* 0x000fc600030e0604 */
[----:B0-----:R-:W2:Y:S04]  /*15cd0*/  LDL.LU R157, [R1+0x604] ;  /* 0x00060400019d7983 */ /* 0x001ea80000300800 */
[----:B------:R0:W-:Y:S01]  /*15ce0*/  STL [R1+0x668], R17 ;  /* 0x0006681101007387 */ /* 0x0001e20000100800 */
[----:B----4-:R-:W-:-:S03]  /*15cf0*/  IADD3 R171, P6, R171, R5, RZ ;  /* 0x00000005abab7210 */ /* 0x010fc60007fde0ff */
[----:B------:R1:W-:Y:S04]  /*15d00*/  STL [R1+0x660], R175 ;  /* 0x000660af01007387 */ /* 0x0003e80000100800 */
[----:B------:R4:W-:Y:S01]  /*15d10*/  STL [R1+0x634], R174 ;  /* 0x000634ae01007387 */ /* 0x0009e20000100800 */
[----:B------:R-:W-:-:S03]  /*15d20*/  IMAD.X R164, R164, 0x1, R4, P1 ;  /* 0x00000001a4a47824 */ /* 0x000fc600008e0604 */
[----:B------:R-:W2:Y:S04]  /*15d30*/  LDL.LU R172, [R1+0x628] ;  /* 0x0006280001ac7983 */ /* 0x000ea80000300800 */
[----:B------:R4:W-:Y:S04]  /*15d40*/  STL [R1+0x658], R173 ;  /* 0x000658ad01007387 */ /* 0x0009e80000100800 */
[----:B------:R-:W2:Y:S04]  /*15d50*/  LDL.LU R168, [R1+0x5fc] ;  /* 0x0005fc0001a87983 */ /* 0x000ea80000300800 */
[----:B------:R4:W-:Y:S04]  /*15d60*/  STL [R1+0x62c], R171 ;  /* 0x00062cab01007387 */ /* 0x0009e80000100800 */
[----:B0-----:R-:W2:Y:S04]  /*15d70*/  LDL.LU R17, [R1+0x620] ;  /* 0x0006200001117983 */ /* 0x001ea80000300800 */
[----:B------:R0:W-:Y:S04]  /*15d80*/  STL [R1+0x650], R164 ;  /* 0x000650a401007387 */ /* 0x0001e80000100800 */
[----:B-1----:R-:W2:Y:S04]  /*15d90*/  LDL.LU R175, [R1+0x5f4] ;  /* 0x0005f40001af7983 */ /* 0x002ea80000300800 */
[----:B----4-:R-:W4:Y:S04]  /*15da0*/  LDL.LU R174, [R1+0x618] ;  /* 0x0006180001ae7983 */ /* 0x010f280000300800 */
[----:B------:R-:W4:Y:S04]  /*15db0*/  LDL.LU R173, [R1+0x5ec] ;  /* 0x0005ec0001ad7983 */ /* 0x000f280000300800 */
[----:B------:R-:W4:Y:S04]  /*15dc0*/  LDL.LU R171, [R1+0x610] ;  /* 0x0006100001ab7983 */ /* 0x000f280000300800 */
[----:B0-----:R-:W4:Y:S01]  /*15dd0*/  LDL.LU R164, [R1+0x5e4] ;  /* 0x0005e40001a47983 */ /* 0x001f220000300800 */
[----:B---3--:R-:W-:-:S05]  /*15de0*/  IADD3 R14, P1, R14, R5, RZ ;  /* 0x000000050e0e7210 */ /* 0x008fca0007f3e0ff */
[----:B------:R-:W-:Y:S01]  /*15df0*/  STL [R1+0x624], R14 ;  /* 0x0006240e01007387 */ /* 0x000fe20000100800 */
[--C-:B------:R-:W-:Y:S02]  /*15e00*/  IMAD.X R11, R11, 0x1, R4.reuse, P2 ;  /* 0x000000010b0b7824 */ /* 0x100fe400010e0604 */
[----:B------:R-:W-:-:S05]  /*15e10*/  IMAD.X R165, R165, 0x1, R4, P3 ;  /* 0x00000001a5a57824 */ /* 0x000fca00018e0604 */
[----:B------:R0:W-:Y:S04]  /*15e20*/  STL [R1+0x640], R165 ;  /* 0x000640a501007387 */ /* 0x0001e80000100800 */
[----:B------:R-:W-:Y:S04]  /*15e30*/  STL [R1+0x648], R11 ;  /* 0x0006480b01007387 */ /* 0x000fe80000100800 */
[----:B0-----:R-:W3:Y:S01]  /*15e40*/  LDL.LU R165, [R1+0x608] ;  /* 0x0006080001a57983 */ /* 0x001ee20000300800 */
[-C--:B------:R-:W-:Y:S01]  /*15e50*/  IADD3 R8, P2, R8, R5.reuse, RZ ;  /* 0x0000000508087210 */ /* 0x080fe20007f5e0ff */
[----:B------:R-:W-:Y:S01]  /*15e60*/  IMAD.X R176, R176, 0x1, R4, P4 ;  /* 0x00000001b0b07824 */ /* 0x000fe200020e0604 */
[----:B------:R-:W-:-:S03]  /*15e70*/  IADD3 R177, P3, R177, R5, RZ ;  /* 0x00000005b1b17210 */ /* 0x000fc60007f7e0ff */
[----:B------:R-:W-:Y:S01]  /*15e80*/  STL [R1+0x61c], R8 ;  /* 0x00061c0801007387 */ /* 0x000fe20000100800 */
[----:B------:R-:W-:-:S05]  /*15e90*/  IADD3 R167, P4, R167, R5, RZ ;  /* 0x00000005a7a77210 */ /* 0x000fca0007f9e0ff */
[----:B------:R0:W-:Y:S04]  /*15ea0*/  STL [R1+0x60c], R167 ;  /* 0x00060ca701007387 */ /* 0x0001e80000100800 */
[----:B------:R-:W-:Y:S04]  /*15eb0*/  STL [R1+0x614], R177 ;  /* 0x000614b101007387 */ /* 0x000fe80000100800 */
[----:B0-----:R-:W3:Y:S04]  /*15ec0*/  LDL.LU R167, [R1+0x5dc] ;  /* 0x0005dc0001a77983 */ /* 0x001ee80000300800 */
[----:B------:R-:W-:Y:S04]  /*15ed0*/  STL [R1+0x638], R176 ;  /* 0x000638b001007387 */ /* 0x000fe80000100800 */
[----:B------:R-:W3:Y:S01]  /*15ee0*/  LDL.LU R162, [R1+0x600] ;  /* 0x0006000001a27983 */ /* 0x000ee20000300800 */
[----:B------:R-:W-:-:S03]  /*15ef0*/  IMAD.X R161, R161, 0x1, R4, P5 ;  /* 0x00000001a1a17824 */ /* 0x000fc600028e0604 */
[----:B------:R-:W3:Y:S04]  /*15f00*/  LDL.LU R158, [R1+0x5d4] ;  /* 0x0005d400019e7983 */ /* 0x000ee80000300800 */
[----:B------:R-:W3:Y:S04]  /*15f10*/  LDL.LU R154, [R1+0x5f8] ;  /* 0x0005f800019a7983 */ /* 0x000ee80000300800 */
[----:B------:R0:W-:Y:S04]  /*15f20*/  STL [R1+0x630], R161 ;  /* 0x000630a101007387 */ /* 0x0001e80000100800 */
[----:B------:R-:W3:Y:S04]  /*15f30*/  LDL.LU R23, [R1+0x5cc] ;  /* 0x0005cc0001177983 */ /* 0x000ee80000300800 */
[----:B------:R-:W3:Y:S04]  /*15f40*/  LDL.LU R20, [R1+0x5f0] ;  /* 0x0005f00001147983 */ /* 0x000ee80000300800 */
[----:B------:R-:W3:Y:S04]  /*15f50*/  LDL.LU R14, [R1+0x5c4] ;  /* 0x0005c400010e7983 */ /* 0x000ee80000300800 */
[----:B0-----:R-:W3:Y:S04]  /*15f60*/  LDL.LU R161, [R1+0x5e8] ;  /* 0x0005e80001a17983 */ /* 0x001ee80000300800 */
[----:B------:R-:W3:Y:S04]  /*15f70*/  LDL.LU R11, [R1+0x5bc] ;  /* 0x0005bc00010b7983 */ /* 0x000ee80000300800 */
[----:B------:R-:W3:Y:S01]  /*15f80*/  LDL.LU R8, [R1+0x5e0] ;  /* 0x0005e00001087983 */ /* 0x000ee20000300800 */
[----:B--2---:R-:W-:-:S03]  /*15f90*/  IADD3 R157, P5, R157, R5, RZ ;  /* 0x000000059d9d7210 */ /* 0x004fc60007fbe0ff */
[----:B------:R-:W2:Y:S04]  /*15fa0*/  LDL.LU R177, [R1+0x5b4] ;  /* 0x0005b40001b17983 */ /* 0x000ea80000300800 */
[----:B------:R0:W-:Y:S04]  /*15fb0*/  STL [R1+0x604], R157 ;  /* 0x0006049d01007387 */ /* 0x0001e80000100800 */
[----:B------:R-:W2:Y:S04]  /*15fc0*/  LDL.LU R176, [R1+0x5d8] ;  /* 0x0005d80001b07983 */ /* 0x000ea80000300800 */
[----:B0-----:R-:W2:Y:S01]  /*15fd0*/  LDL.LU R157, [R1+0x5ac] ;  /* 0x0005ac00019d7983 */ /* 0x001ea20000300800 */
[----:B------:R-:W-:Y:S01]  /*15fe0*/  IMAD.X R172, R172, 0x1, R4, P6 ;  /* 0x00000001acac7824 */ /* 0x000fe200030e0604 */
[----:B------:R-:W-:-:S04]  /*15ff0*/  IADD3 R168, P6, R168, R5, RZ ;  /* 0x00000005a8a87210 */ /* 0x000fc80007fde0ff */
[----:B------:R-:W-:Y:S01]  /*16000*/  STL [R1+0x628], R172 ;  /* 0x000628ac01007387 */ /* 0x000fe20000100800 */
[----:B------:R-:W-:-:S03]  /*16010*/  IMAD.X R17, R17, 0x1, R4, P1 ;  /* 0x0000000111117824 */ /* 0x000fc600008e0604 */
[----:B------:R-:W-:Y:S01]  /*16020*/  STL [R1+0x5fc], R168 ;  /* 0x0005fca801007387 */ /* 0x000fe20000100800 */
[----:B------:R-:W-:-:S03]  /*16030*/  IADD3 R175, P1, R175, R5, RZ ;  /* 0x00000005afaf7210 */ /* 0x000fc60007f3e0ff */
[----:B------:R0:W-:Y:S01]  /*16040*/  STL [R1+0x620], R17 ;  /* 0x0006201101007387 */ /* 0x0001e20000100800 */
[----:B----4-:R-:W-:-:S03]  /*16050*/  IMAD.X R174, R174, 0x1, R4, P2 ;  /* 0x00000001aeae7824 */ /* 0x010fc600010e0604 */
[----:B------:R1:W-:Y:S01]  /*16060*/  STL [R1+0x5f4], R175 ;  /* 0x0005f4af01007387 */ /* 0x0003e20000100800 */
[----:B------:R-:W-:-:S03]  /*16070*/  IADD3 R173, P2, R173, R5, RZ ;  /* 0x00000005adad7210 */ /* 0x000fc60007f5e0ff */
[----:B------:R4:W-:Y:S01]  /*16080*/  STL [R1+0x618], R174 ;  /* 0x000618ae01007387 */ /* 0x0009e20000100800 */
[----:B------:R-:W-:-:S03]  /*16090*/  IMAD.X R171, R171, 0x1, R4, P3 ;  /* 0x00000001abab7824 */ /* 0x000fc600018e0604 */
[----:B0-----:R-:W2:Y:S01]  /*160a0*/  LDL.LU R17, [R1+0x5d0] ;  /* 0x0005d00001117983 */ /* 0x001ea20000300800 */
[----:B------:R-:W-:-:S03]  /*160b0*/  IADD3 R164, P3, R164, R5, RZ ;  /* 0x00000005a4a47210 */ /* 0x000fc60007f7e0ff */
[----:B------:R-:W-:Y:S04]  /*160c0*/  STL [R1+0x5ec], R173 ;  /* 0x0005ecad01007387 */ /* 0x000fe80000100800 */
[----:B-1----:R-:W2:Y:S04]  /*160d0*/  LDL.LU R175, [R1+0x5a4] ;  /* 0x0005a40001af7983 */ /* 0x002ea80000300800 */
[----:B------:R-:W-:Y:S04]  /*160e0*/  STL [R1+0x610], R171 ;  /* 0x000610ab01007387 */ /* 0x000fe80000100800 */
[----:B----4-:R-:W4:Y:S04]  /*160f0*/  LDL.LU R174, [R1+0x5c8] ;  /* 0x0005c80001ae7983 */ /* 0x010f280000300800 */
[----:B------:R0:W-:Y:S04]  /*16100*/  STL [R1+0x5e4], R164 ;  /* 0x0005e4a401007387 */ /* 0x0001e80000100800 */
[----:B0-----:R-:W4:Y:S04]  /*16110*/  LDL.LU R164, [R1+0x59c] ;  /* 0x00059c0001a47983 */ /* 0x001f280000300800 */
[----:B------:R-:W4:Y:S04]  /*16120*/  LDL.LU R173, [R1+0x5c0] ;  /* 0x0005c00001ad7983 */ /* 0x000f280000300800 */
[----:B------:R-:W4:Y:S01]  /*16130*/  LDL.LU R171, [R1+0x594] ;  /* 0x0005940001ab7983 */ /* 0x000f220000300800 */
[----:B---3--:R-:W-:-:S05]  /*16140*/  IMAD.X R165, R165, 0x1, R4, P4 ;  /* 0x00000001a5a57824 */ /* 0x008fca00020e0604 */
[----:B------:R0:W-:Y:S04]  /*16150*/  STL [R1+0x608], R165 ;  /* 0x000608a501007387 */ /* 0x0001e80000100800 */
[----:B0-----:R-:W3:Y:S01]  /*16160*/  LDL.LU R165, [R1+0x5b8] ;  /* 0x0005b80001a57983 */ /* 0x001ee20000300800 */
[----:B------:R-:W-:-:S05]  /*16170*/  IADD3 R167, P4, R167, R5, RZ ;  /* 0x00000005a7a77210 */ /* 0x000fca0007f9e0ff */
[----:B------:R0:W-:Y:S01]  /*16180*/  STL [R1+0x5dc], R167 ;  /* 0x0005dca701007387 */ /* 0x0001e20000100800 */
[--C-:B------:R-:W-:Y:S01]  /*16190*/  IMAD.X R162, R162, 0x1, R4.reuse, P5 ;  /* 0x00000001a2a27824 */ /* 0x100fe200028e0604 */
[----:B------:R-:W-:Y:S02]  /*161a0*/  IADD3 R158, P5, R158, R5, RZ ;  /* 0x000000059e9e7210 */ /* 0x000fe40007fbe0ff */
[----:B0-----:R-:W3:Y:S01]  /*161b0*/  LDL.LU R167, [R1+0x58c] ;  /* 0x00058c0001a77983 */ /* 0x001ee20000300800 */
        /* <DEDUP_REMOVED lines=13> */
[----:B--2---:R-:W-:-:S03]  /*16290*/  IADD3 R177, P3, R177, R5, RZ ;  /* 0x00000005b1b17210 */ /* 0x004fc60007f7e0ff */
[----:B0-----:R-:W2:Y:S04]  /*162a0*/  LDL.LU R161, [R1+0x5b0] ;  /* 0x0005b00001a17983 */ /* 0x001ea80000300800 */
[----:B------:R0:W-:Y:S01]  /*162b0*/  STL [R1+0x5c4], R14 ;  /* 0x0005c40e01007387 */ /* 0x0001e20000100800 */
[----:B------:R-:W-:-:S03]  /*162c0*/  IMAD.X R176, R176, 0x1, R4, P4 ;  /* 0x00000001b0b07824 */ /* 0x000fc600020e0604 */
[----:B------:R1:W-:Y:S01]  /*162d0*/  STL [R1+0x5bc], R11 ;  /* 0x0005bc0b01007387 */ /* 0x0003e20000100800 */
[----:B------:R-:W-:-:S03]  /*162e0*/  IADD3 R157, P4, R157, R5, RZ ;  /* 0x000000059d9d7210 */ /* 0x000fc60007f9e0ff */
[----:B------:R1:W-:Y:S04]  /*162f0*/  STL [R1+0x5e0], R8 ;  /* 0x0005e00801007387 */ /* 0x0003e80000100800 */
[----:B------:R-:W2:Y:S04]  /*16300*/  LDL.LU R172, [R1+0x584] ;  /* 0x0005840001ac7983 */ /* 0x000ea80000300800 */
[----:B------:R1:W-:Y:S04]  /*16310*/  STL [R1+0x5b4], R177 ;  /* 0x0005b4b101007387 */ /* 0x0003e80000100800 */
[----:B------:R-:W2:Y:S04]  /*16320*/  LDL.LU R168, [R1+0x5a8] ;  /* 0x0005a80001a87983 */ /* 0x000ea80000300800 */
[----:B------:R1:W-:Y:S04]  /*16330*/  STL [R1+0x5d8], R176 ;  /* 0x0005d8b001007387 */ /* 0x0003e80000100800 */
[----:B0-----:R-:W2:Y:S04]  /*16340*/  LDL.LU R14, [R1+0x57c] ;  /* 0x00057c00010e7983 */ /* 0x001ea80000300800 */
[----:B------:R0:W-:Y:S04]  /*16350*/  STL [R1+0x5ac], R157 ;  /* 0x0005ac9d01007387 */ /* 0x0001e80000100800 */
[----:B-1----:R-:W2:Y:S04]  /*16360*/  LDL.LU R11, [R1+0x5a0] ;  /* 0x0005a000010b7983 */ /* 0x002ea80000300800 */
[----:B------:R-:W2:Y:S04]  /*16370*/  LDL.LU R8, [R1+0x574] ;  /* 0x0005740001087983 */ /* 0x000ea80000300800 */
[----:B------:R-:W2:Y:S01]  /*16380*/  LDL.LU R177, [R1+0x598] ;  /* 0x0005980001b17983 */ /* 0x000ea20000300800 */
[----:B------:R-:W-:-:S03]  /*16390*/  IMAD.X R17, R17, 0x1, R4, P5 ;  /* 0x0000000111117824 */ /* 0x000fc600028e0604 */
[----:B------:R-:W2:Y:S04]  /*163a0*/  LDL.LU R176, [R1+0x56c] ;  /* 0x00056c0001b07983 */ /* 0x000ea80000300800 */
[----:B0-----:R-:W2:Y:S01]  /*163b0*/  LDL.LU R157, [R1+0x590] ;  /* 0x00059000019d7983 */ /* 0x001ea20000300800 */
[----:B------:R-:W-:-:S03]  /*163c0*/  IADD3 R175, P5, R175, R5, RZ ;  /* 0x00000005afaf7210 */ /* 0x000fc60007fbe0ff */
[----:B------:R-:W-:Y:S01]  /*163d0*/  STL [R1+0x5d0], R17 ;  /* 0x0005d01101007387 */ /* 0x000fe20000100800 */
[----:B----4-:R-:W-:Y:S01]  /*163e0*/  IMAD.X R174, R174, 0x1, R4, P6 ;  /* 0x00000001aeae7824 */ /* 0x010fe200030e0604 */
[----:B------:R-:W-:-:S05]  /*163f0*/  IADD3 R164, P6, R164, R5, RZ ;  /* 0x00000005a4a47210 */ /* 0x000fca0007fde0ff */
[----:B------:R0:W-:Y:S04]  /*16400*/  STL [R1+0x59c], R164 ;  /* 0x00059ca401007387 */ /* 0x0001e80000100800 */
[----:B------:R-:W-:Y:S01]  /*16410*/  STL [R1+0x5a4], R175 ;  /* 0x0005a4af01007387 */ /* 0x000fe20000100800 */
[----:B------:R-:W-:-:S03]  /*16420*/  IMAD.X R173, R173, 0x1, R4, P1 ;  /* 0x00000001adad7824 */ /* 0x000fc600008e0604 */
[----:B0-----:R-:W4:Y:S04]  /*16430*/  LDL.LU R164, [R1+0x564] ;  /* 0x0005640001a47983 */ /* 0x001f280000300800 */
[----:B------:R-:W-:Y:S01]  /*16440*/  STL [R1+0x5c8], R174 ;  /* 0x0005c8ae01007387 */ /* 0x000fe20000100800 */
[----:B---3--:R-:W-:-:S05]  /*16450*/  IMAD.X R165, R165, 0x1, R4, P2 ;  /* 0x00000001a5a57824 */ /* 0x008fca00010e0604 */
[----:B------:R0:W-:Y:S04]  /*16460*/  STL [R1+0x5b8], R165 ;  /* 0x0005b8a501007387 */ /* 0x0001e80000100800 */
[----:B------:R-:W-:Y:S04]  /*16470*/  STL [R1+0x5c0], R173 ;  /* 0x0005c0ad01007387 */ /* 0x000fe80000100800 */
[----:B0-----:R-:W3:Y:S01]  /*16480*/  LDL.LU R165, [R1+0x588] ;  /* 0x0005880001a57983 */ /* 0x001ee20000300800 */
[----:B------:R-:W-:-:S05]  /*16490*/  IADD3 R171, P1, R171, R5, RZ ;  /* 0x00000005abab7210 */ /* 0x000fca0007f3e0ff */
[----:B------:R0:W-:Y:S04]  /*164a0*/  STL [R1+0x594], R171 ;  /* 0x000594ab01007387 */ /* 0x0001e80000100800 */
[----:B------:R-:W3:Y:S04]  /*164b0*/  LDL.LU R162, [R1+0x55c] ;  /* 0x00055c0001a27983 */ /* 0x000ee80000300800 */
[----:B------:R-:W3:Y:S04]  /*164c0*/  LDL.LU R158, [R1+0x580] ;  /* 0x00058000019e7983 */ /* 0x000ee80000300800 */
[----:B------:R-:W3:Y:S01]  /*164d0*/  LDL.LU R154, [R1+0x554] ;  /* 0x00055400019a7983 */ /* 0x000ee20000300800 */
[----:B------:R-:W-:-:S05]  /*164e0*/  IADD3 R167, P2, R167, R5, RZ ;  /* 0x00000005a7a77210 */ /* 0x000fca0007f5e0ff */
[----:B------:R1:W-:Y:S04]  /*164f0*/  STL [R1+0x58c], R167 ;  /* 0x00058ca701007387 */ /* 0x0003e80000100800 */
[----:B------:R-:W3:Y:S04]  /*16500*/  LDL.LU R23, [R1+0x578] ;  /* 0x0005780001177983 */ /* 0x000ee80000300800 */
[----:B------:R-:W3:Y:S04]  /*16510*/  LDL.LU R20, [R1+0x54c] ;  /* 0x00054c0001147983 */ /* 0x000ee80000300800 */
[----:B------:R-:W3:Y:S04]  /*16520*/  LDL.LU R17, [R1+0x570] ;  /* 0x0005700001117983 */ /* 0x000ee80000300800 */
[----:B0-----:R-:W3:Y:S04]  /*16530*/  LDL.LU R171, [R1+0x544] ;  /* 0x0005440001ab7983 */ /* 0x001ee80000300800 */
[----:B------:R-:W3:Y:S04]  /*16540*/  LDL.LU R175, [R1+0x568] ;  /* 0x0005680001af7983 */ /* 0x000ee80000300800 */
[----:B------:R-:W3:Y:S04]  /*16550*/  LDL.LU R174, [R1+0x53c] ;  /* 0x00053c0001ae7983 */ /* 0x000ee80000300800 */
[----:B------:R-:W3:Y:S01]  /*16560*/  LDL.LU R173, [R1+0x560] ;  /* 0x0005600001ad7983 */ /* 0x000ee20000300800 */
[----:B--2---:R-:W-:-:S05]  /*16570*/  IMAD.X R161, R161, 0x1, R4, P3 ;  /* 0x00000001a1a17824 */ /* 0x004fca00018e0604 */
[----:B------:R0:W-:Y:S04]  /*16580*/  STL [R1+0x5b0], R161 ;  /* 0x0005b0a101007387 */ /* 0x0001e80000100800 */
[----:B-1----:R-:W2:Y:S04]  /*16590*/  LDL.LU R167, [R1+0x534] ;  /* 0x0005340001a77983 */ /* 0x002ea80000300800 */
[----:B0-----:R-:W2:Y:S01]  /*165a0*/  LDL.LU R161, [R1+0x558] ;  /* 0x0005580001a17983 */ /* 0x001ea20000300800 */
        /* <DEDUP_REMOVED lines=12> */
[----:B0-----:R-:W2:Y:S01]  /*16670*/  LDL.LU R14, [R1+0x52c] ;  /* 0x00052c00010e7983 */ /* 0x001ea20000300800 */
[----:B------:R-:W-:-:S03]  /*16680*/  IMAD.X R157, R157, 0x1, R4, P1 ;  /* 0x000000019d9d7824 */ /* 0x000fc600008e0604 */
[----:B------:R-:W-:Y:S04]  /*16690*/  STL [R1+0x598], R177 ;  /* 0x000598b101007387 */ /* 0x000fe80000100800 */
[----:B-1----:R-:W2:Y:S04]  /*166a0*/  LDL.LU R11, [R1+0x550] ;  /* 0x00055000010b7983 */ /* 0x002ea80000300800 */
[----:B------:R-:W-:Y:S04]  /*166b0*/  STL [R1+0x56c], R176 ;  /* 0x00056cb001007387 */ /* 0x000fe80000100800 */
[----:B------:R-:W2:Y:S04]  /*166c0*/  LDL.LU R8, [R1+0x524] ;  /* 0x0005240001087983 */ /* 0x000ea80000300800 */
[----:B------:R0:W-:Y:S04]  /*166d0*/  STL [R1+0x590], R157 ;  /* 0x0005909d01007387 */ /* 0x0001e80000100800 */
[----:B0-----:R-:W2:Y:S04]  /*166e0*/  LDL.LU R157, [R1+0x548] ;  /* 0x00054800019d7983 */ /* 0x001ea80000300800 */
[----:B------:R-:W2:Y:S04]  /*166f0*/  LDL.LU R177, [R1+0x51c] ;  /* 0x00051c0001b17983 */ /* 0x000ea80000300800 */
[----:B------:R-:W2:Y:S01]  /*16700*/  LDL.LU R176, [R1+0x540] ;  /* 0x0005400001b07983 */ /* 0x000ea20000300800 */
[----:B----4-:R-:W-:-:S05]  /*16710*/  IADD3 R164, P1, R164, R5, RZ ;  /* 0x00000005a4a47210 */ /* 0x010fca0007f3e0ff */
[----:B------:R0:W-:Y:S04]  /*16720*/  STL [R1+0x564], R164 ;  /* 0x000564a401007387 */ /* 0x0001e80000100800 */
[----:B0-----:R-:W4:Y:S01]  /*16730*/  LDL.LU R164, [R1+0x514] ;  /* 0x0005140001a47983 */ /* 0x001f220000300800 */
[----:B---3--:R-:W-:-:S05]  /*16740*/  IMAD.X R165, R165, 0x1, R4, P2 ;  /* 0x00000001a5a57824 */ /* 0x008fca00010e0604 */
[----:B------:R0:W-:Y:S04]  /*16750*/  STL [R1+0x588], R165 ;  /* 0x000588a501007387 */ /* 0x0001e80000100800 */
[----:B0-----:R-:W3:Y:S01]  /*16760*/  LDL.LU R165, [R1+0x538] ;  /* 0x0005380001a57983 */ /* 0x001ee20000300800 */
[-C--:B------:R-:W-:Y:S01]  /*16770*/  IADD3 R162, P2, R162, R5.reuse, RZ ;  /* 0x00000005a2a27210 */ /* 0x080fe20007f5e0ff */
[----:B------:R-:W-:Y:S01]  /*16780*/  IMAD.X R158, R158, 0x1, R4, P3 ;  /* 0x000000019e9e7824 */ /* 0x000fe200018e0604 */
[----:B------:R-:W-:-:S03]  /*16790*/  IADD3 R154, P3, R154, R5, RZ ;  /* 0x000000059a9a7210 */ /* 0x000fc60007f7e0ff */
[----:B------:R-:W-:Y:S04]  /*167a0*/  STL [R1+0x55c], R162 ;  /* 0x00055ca201007387 */ /* 0x000fe80000100800 */
[----:B------:R-:W-:Y:S04]  /*167b0*/  STL [R1+0x580], R158 ;  /* 0x0005809e01007387 */ /* 0x000fe80000100800 */
[----:B------:R-:W-:Y:S01]  /*167c0*/  STL [R1+0x554], R154 ;  /* 0x0005549a01007387 */ /* 0x000fe20000100800 */
[--C-:B------:R-:W-:Y:S01]  /*167d0*/  IMAD.X R23, R23, 0x1, R4.reuse, P4 ;  /* 0x0000000117177824 */ /* 0x100fe200020e0604 */
[-C--:B------:R-:W-:Y:S01]  /*167e0*/  IADD3 R20, P4, R20, R5.reuse, RZ ;  /* 0x0000000514147210 */ /* 0x080fe20007f9e0ff */
[----:B------:R-:W-:Y:S01]  /*167f0*/  IMAD.X R17, R17, 0x1, R4, P5 ;  /* 0x0000000111117824 */ /* 0x000fe200028e0604 */
[----:B------:R-:W-:-:S02]  /*16800*/  IADD3 R171, P5, R171, R5, RZ ;  /* 0x00000005abab7210 */ /* 0x000fc40007fbe0ff */
[----:B------:R-:W-:Y:S01]  /*16810*/  STL [R1+0x578], R23 ;  /* 0x0005781701007387 */ /* 0x000fe20000100800 */
[----:B------:R-:W-:-:S03]  /*16820*/  IMAD.X R175, R175, 0x1, R4, P6 ;  /* 0x00000001afaf7824 */ /* 0x000fc600030e0604 */
[----:B------:R0:W-:Y:S01]  /*16830*/  STL [R1+0x544], R171 ;  /* 0x000544ab01007387 */ /* 0x0001e20000100800 */
[----:B------:R-:W-:-:S03]  /*16840*/  IADD3 R174, P6, R174, R5, RZ ;  /* 0x00000005aeae7210 */ /* 0x000fc60007fde0ff */
[----:B------:R-:W-:Y:S01]  /*16850*/  STL [R1+0x54c], R20 ;  /* 0x00054c1401007387 */ /* 0x000fe20000100800 */
[----:B------:R-:W-:-:S03]  /*16860*/  IMAD.X R173, R173, 0x1, R4, P1 ;  /* 0x00000001adad7824 */ /* 0x000fc600008e0604 */
[----:B0-----:R-:W3:Y:S04]  /*16870*/  LDL.LU R171, [R1+0x50c] ;  /* 0x00050c0001ab7983 */ /* 0x001ee80000300800 */
[----:B------:R-:W-:Y:S04]  /*16880*/  STL [R1+0x570], R17 ;  /* 0x0005701101007387 */ /* 0x000fe80000100800 */
[----:B------:R0:W-:Y:S01]  /*16890*/  STL [R1+0x568], R175 ;  /* 0x000568af01007387 */ /* 0x0001e20000100800 */
[----:B--2---:R-:W-:-:S03]  /*168a0*/  IADD3 R167, P1, R167, R5, RZ ;  /* 0x00000005a7a77210 */ /* 0x004fc60007f3e0ff */
[----:B------:R1:W-:Y:S01]  /*168b0*/  STL [R1+0x53c], R174 ;  /* 0x00053cae01007387 */ /* 0x0003e20000100800 */
[----:B------:R-:W-:-:S03]  /*168c0*/  IMAD.X R161, R161, 0x1, R4, P2 ;  /* 0x00000001a1a17824 */ /* 0x000fc600010e0604 */
[----:B------:R-:W2:Y:S04]  /*168d0*/  LDL.LU R172, [R1+0x530] ;  /* 0x0005300001ac7983 */ /* 0x000ea80000300800 */
[----:B------:R1:W-:Y:S04]  /*168e0*/  STL [R1+0x560], R173 ;  /* 0x000560ad01007387 */ /* 0x0003e80000100800 */
[----:B------:R-:W2:Y:S04]  /*168f0*/  LDL.LU R168, [R1+0x504] ;  /* 0x0005040001a87983 */ /* 0x000ea80000300800 */
[----:B------:R1:W-:Y:S04]  /*16900*/  STL [R1+0x534], R167 ;  /* 0x000534a701007387 */ /* 0x0003e80000100800 */
[----:B------:R-:W2:Y:S04]  /*16910*/  LDL.LU R162, [R1+0x528] ;  /* 0x0005280001a27983 */ /* 0x000ea80000300800 */
[----:B------:R1:W-:Y:S04]  /*16920*/  STL [R1+0x558], R161 ;  /* 0x000558a101007387 */ /* 0x0003e80000100800 */
[----:B0-----:R-:W2:Y:S04]  /*16930*/  LDL.LU R175, [R1+0x4fc] ;  /* 0x0004fc0001af7983 */ /* 0x001ea80000300800 */
[----:B-1----:R-:W2:Y:S04]  /*16940*/  LDL.LU R174, [R1+0x520] ;  /* 0x0005200001ae7983 */ /* 0x002ea80000300800 */
[----:B------:R-:W2:Y:S04]  /*16950*/  LDL.LU R173, [R1+0x4f4] ;  /* 0x0004f40001ad7983 */ /* 0x000ea80000300800 */
[----:B------:R-:W2:Y:S01]  /*16960*/  LDL.LU R167, [R1+0x518] ;  /* 0x0005180001a77983 */ /* 0x000ea20000300800 */
[----:B------:R-:W-:-:S03]  /*16970*/  IADD3 R14, P2, R14, R5, RZ ;  /* 0x000000050e0e7210 */ /* 0x000fc60007f5e0ff */
[----:B------:R-:W2:Y:S01]  /*16980*/  LDL.LU R161, [R1+0x4ec] ;  /* 0x0004ec0001a17983 */ /* 0x000ea20000300800 */
        /* <DEDUP_REMOVED lines=8> */
[----:B0-----:R-:W2:Y:S04]  /*16a10*/  LDL.LU R157, [R1+0x510] ;  /* 0x00051000019d7983 */ /* 0x001ea80000300800 */
[----:B------:R-:W-:Y:S01]  /*16a20*/  STL [R1+0x524], R8 ;  /* 0x0005240801007387 */ /* 0x000fe20000100800 */
[----:B----4-:R-:W-:-:S05]  /*16a30*/  IADD3 R164, P5, R164, R5, RZ ;  /* 0x00000005a4a47210 */ /* 0x010fca0007fbe0ff */
[----:B------:R0:W-:Y:S04]  /*16a40*/  STL [R1+0x514], R164 ;  /* 0x000514a401007387 */ /* 0x0001e80000100800 */
[----:B------:R-:W-:Y:S04]  /*16a50*/  STL [R1+0x51c], R177 ;  /* 0x00051cb101007387 */ /* 0x000fe80000100800 */
[----:B0-----:R-:W4:Y:S04]  /*16a60*/  LDL.LU R164, [R1+0x4e4] ;  /* 0x0004e40001a47983 */ /* 0x001f280000300800 */
[----:B------:R-:W-:Y:S04]  /*16a70*/  STL [R1+0x540], R176 ;  /* 0x000540b001007387 */ /* 0x000fe80000100800 */
[----:B------:R-:W4:Y:S04]  /*16a80*/  LDL.LU R158, [R1+0x508] ;  /* 0x00050800019e7983 */ /* 0x000f280000300800 */
[----:B------:R-:W4:Y:S04]  /*16a90*/  LDL.LU R154, [R1+0x4dc] ;  /* 0x0004dc00019a7983 */ /* 0x000f280000300800 */
[----:B------:R-:W4:Y:S01]  /*16aa0*/  LDL.LU R23, [R1+0x500] ;  /* 0x0005000001177983 */ /* 0x000f220000300800 */
[----:B---3--:R-:W-:-:S05]  /*16ab0*/  IMAD.X R165, R165, 0x1, R4, P6 ;  /* 0x00000001a5a57824 */ /* 0x008fca00030e0604 */
        /* <DEDUP_REMOVED lines=8> */
[----:B------:R-:W-:-:S05]  /*16b40*/  IADD3 R171, P6, R171, R5, RZ ;  /* 0x00000005abab7210 */ /* 0x000fca0007fde0ff */
[----:B------:R0:W-:Y:S04]  /*16b50*/  STL [R1+0x50c], R171 ;  /* 0x00050cab01007387 */ /* 0x0001e80000100800 */
[----:B------:R-:W3:Y:S04]  /*16b60*/  LDL.LU R176, [R1+0x4e0] ;  /* 0x0004e00001b07983 */ /* 0x000ee80000300800 */
[----:B0-----:R-:W3:Y:S01]  /*16b70*/  LDL.LU R171, [R1+0x4b4] ;  /* 0x0004b40001ab7983 */ /* 0x001ee20000300800 */
[----:B--2---:R-:W-:Y:S01]  /*16b80*/  IMAD.X R172, R172, 0x1, R4, P1 ;  /* 0x00000001acac7824 */ /* 0x004fe200008e0604 */
[----:B------:R-:W-:-:S04]  /*16b90*/  IADD3 R168, P1, R168, R5, RZ ;  /* 0x00000005a8a87210 */ /* 0x000fc80007f3e0ff */
[----:B------:R-:W-:Y:S01]  /*16ba0*/  STL [R1+0x530], R172 ;  /* 0x000530ac01007387 */ /* 0x000fe20000100800 */
        /* <DEDUP_REMOVED lines=10> */
[----:B------:R0:W-:Y:S04]  /*16c50*/  STL [R1+0x518], R167 ;  /* 0x000518a701007387 */ /* 0x0001e80000100800 */
[----:B------:R-:W-:Y:S04]  /*16c60*/  STL [R1+0x4f4], R173 ;  /* 0x0004f4ad01007387 */ /* 0x000fe80000100800 */
[----:B0-----:R-:W2:Y:S04]  /*16c70*/  LDL.LU R167, [R1+0x4d8] ;  /* 0x0004d80001a77983 */ /* 0x001ea80000300800 */
[----:B------:R-:W2:Y:S04]  /*16c80*/  LDL.LU R175, [R1+0x4ac] ;  /* 0x0004ac0001af7983 */ /* 0x000ea80000300800 */
[----:B------:R0:W-:Y:S04]  /*16c90*/  STL [R1+0x4ec], R161 ;  /* 0x0004eca101007387 */ /* 0x0001e80000100800 */
[----:B0-----:R-:W2:Y:S04]  /*16ca0*/  LDL.LU R161, [R1+0x4d0] ;  /* 0x0004d00001a17983 */ /* 0x001ea80000300800 */
[----:B------:R-:W2:Y:S04]  /*16cb0*/  LDL.LU R174, [R1+0x4a4] ;  /* 0x0004a40001ae7983 */ /* 0x000ea80000300800 */
[----:B------:R-:W2:Y:S01]  /*16cc0*/  LDL.LU R173, [R1+0x4c8] ;  /* 0x0004c80001ad7983 */ /* 0x000ea20000300800 */
[----:B------:R-:W-:-:S05]  /*16cd0*/  IMAD.X R157, R157, 0x1, R4, P5 ;  /* 0x000000019d9d7824 */ /* 0x000fca00028e0604 */
[----:B------:R0:W-:Y:S04]  /*16ce0*/  STL [R1+0x510], R157 ;  /* 0x0005109d01007387 */ /* 0x0001e80000100800 */
[----:B0-----:R-:W2:Y:S01]  /*16cf0*/  LDL.LU R157, [R1+0x49c] ;  /* 0x00049c00019d7983 */ /* 0x001ea20000300800 */
[----:B----4-:R-:W-:-:S05]  /*16d00*/  IADD3 R164, P5, R164, R5, RZ ;  /* 0x00000005a4a47210 */ /* 0x010fca0007fbe0ff */
[----:B------:R0:W-:Y:S01]  /*16d10*/  STL [R1+0x4e4], R164 ;  /* 0x0004e4a401007387 */ /* 0x0001e20000100800 */
[--C-:B------:R-:W-:Y:S01]  /*16d20*/  IMAD.X R158, R158, 0x1, R4.reuse, P6 ;  /* 0x000000019e9e7824 */ /* 0x100fe200030e0604 */
[----:B------:R-:W-:Y:S02]  /*16d30*/  IADD3 R154, P6, R154, R5, RZ ;  /* 0x000000059a9a7210 */ /* 0x000fe40007fde0ff */
[----:B0-----:R-:W4:Y:S01]  /*16d40*/  LDL.LU R164, [R1+0x4c0] ;  /* 0x0004c00001a47983 */ /* 0x001f220000300800 */
[----:B------:R-:W-:-:S03]  /*16d50*/  IMAD.X R23, R23, 0x1, R4, P1 ;  /* 0x0000000117177824 */ /* 0x000fc600008e0604 */
[----:B------:R-:W-:Y:S04]  /*16d60*/  STL [R1+0x508], R158 ;  /* 0x0005089e01007387 */ /* 0x000fe80000100800 */
[----:B------:R-:W-:Y:S04]  /*16d70*/  STL [R1+0x4dc], R154 ;  /* 0x0004dc9a01007387 */ /* 0x000fe80000100800 */
[----:B------:R-:W-:Y:S01]  /*16d80*/  STL [R1+0x500], R23 ;  /* 0x0005001701007387 */ /* 0x000fe20000100800 */
[----:B---3--:R-:W-:Y:S01]  /*16d90*/  IADD3 R20, P1, R20, R5, RZ ;  /* 0x0000000514147210 */ /* 0x008fe20007f3e0ff */
[----:B------:R-:W-:-:S04]  /*16da0*/  IMAD.X R17, R17, 0x1, R4, P2 ;  /* 0x0000000111117824 */ /* 0x000fc800010e0604 */
[----:B------:R-:W-:Y:S01]  /*16db0*/  STL [R1+0x4d4], R20 ;  /* 0x0004d41401007387 */ /* 0x000fe20000100800 */
[----:B------:R-:W-:-:S05]  /*16dc0*/  IMAD.X R165, R165, 0x1, R4, P3 ;  /* 0x00000001a5a57824 */ /* 0x000fca00018e0604 */
[----:B------:R0:W-:Y:S04]  /*16dd0*/  STL [R1+0x4f0], R165 ;  /* 0x0004f0a501007387 */ /* 0x0001e80000100800 */
[----:B------:R-:W-:Y:S04]  /*16de0*/  STL [R1+0x4f8], R17 ;  /* 0x0004f81101007387 */ /* 0x000fe80000100800 */
[----:B0-----:R-:W3:Y:S01]  /*16df0*/  LDL.LU R165, [R1+0x494] ;  /* 0x0004940001a57983 */ /* 0x001ee20000300800 */
[-C--:B------:R-:W-:Y:S01]  /*16e00*/  IADD3 R14, P2, R14, R5.reuse, RZ ;  /* 0x000000050e0e7210 */ /* 0x080fe20007f5e0ff */
[----:B------:R-:W-:Y:S01]  /*16e10*/  IMAD.X R8, R8, 0x1, R4, P4 ;  /* 0x0000000108087824 */ /* 0x000fe200020e0604 */
[----:B------:R-:W-:-:S02]  /*16e20*/  IADD3 R11, P3, R11, R5, RZ ;  /* 0x000000050b0b7210 */ /* 0x000fc40007f7e0ff */
[----:B------:R-:W-:Y:S01]  /*16e30*/  IADD3 R177, P4, R177, R5, RZ ;  /* 0x00000005b1b17210 */ /* 0x000fe20007f9e0ff */
[----:B------:R-:W-:Y:S04]  /*16e40*/  STL [R1+0x4cc], R14 ;  /* 0x0004cc0e01007387 */ /* 0x000fe80000100800 */
[----:B------:R-:W-:Y:S04]  /*16e50*/  STL [R1+0x4c4], R11 ;  /* 0x0004c40b01007387 */ /* 0x000fe80000100800 */
[----:B------:R0:W-:Y:S04]  /*16e60*/  STL [R1+0x4e8], R8 ;  /* 0x0004e80801007387 */ /* 0x0001e80000100800 */
[----:B------:R-:W3:Y:S01]  /*16e70*/  LDL.LU R179, [R1+0x4b8] ;  /* 0x0004b80001b37983 */ /* 0x000ee20000300800 */
[----:B------:R-:W-:-:S03]  /*16e80*/  IMAD.X R176, R176, 0x1, R4, P5 ;  /* 0x00000001b0b07824 */ /* 0x000fc600028e0604 */
[----:B------:R1:W-:Y:S04]  /*16e90*/  STL [R1+0x4bc], R177 ;  /* 0x0004bcb101007387 */ /* 0x0003e80000100800 */
[----:B------:R-:W3:Y:S01]  /*16ea0*/  LDL.LU R172, [R1+0x48c] ;  /* 0x00048c0001ac7983 */ /* 0x000ee20000300800 */
[----:B------:R-:W-:-:S03]  /*16eb0*/  IADD3 R171, P5, R171, R5, RZ ;  /* 0x00000005abab7210 */ /* 0x000fc60007fbe0ff */
[----:B------:R1:W-:Y:S04]  /*16ec0*/  STL [R1+0x4e0], R176 ;  /* 0x0004e0b001007387 */ /* 0x0003e80000100800 */
[----:B------:R-:W3:Y:S04]  /*16ed0*/  LDL.LU R168, [R1+0x4b0] ;  /* 0x0004b00001a87983 */ /* 0x000ee80000300800 */
[----:B------:R1:W-:Y:S04]  /*16ee0*/  STL [R1+0x4b4], R171 ;  /* 0x0004b4ab01007387 */ /* 0x0003e80000100800 */
[----:B------:R-:W3:Y:S04]  /*16ef0*/  LDL.LU R162, [R1+0x484] ;  /* 0x0004840001a27983 */ /* 0x000ee80000300800 */
[----:B0-----:R-:W3:Y:S04]  /*16f00*/  LDL.LU R8, [R1+0x4a8] ;  /* 0x0004a80001087983 */ /* 0x001ee80000300800 */
[----:B-1----:R-:W3:Y:S04]  /*16f10*/  LDL.LU R177, [R1+0x47c] ;  /* 0x00047c0001b17983 */ /* 0x002ee80000300800 */
[----:B------:R-:W3:Y:S04]  /*16f20*/  LDL.LU R176, [R1+0x4a0] ;  /* 0x0004a00001b07983 */ /* 0x000ee80000300800 */
[----:B------:R-:W3:Y:S01]  /*16f30*/  LDL.LU R171, [R1+0x474] ;  /* 0x0004740001ab7983 */ /* 0x000ee20000300800 */
[----:B--2---:R-:W-:-:S05]  /*16f40*/  IMAD.X R167, R167, 0x1, R4, P6 ;  /* 0x00000001a7a77824 */ /* 0x004fca00030e0604 */
[----:B------:R0:W-:Y:S01]  /*16f50*/  STL [R1+0x4d8], R167 ;  /* 0x0004d8a701007387 */ /* 0x0001e20000100800 */
[----:B------:R-:W-:-:S03]  /*16f60*/  IADD3 R175, P6, R175, R5, RZ ;  /* 0x00000005afaf7210 */ /* 0x000fc60007fde0ff */
[----:B0-----:R-:W2:Y:S01]  /*16f70*/  LDL.LU R167, [R1+0x498] ;  /* 0x0004980001a77983 */ /* 0x001ea20000300800 */
[----:B------:R-:W-:Y:S01]  /*16f80*/  IMAD.X R161, R161, 0x1, R4, P1 ;  /* 0x00000001a1a17824 */ /* 0x000fe200008e0604 */
[----:B------:R-:W-:-:S04]  /*16f90*/  IADD3 R174, P1, R174, R5, RZ ;  /* 0x00000005aeae7210 */ /* 0x000fc80007f3e0ff */
[----:B------:R0:W-:Y:S01]  /*16fa0*/  STL [R1+0x4d0], R161 ;  /* 0x0004d0a101007387 */ /* 0x0001e20000100800 */
[----:B------:R-:W-:-:S03]  /*16fb0*/  IMAD.X R173, R173, 0x1, R4, P2 ;  /* 0x00000001adad7824 */ /* 0x000fc600010e0604 */
[----:B0-----:R-:W2:Y:S04]  /*16fc0*/  LDL.LU R161, [R1+0x46c] ;  /* 0x00046c0001a17983 */ /* 0x001ea80000300800 */
[----:B------:R-:W-:Y:S01]  /*16fd0*/  STL [R1+0x4ac], R175 ;  /* 0x0004acaf01007387 */ /* 0x000fe20000100800 */
[----:B------:R-:W-:-:S05]  /*16fe0*/  IADD3 R157, P2, R157, R5, RZ ;  /* 0x000000059d9d7210 */ /* 0x000fca0007f5e0ff */
[----:B------:R0:W-:Y:S04]  /*16ff0*/  STL [R1+0x49c], R157 ;  /* 0x00049c9d01007387 */ /* 0x0001e80000100800 */
[----:B------:R-:W-:Y:S04]  /*17000*/  STL [R1+0x4a4], R174 ;  /* 0x0004a4ae01007387 */ /* 0x000fe80000100800 */
[----:B0-----:R-:W2:Y:S04]  /*17010*/  LDL.LU R157, [R1+0x490] ;  /* 0x00049000019d7983 */ /* 0x001ea80000300800 */
[----:B------:R-:W-:Y:S04]  /*17020*/  STL [R1+0x4c8], R173 ;  /* 0x0004c8ad01007387 */ /* 0x000fe80000100800 */
[----:B------:R-:W2:Y:S01]  /*17030*/  LDL.LU R158, [R1+0x464] ;  /* 0x00046400019e7983 */ /* 0x000ea20000300800 */
[----:B----4-:R-:W-:-:S03]  /*17040*/  IMAD.X R164, R164, 0x1, R4, P3 ;  /* 0x00000001a4a47824 */ /* 0x010fc600018e0604 */
        /* <DEDUP_REMOVED lines=24> */
[--C-:B------:R-:W-:Y:S01]  /*171d0*/  IMAD.X R176, R176, 0x1, R4.reuse, P1 ;  /* 0x00000001b0b07824 */ /* 0x100fe200008e0604 */
[----:B------:R-:W-:Y:S01]  /*171e0*/  IADD3 R171, P1, R171, R5, RZ ;  /* 0x00000005abab7210 */ /* 0x000fe20007f3e0ff */
[----:B------:R-:W-:Y:S04]  /*171f0*/  STL [R1+0x4a8], R8 ;  /* 0x0004a80801007387 */ /* 0x000fe80000100800 */
[----:B------:R0:W-:Y:S04]  /*17200*/  STL [R1+0x474], R171 ;  /* 0x000474ab01007387 */ /* 0x0001e80000100800 */
[----:B------:R-:W-:Y:S04]  /*17210*/  STL [R1+0x47c], R177 ;  /* 0x00047cb101007387 */ /* 0x000fe80000100800 */
[----:B0-----:R-:W3:Y:S04]  /*17220*/  LDL.LU R171, [R1+0x434] ;  /* 0x0004340001ab7983 */ /* 0x001ee80000300800 */
[----:B------:R-:W-:Y:S04]  /*17230*/  STL [R1+0x4a0], R176 ;  /* 0x0004a0b001007387 */ /* 0x000fe80000100800 */
[----:B------:R-:W3:Y:S01]  /*17240*/  LDL.LU R8, [R1+0x458] ;  /* 0x0004580001087983 */ /* 0x000ee20000300800 */
[----:B--2---:R-:W-:-:S05]  /*17250*/  IMAD.X R167, R167, 0x1, R4, P2 ;  /* 0x00000001a7a77824 */ /* 0x004fca00010e0604 */
[----:B------:R0:W-:Y:S04]  /*17260*/  STL [R1+0x498], R167 ;  /* 0x000498a701007387 */ /* 0x0001e80000100800 */
[----:B0-----:R-:W2:Y:S01]  /*17270*/  LDL.LU R167, [R1+0x42c] ;  /* 0x00042c0001a77983 */ /* 0x001ea20000300800 */
[----:B------:R-:W-:-:S03]  /*17280*/  IADD3 R161, P2, R161, R5, RZ ;  /* 0x00000005a1a17210 */ /* 0x000fc60007f5e0ff */
[----:B------:R-:W2:Y:S04]  /*17290*/  LDL.LU R177, [R1+0x450] ;  /* 0x0004500001b17983 */ /* 0x000ea80000300800 */
[----:B------:R-:W2:Y:S04]  /*172a0*/  LDL.LU R176, [R1+0x424] ;  /* 0x0004240001b07983 */ /* 0x000ea80000300800 */
[----:B------:R0:W-:Y:S04]  /*172b0*/  STL [R1+0x46c], R161 ;  /* 0x00046ca101007387 */ /* 0x0001e80000100800 */
[----:B0-----:R-:W2:Y:S01]  /*172c0*/  LDL.LU R161, [R1+0x448] ;  /* 0x0004480001a17983 */ /* 0x001ea20000300800 */
[----:B------:R-:W-:-:S05]  /*172d0*/  IMAD.X R157, R157, 0x1, R4, P3 ;  /* 0x000000019d9d7824 */ /* 0x000fca00018e0604 */
[----:B------:R0:W-:Y:S01]  /*172e0*/  STL [R1+0x490], R157 ;  /* 0x0004909d01007387 */ /* 0x0001e20000100800 */
[-C--:B------:R-:W-:Y:S01]  /*172f0*/  IADD3 R158, P3, R158, R5.reuse, RZ ;  /* 0x000000059e9e7210 */ /* 0x080fe20007f7e0ff */
[----:B----4-:R-:W-:Y:S02]  /*17300*/  IMAD.X R154, R154, 0x1, R4, P4 ;  /* 0x000000019a9a7824 */ /* 0x010fe400020e0604 */
[----:B0-----:R-:W4:Y:S01]  /*17310*/  LDL.LU R157, [R1+0x41c] ;  /* 0x00041c00019d7983 */ /* 0x001f220000300800 */
        /* <DEDUP_REMOVED lines=14> */
[----:B0-----:R-:W4:Y:S04]  /*17400*/  LDL.LU R164, [R1+0x440] ;  /* 0x0004400001a47983 */ /* 0x001f280000300800 */
[----:B------:R-:W-:Y:S04]  /*17410*/  STL [R1+0x478], R14 ;  /* 0x0004780e01007387 */ /* 0x000fe80000100800 */
[----:B------:R-:W-:Y:S04]  /*17420*/  STL [R1+0x470], R11 ;  /* 0x0004700b01007387 */ /* 0x000fe80000100800 */
[----:B------:R0:W-:Y:S04]  /*17430*/  STL [R1+0x444], R175 ;  /* 0x000444af01007387 */ /* 0x0001e80000100800 */
[----:B------:R-:W4:Y:S04]  /*17440*/  LDL.LU R179, [R1+0x414] ;  /* 0x0004140001b37983 */ /* 0x000f280000300800 */
[----:B------:R1:W-:Y:S04]  /*17450*/  STL [R1+0x468], R174 ;  /* 0x000468ae01007387 */ /* 0x0003e80000100800 */
[----:B------:R-:W4:Y:S01]  /*17460*/  LDL.LU R172, [R1+0x438] ;  /* 0x0004380001ac7983 */ /* 0x000f220000300800 */
[----:B---3--:R-:W-:Y:S01]  /*17470*/  IADD3 R173, P2, R173, R5, RZ ;  /* 0x00000005adad7210 */ /* 0x008fe20007f5e0ff */
[----:B------:R-:W-:-:S04]  /*17480*/  IMAD.X R165, R165, 0x1, R4, P3 ;  /* 0x00000001a5a57824 */ /* 0x000fc800018e0604 */
[----:B------:R3:W-:Y:S04]  /*17490*/  STL [R1+0x43c], R173 ;  /* 0x00043cad01007387 */ /* 0x0007e80000100800 */
[----:B------:R-:W4:Y:S04]  /*174a0*/  LDL.LU R168, [R1+0x40c] ;  /* 0x00040c0001a87983 */ /* 0x000f280000300800 */
[----:B------:R3:W-:Y:S04]  /*174b0*/  STL [R1+0x460], R165 ;  /* 0x000460a501007387 */ /* 0x0007e80000100800 */
[----:B------:R-:W4:Y:S04]  /*174c0*/  LDL.LU R162, [R1+0x430] ;  /* 0x0004300001a27983 */ /* 0x000f280000300800 */
[----:B0-----:R-:W4:Y:S04]  /*174d0*/  LDL.LU R175, [R1+0x404] ;  /* 0x0004040001af7983 */ /* 0x001f280000300800 */
[----:B-1----:R-:W4:Y:S04]  /*174e0*/  LDL.LU R174, [R1+0x428] ;  /* 0x0004280001ae7983 */ /* 0x002f280000300800 */
[----:B---3--:R-:W3:Y:S04]  /*174f0*/  LDL.LU R173, [R1+0x80c] ;  /* 0x00080c0001ad7983 */ /* 0x008ee80000300800 */
[----:B------:R-:W3:Y:S01]  /*17500*/  LDL.LU R165, [R1+0x420] ;  /* 0x0004200001a57983 */ /* 0x000ee20000300800 */
[----:B------:R-:W-:Y:S01]  /*17510*/  IADD3 R171, P3, R171, R5, RZ ;  /* 0x00000005abab7210 */ /* 0x000fe20007f7e0ff */
[----:B------:R-:W-:-:S04]  /*17520*/  IMAD.X R8, R8, 0x1, R4, P4 ;  /* 0x0000000108087824 */ /* 0x000fc800020e0604 */
[----:B------:R0:W-:Y:S04]  /*17530*/  STL [R1+0x434], R171 ;  /* 0x000434ab01007387 */ /* 0x0001e80000100800 */
[----:B0-----:R-:W3:Y:S01]  /*17540*/  LDL.LU R171, [R1+0x804] ;  /* 0x0008040001ab7983 */ /* 0x001ee20000300800 */
[----:B--2---:R-:W-:Y:S01]  /*17550*/  IADD3 R167, P4, R167, R5, RZ ;  /* 0x00000005a7a77210 */ /* 0x004fe20007f9e0ff */
[----:B------:R-:W-:-:S04]  /*17560*/  IMAD.X R177, R177, 0x1, R4, P5 ;  /* 0x00000001b1b17824 */ /* 0x000fc800028e0604 */
[----:B------:R0:W-:Y:S01]  /*17570*/  STL [R1+0x42c], R167 ;  /* 0x00042ca701007387 */ /* 0x0001e20000100800 */
[----:B------:R-:W-:-:S03]  /*17580*/  IADD3 R176, P5, R176, R5, RZ ;  /* 0x00000005b0b07210 */ /* 0x000fc60007fbe0ff */
[----:B0-----:R-:W2:Y:S01]  /*17590*/  LDL.LU R167, [R1+0x418] ;  /* 0x0004180001a77983 */ /* 0x001ea20000300800 */
[----:B------:R-:W-:-:S03]  /*175a0*/  IMAD.X R161, R161, 0x1, R4, P6 ;  /* 0x00000001a1a17824 */ /* 0x000fc600030e0604 */
[----:B------:R-:W-:Y:S04]  /*175b0*/  STL [R1+0x458], R8 ;  /* 0x0004580801007387 */ /* 0x000fe80000100800 */
[----:B------:R0:W-:Y:S04]  /*175c0*/  STL [R1+0x448], R161 ;  /* 0x000448a101007387 */ /* 0x0001e80000100800 */
[----:B------:R-:W-:Y:S04]  /*175d0*/  STL [R1+0x450], R177 ;  /* 0x000450b101007387 */ /* 0x000fe80000100800 */
[----:B0-----:R-:W2:Y:S04]  /*175e0*/  LDL.LU R161, [R1+0x800] ;  /* 0x0008000001a17983 */ /* 0x001ea80000300800 */
[----:B------:R-:W-:Y:S04]  /*175f0*/  STL [R1+0x424], R176 ;  /* 0x000424b001007387 */ /* 0x000fe80000100800 */
[----:B------:R-:W2:Y:S01]  /*17600*/  LDL.LU R158, [R1+0x410] ;  /* 0x00041000019e7983 */ /* 0x000ea20000300800 */
[----:B----4-:R-:W-:-:S03]  /*17610*/  IADD3 R157, P6, R157, R5, RZ ;  /* 0x000000059d9d7210 */ /* 0x010fc60007fde0ff */
        /* <DEDUP_REMOVED lines=8> */
[----:B------:R-:W4:Y:S01]  /*176a0*/  LDL.LU R8, [R1+0x3fc] ;  /* 0x0003fc0001087983 */ /* 0x000f220000300800 */
[----:B------:R-:W-:-:S03]  /*176b0*/  IMAD.X R164, R164, 0x1, R4, P1 ;  /* 0x00000001a4a47824 */ /* 0x000fc600008e0604 */
[----:B------:R-:W4:Y:S04]  /*176c0*/  LDL.LU R177, [R1+0x3dc] ;  /* 0x0003dc0001b17983 */ /* 0x000f280000300800 */
[----:B------:R0:W-:Y:S04]  /*176d0*/  STL [R1+0x440], R164 ;  /* 0x000440a401007387 */ /* 0x0001e80000100800 */
[----:B------:R-:W4:Y:S01]  /*176e0*/  LDL.LU R176, [R1+0x7fc] ;  /* 0x0007fc0001b07983 */ /* 0x000f220000300800 */
[----:B------:R-:W-:-:S03]  /*176f0*/  IADD3 R179, P1, R179, R5, RZ ;  /* 0x00000005b3b37210 */ /* 0x000fc60007f3e0ff */
[----:B0-----:R-:W4:Y:S01]  /*17700*/  LDL.LU R164, [R1+0x3d4] ;  /* 0x0003d40001a47983 */ /* 0x001f220000300800 */
[----:B------:R-:W-:-:S03]  /*17710*/  IMAD.X R172, R172, 0x1, R4, P2 ;  /* 0x00000001acac7824 */ /* 0x000fc600010e0604 */
[----:B------:R-:W-:Y:S04]  /*17720*/  STL [R1+0x414], R179 ;  /* 0x000414b301007387 */ /* 0x000fe80000100800 */
[----:B------:R-:W-:Y:S01]  /*17730*/  STL [R1+0x438], R172 ;  /* 0x000438ac01007387 */ /* 0x000fe20000100800 */
[----:B------:R-:W-:Y:S01]  /*17740*/  IADD3 R168, P2, R168, R5, RZ ;  /* 0x00000005a8a87210 */ /* 0x000fe20007f5e0ff */
[----:B------:R-:W-:-:S04]  /*17750*/  IMAD.X R162, R162, 0x1, R4, P3 ;  /* 0x00000001a2a27824 */ /* 0x000fc800018e0604 */
[----:B------:R-:W-:Y:S01]  /*17760*/  STL [R1+0x40c], R168 ;  /* 0x00040ca801007387 */ /* 0x000fe20000100800 */
[----:B------:R-:W-:-:S03]  /*17770*/  IADD3 R175, P3, R175, R5, RZ ;  /* 0x00000005afaf7210 */ /* 0x000fc60007f7e0ff */
[----:B------:R-:W-:Y:S01]  /*17780*/  STL [R1+0x430], R162 ;  /* 0x000430a201007387 */ /* 0x000fe20000100800 */
[----:B------:R-:W-:-:S03]  /*17790*/  IMAD.X R174, R174, 0x1, R4, P4 ;  /* 0x00000001aeae7824 */ /* 0x000fc600020e0604 */
[----:B------:R-:W-:Y:S01]  /*177a0*/  STL [R1+0x404], R175 ;  /* 0x000404af01007387 */ /* 0x000fe20000100800 */
[----:B---3--:R-:W-:Y:S01]  /*177b0*/  IMAD.X R165, R165, 0x1, R4, P5 ;  /* 0x00000001a5a57824 */ /* 0x008fe200028e0604 */
[----:B------:R-:W-:-:S04]  /*177c0*/  IADD3 R173, P4, R173, UR5, RZ ;  /* 0x00000005adad7c10 */ /* 0x000fc8000ff9e0ff */
[----:B------:R0:W-:Y:S04]  /*177d0*/  STL [R1+0x420], R165 ;  /* 0x000420a501007387 */ /* 0x0001e80000100800 */
[----:B------:R-:W-:Y:S04]  /*177e0*/  STL [R1+0x428], R174 ;  /* 0x000428ae01007387 */ /* 0x000fe80000100800 */
[----:B0-----:R-:W3:Y:S04]  /*177f0*/  LDL.LU R165, [R1+0x3f8] ;  /* 0x0003f80001a57983 */ /* 0x001ee80000300800 */
[----:B------:R0:W-:Y:S04]  /*17800*/  STL [R1+0x80c], R173 ;  /* 0x00080cad01007387 */ /* 0x0001e80000100800 */
[----:B------:R-:W3:Y:S04]  /*17810*/  LDL.LU R175, [R1+0x3cc] ;  /* 0x0003cc0001af7983 */ /* 0x000ee80000300800 */
[----:B0-----:R-:W3:Y:S01]  /*17820*/  LDL.LU R173, [R1+0x3f0] ;  /* 0x0003f00001ad7983 */ /* 0x001ee20000300800 */
[----:B------:R-:W-:-:S05]  /*17830*/  IADD3 R171, P5, R171, UR5, RZ ;  /* 0x00000005abab7c10 */ /* 0x000fca000ffbe0ff */
[----:B------:R0:W-:Y:S04]  /*17840*/  STL [R1+0x804], R171 ;  /* 0x000804ab01007387 */ /* 0x0001e80000100800 */
[----:B------:R-:W3:Y:S04]  /*17850*/  LDL.LU R174, [R1+0x3c4] ;  /* 0x0003c40001ae7983 */ /* 0x000ee80000300800 */
[----:B0-----:R-:W3:Y:S01]  /*17860*/  LDL.LU R171, [R1+0x3e8] ;  /* 0x0003e80001ab7983 */ /* 0x001ee20000300800 */
[----:B--2---:R-:W-:-:S05]  /*17870*/  IMAD.X R167, R167, 0x1, R4, P6 ;  /* 0x00000001a7a77824 */ /* 0x004fca00030e0604 */
[----:B------:R0:W-:Y:S04]  /*17880*/  STL [R1+0x418], R167 ;  /* 0x000418a701007387 */ /* 0x0001e80000100800 */
[----:B0-----:R-:W2:Y:S01]  /*17890*/  LDL.LU R167, [R1+0x3b0] ;  /* 0x0003b00001a77983 */ /* 0x001ea20000300800 */
[----:B------:R-:W-:-:S05]  /*178a0*/  IADD3 R161, P6, R161, UR5, RZ ;  /* 0x00000005a1a17c10 */ /* 0x000fca000ffde0ff */
[----:B------:R0:W-:Y:S01]  /*178b0*/  STL [R1+0x800], R161 ;  /* 0x000800a101007387 */ /* 0x0001e20000100800 */
[--C-:B------:R-:W-:Y:S01]  /*178c0*/  IMAD.X R158, R158, 0x1, R4.reuse, P1 ;  /* 0x000000019e9e7824 */ /* 0x100fe200008e0604 */
[----:B----4-:R-:W-:Y:S02]  /*178d0*/  IADD3 R154, P1, R154, UR5, RZ ;  /* 0x000000059a9a7c10 */ /* 0x010fe4000ff3e0ff */
[----:B0-----:R-:W4:Y:S01]  /*178e0*/  LDL.LU R161, [R1+0x3e0] ;  /* 0x0003e00001a17983 */ /* 0x001f220000300800 */
[----:B------:R-:W-:-:S03]  /*178f0*/  IMAD.X R23, R23, 0x1, R4, P2 ;  /* 0x0000000117177824 */ /* 0x000fc600010e0604 */
[----:B------:R-:W-:Y:S01]  /*17900*/  STL [R1+0x410], R158 ;  /* 0x0004109e01007387 */ /* 0x000fe20000100800 */
[----:B------:R-:W-:-:S03]  /*17910*/  IADD3 R20, P2, R20, UR5, RZ ;  /* 0x0000000514147c10 */ /* 0x000fc6000ff5e0ff */
[----:B------:R-:W-:Y:S01]  /*17920*/  STL [R1+0x7f8], R154 ;  /* 0x0007f89a01007387 */ /* 0x000fe20000100800 */
[----:B------:R-:W-:-:S03]  /*17930*/  IMAD.X R17, R17, 0x1, R4, P3 ;  /* 0x0000000111117824 */ /* 0x000fc600018e0604 */
[----:B------:R-:W-:Y:S01]  /*17940*/  STL [R1+0x408], R23 ;  /* 0x0004081701007387 */ /* 0x000fe20000100800 */
[----:B------:R-:W-:Y:S02]  /*17950*/  IADD3 R14, P3, R14, UR5, RZ ;  /* 0x000000050e0e7c10 */ /* 0x000fe4000ff7e0ff */
[----:B------:R-:W-:Y:S01]  /*17960*/  IADD3.X R157, R157, UR60, RZ, P4, !PT ;  /* 0x0000003c9d9d7c10 */ /* 0x000fe2000a7fe4ff */
[----:B------:R-:W-:Y:S01]  /*17970*/  STL [R1+0x3f4], R20 ;  /* 0x0003f41401007387 */ /* 0x000fe20000100800 */
[----:B------:R-:W-:-:S03]  /*17980*/  IADD3 R11, P4, R11, UR5, RZ ;  /* 0x000000050b0b7c10 */ /* 0x000fc6000ff9e0ff */
[----:B------:R0:W-:Y:S01]  /*17990*/  STL [R1+0x808], R157 ;  /* 0x0008089d01007387 */ /* 0x0001e20000100800 */
[----:B------:R-:W-:-:S03]  /*179a0*/  IADD3.X R8, R8, UR60, RZ, P5, !PT ;  /* 0x0000003c08087c10 */ /* 0x000fc6000affe4ff */
[----:B------:R-:W-:Y:S01]  /*179b0*/  STL [R1+0x400], R17 ;  /* 0x0004001101007387 */ /* 0x000fe20000100800 */
[----:B------:R-:W-:-:S03]  /*179c0*/  IADD3 R177, P5, R177, UR5, RZ ;  /* 0x00000005b1b17c10 */ /* 0x000fc6000ffbe0ff */
[----:B0-----:R-:W4:Y:S04]  /*179d0*/  LDL.LU R157, [R1+0x3a8] ;  /* 0x0003a800019d7983 */ /* 0x001f280000300800 */
[----:B------:R-:W-:Y:S01]  /*179e0*/  STL [R1+0x3ec], R14 ;  /* 0x0003ec0e01007387 */ /* 0x000fe20000100800 */
[----:B------:R-:W-:-:S03]  /*179f0*/  IADD3.X R176, R176, UR60, RZ, P6, !PT ;  /* 0x0000003cb0b07c10 */ /* 0x000fc6000b7fe4ff */
[----:B------:R0:W-:Y:S01]  /*17a00*/  STL [R1+0x3e4], R11 ;  /* 0x0003e40b01007387 */ /* 0x0001e20000100800 */
[----:B------:R-:W-:-:S03]  /*17a10*/  IADD3 R164, P6, R164, UR5, RZ ;  /* 0x00000005a4a47c10 */ /* 0x000fc6000ffde0ff */
[----:B------:R1:W-:Y:S04]  /*17a20*/  STL [R1+0x3fc], R8 ;  /* 0x0003fc0801007387 */ /* 0x0003e80000100800 */
[----:B------:R-:W4:Y:S04]  /*17a30*/  LDL.LU R179, [R1+0x3d8] ;  /* 0x0003d80001b37983 */ /* 0x000f280000300800 */
[----:B------:R1:W-:Y:S04]  /*17a40*/  STL [R1+0x3dc], R177 ;  /* 0x0003dcb101007387 */ /* 0x0003e80000100800 */
[----:B------:R-:W4:Y:S04]  /*17a50*/  LDL.LU R172, [R1+0x3a0] ;  /* 0x0003a00001ac7983 */ /* 0x000f280000300800 */
[----:B------:R-:W-:Y:S04]  /*17a60*/  STL [R1+0x7fc], R176 ;  /* 0x0007fcb001007387 */ /* 0x000fe80000100800 */
[----:B------:R-:W4:Y:S04]  /*17a70*/  LDL.LU R168, [R1+0x3d0] ;  /* 0x0003d00001a87983 */ /* 0x000f280000300800 */
[----:B------:R1:W-:Y:S04]  /*17a80*/  STL [R1+0x3d4], R164 ;  /* 0x0003d4a401007387 */ /* 0x0003e80000100800 */
[----:B------:R-:W4:Y:S04]  /*17a90*/  LDL.LU R162, [R1+0x398] ;  /* 0x0003980001a27983 */ /* 0x000f280000300800 */
[----:B0-----:R-:W4:Y:S04]  /*17aa0*/  LDL.LU R11, [R1+0x3c8] ;  /* 0x0003c800010b7983 */ /* 0x001f280000300800 */
[----:B-1----:R-:W4:Y:S04]  /*17ab0*/  LDL.LU R8, [R1+0x390] ;  /* 0x0003900001087983 */ /* 0x002f280000300800 */
[----:B------:R-:W4:Y:S04]  /*17ac0*/  LDL.LU R177, [R1+0x3c0] ;  /* 0x0003c00001b17983 */ /* 0x000f280000300800 */
[----:B------:R-:W4:Y:S01]  /*17ad0*/  LDL.LU R164, [R1+0x388] ;  /* 0x0003880001a47983 */ /* 0x000f220000300800 */
[----:B---3--:R-:W-:-:S05]  /*17ae0*/  IADD3.X R165, R165, UR60, RZ, P1, !PT ;  /* 0x0000003ca5a57c10 */ /* 0x008fca0008ffe4ff */
[----:B------:R0:W-:Y:S01]  /*17af0*/  STL [R1+0x3f8], R165 ;  /* 0x0003f8a501007387 */ /* 0x0001e20000100800 */
[----:B------:R-:W-:-:S03]  /*17b00*/  IADD3.X R173, R173, UR60, RZ, P2, !PT ;  /* 0x0000003cadad7c10 */ /* 0x000fc600097fe4ff */
[----:B0-----:R-:W3:Y:S04]  /*17b10*/  LDL.LU R165, [R1+0x3ac] ;  /* 0x0003ac0001a57983 */ /* 0x001ee80000300800 */
[----:B------:R0:W-:Y:S04]  /*17b20*/  STL [R1+0x3f0], R173 ;  /* 0x0003f0ad01007387 */ /* 0x0001e80000100800 */
[----:B0-----:R-:W3:Y:S01]  /*17b30*/  LDL.LU R173, [R1+0x380] ;  /* 0x0003800001ad7983 */ /* 0x001ee20000300800 */
[----:B------:R-:W-:-:S05]  /*17b40*/  IADD3 R175, P1, R175, UR5, RZ ;  /* 0x00000005afaf7c10 */ /* 0x000fca000ff3e0ff */
[----:B------:R-:W-:Y:S01]  /*17b50*/  STL [R1+0x3cc], R175 ;  /* 0x0003ccaf01007387 */ /* 0x000fe20000100800 */
[----:B------:R-:W-:Y:S02]  /*17b60*/  IADD3 R174, P2, R174, UR5, RZ ;  /* 0x00000005aeae7c10 */ /* 0x000fe4000ff5e0ff */
[----:B------:R-:W-:-:S05]  /*17b70*/  IADD3.X R171, R171, UR60, RZ, P3, !PT ;  /* 0x0000003cabab7c10 */ /* 0x000fca0009ffe4ff */
[----:B------:R0:W-:Y:S04]  /*17b80*/  STL [R1+0x3e8], R171 ;  /* 0x0003e8ab01007387 */ /* 0x0001e80000100800 */
[----:B------:R-:W-:Y:S04]  /*17b90*/  STL [R1+0x3c4], R174 ;  /* 0x0003c4ae01007387 */ /* 0x000fe80000100800 */
[----:B0-----:R-:W3:Y:S04]  /*17ba0*/  LDL.LU R171, [R1+0x3a4] ;  /* 0x0003a40001ab7983 */ /* 0x001ee80000300800 */
[----:B------:R-:W3:Y:S01]  /*17bb0*/  LDL.LU R158, [R1+0x378] ;  /* 0x00037800019e7983 */ /* 0x000ee20000300800 */
[----:B--2---:R-:W-:-:S05]  /*17bc0*/  IADD3 R167, P3, R167, UR5, RZ ;  /* 0x00000005a7a77c10 */ /* 0x004fca000ff7e0ff */
[----:B------:R0:W-:Y:S04]  /*17bd0*/  STL [R1+0x3b0], R167 ;  /* 0x0003b0a701007387 */ /* 0x0001e80000100800 */
[----:B------:R-:W2:Y:S04]  /*17be0*/  LDL.LU R154, [R1+0x39c] ;  /* 0x00039c00019a7983 */ /* 0x000ea80000300800 */
[----:B------:R-:W2:Y:S01]  /*17bf0*/  LDL.LU R23, [R1+0x370] ;  /* 0x0003700001177983 */ /* 0x000ea20000300800 */
[----:B----4-:R-:W-:-:S05]  /*17c00*/  IADD3.X R161, R161, UR60, RZ, P4, !PT ;  /* 0x0000003ca1a17c10 */ /* 0x010fca000a7fe4ff */
        /* <DEDUP_REMOVED lines=8> */
[----:B------:R-:W-:-:S05]  /*17c90*/  IADD3 R157, P4, R157, UR5, RZ ;  /* 0x000000059d9d7c10 */ /* 0x000fca000ff9e0ff */
[----:B------:R0:W-:Y:S04]  /*17ca0*/  STL [R1+0x3a8], R157 ;  /* 0x0003a89d01007387 */ /* 0x0001e80000100800 */
[----:B-1----:R-:W4:Y:S04]  /*17cb0*/  LDL.LU R161, [R1+0x350] ;  /* 0x0003500001a17983 */ /* 0x002f280000300800 */
[----:B0-----:R-:W4:Y:S01]  /*17cc0*/  LDL.LU R157, [R1+0x374] ;  /* 0x00037400019d7983 */ /* 0x001f220000300800 */
[----:B------:R-:W-:Y:S02]  /*17cd0*/  IADD3.X R179, R179, UR60, RZ, P5, !PT ;  /* 0x0000003cb3b37c10 */ /* 0x000fe4000affe4ff */
[----:B------:R-:W-:-:S03]  /*17ce0*/  IADD3 R172, P5, R172, UR5, RZ ;  /* 0x00000005acac7c10 */ /* 0x000fc6000ffbe0ff */
[----:B------:R-:W-:Y:S01]  /*17cf0*/  STL [R1+0x3d8], R179 ;  /* 0x0003d8b301007387 */ /* 0x000fe20000100800 */
[----:B------:R-:W-:-:S03]  /*17d00*/  IADD3.X R168, R168, UR60, RZ, P6, !PT ;  /* 0x0000003ca8a87c10 */ /* 0x000fc6000b7fe4ff */
[----:B------:R-:W-:Y:S01]  /*17d10*/  STL [R1+0x3a0], R172 ;  /* 0x0003a0ac01007387 */ /* 0x000fe20000100800 */
[----:B------:R-:W-:-:S03]  /*17d20*/  IADD3 R162, P6, R162, UR5, RZ ;  /* 0x00000005a2a27c10 */ /* 0x000fc6000ffde0ff */
[----:B------:R-:W-:Y:S01]  /*17d30*/  STL [R1+0x3d0], R168 ;  /* 0x0003d0a801007387 */ /* 0x000fe20000100800 */
[----:B------:R-:W-:-:S03]  /*17d40*/  IADD3.X R11, R11, UR60, RZ, P1, !PT ;  /* 0x0000003c0b0b7c10 */ /* 0x000fc60008ffe4ff */
[----:B------:R-:W-:Y:S01]  /*17d50*/  STL [R1+0x398], R162 ;  /* 0x000398a201007387 */ /* 0x000fe20000100800 */
[----:B------:R-:W-:Y:S02]  /*17d60*/  IADD3 R8, P1, R8, UR5, RZ ;  /* 0x0000000508087c10 */ /* 0x000fe4000ff3e0ff */
[----:B------:R-:W-:Y:S02]  /*17d70*/  IADD3.X R177, R177, UR60, RZ, P2, !PT ;  /* 0x0000003cb1b17c10 */ /* 0x000fe400097fe4ff */
[----:B------:R-:W-:Y:S01]  /*17d80*/  IADD3 R164, P2, R164, UR5, RZ ;  /* 0x00000005a4a47c10 */ /* 0x000fe2000ff5e0ff */
[----:B------:R-:W-:Y:S04]  /*17d90*/  STL [R1+0x3c8], R11 ;  /* 0x0003c80b01007387 */ /* 0x000fe80000100800 */
[----:B------:R0:W-:Y:S04]  /*17da0*/  STL [R1+0x388], R164 ;  /* 0x000388a401007387 */ /* 0x0001e80000100800 */
[----:B------:R-:W-:Y:S04]  /*17db0*/  STL [R1+0x390], R8 ;  /* 0x0003900801007387 */ /* 0x000fe80000100800 */
[----:B0-----:R-:W4:Y:S04]  /*17dc0*/  LDL.LU R164, [R1+0x348] ;  /* 0x0003480001a47983 */ /* 0x001f280000300800 */
[----:B------:R-:W-:Y:S04]  /*17dd0*/  STL [R1+0x3c0], R177 ;  /* 0x0003c0b101007387 */ /* 0x000fe80000100800 */
[----:B------:R-:W4:Y:S01]  /*17de0*/  LDL.LU R11, [R1+0x36c] ;  /* 0x00036c00010b7983 */ /* 0x000f220000300800 */
[----:B---3--:R-:W-:-:S05]  /*17df0*/  IADD3.X R165, R165, UR60, RZ, P3, !PT ;  /* 0x0000003ca5a57c10 */ /* 0x008fca0009ffe4ff */
[----:B------:R0:W-:Y:S01]  /*17e00*/  STL [R1+0x3ac], R165 ;  /* 0x0003aca501007387 */ /* 0x0001e20000100800 */
[----:B------:R-:W-:-:S03]  /*17e10*/  IADD3 R173, P3, R173, UR5, RZ ;  /* 0x00000005adad7c10 */ /* 0x000fc6000ff7e0ff */
[----:B0-----:R-:W3:Y:S04]  /*17e20*/  LDL.LU R165, [R1+0x340] ;  /* 0x0003400001a57983 */ /* 0x001ee80000300800 */
[----:B------:R-:W3:Y:S04]  /*17e30*/  LDL.LU R8, [R1+0x364] ;  /* 0x0003640001087983 */ /* 0x000ee80000300800 */
[----:B------:R-:W3:Y:S04]  /*17e40*/  LDL.LU R177, [R1+0x338] ;  /* 0x0003380001b17983 */ /* 0x000ee80000300800 */
[----:B------:R0:W-:Y:S04]  /*17e50*/  STL [R1+0x380], R173 ;  /* 0x000380ad01007387 */ /* 0x0001e80000100800 */
[----:B0-----:R-:W3:Y:S01]  /*17e60*/  LDL.LU R173, [R1+0x35c] ;  /* 0x00035c0001ad7983 */ /* 0x001ee20000300800 */
[----:B------:R-:W-:-:S02]  /*17e70*/  IADD3.X R171, R171, UR60, RZ, P4, !PT ;  /* 0x0000003cabab7c10 */ /* 0x000fc4000a7fe4ff */
[----:B------:R-:W-:-:S03]  /*17e80*/  IADD3 R158, P4, R158, UR5, RZ ;  /* 0x000000059e9e7c10 */ /* 0x000fc6000ff9e0ff */
[----:B------:R0:W-:Y:S04]  /*17e90*/  STL [R1+0x3a4], R171 ;  /* 0x0003a4ab01007387 */ /* 0x0001e80000100800 */
[----:B0-----:R-:W3:Y:S04]  /*17ea0*/  LDL.LU R171, [R1+0x330] ;  /* 0x0003300001ab7983 */ /* 0x001ee80000300800 */
[----:B------:R-:W-:Y:S01]  /*17eb0*/  STL [R1+0x378], R158 ;  /* 0x0003789e01007387 */ /* 0x000fe20000100800 */
[----:B--2---:R-:W-:Y:S02]  /*17ec0*/  IADD3.X R154, R154, UR60, RZ, P5, !PT ;  /* 0x0000003c9a9a7c10 */ /* 0x004fe4000affe4ff */
[----:B------:R-:W-:-:S03]  /*17ed0*/  IADD3 R23, P5, R23, UR5, RZ ;  /* 0x0000000517177c10 */ /* 0x000fc6000ffbe0ff */
[----:B------:R-:W-:Y:S04]  /*17ee0*/  STL [R1+0x39c], R154 ;  /* 0x00039c9a01007387 */ /* 0x000fe80000100800 */
[----:B------:R-:W-:Y:S01]  /*17ef0*/  STL [R1+0x370], R23 ;  /* 0x0003701701007387 */ /* 0x000fe20000100800 */
[----:B----4-:R-:W-:Y:S02]  /*17f00*/  IADD3.X R20, R20, UR60, RZ, P6, !PT ;  /* 0x0000003c14147c10 */ /* 0x010fe4000b7fe4ff */
[----:B------:R-:W-:Y:S02]  /*17f10*/  IADD3 R17, P6, R17, UR5, RZ ;  /* 0x0000000511117c10 */ /* 0x000fe4000ffde0ff */
[----:B------:R-:W-:Y:S02]  /*17f20*/  IADD3.X R14, R14, UR60, RZ, P1, !PT ;  /* 0x0000003c0e0e7c10 */ /* 0x000fe40008ffe4ff */
[----:B------:R-:W-:Y:S01]  /*17f30*/  IADD3 R167, P1, R167, UR5, RZ ;  /* 0x00000005a7a77c10 */ /* 0x000fe2000ff3e0ff */
[----:B------:R-:W-:Y:S01]  /*17f40*/  STL [R1+0x394], R20 ;  /* 0x0003941401007387 */ /* 0x000fe20000100800 */
[----:B------:R-:W-:-:S03]  /*17f50*/  IADD3.X R176, R176, UR60, RZ, P2, !PT ;  /* 0x0000003cb0b07c10 */ /* 0x000fc600097fe4ff */
[----:B------:R0:W-:Y:S01]  /*17f60*/  STL [R1+0x360], R167 ;  /* 0x000360a701007387 */ /* 0x0001e20000100800 */
[----:B------:R-:W-:-:S03]  /*17f70*/  IADD3 R175, P2, R175, UR5, RZ ;  /* 0x00000005afaf7c10 */ /* 0x000fc6000ff5e0ff */
[----:B------:R-:W-:Y:S01]  /*17f80*/  STL [R1+0x368], R17 ;  /* 0x0003681101007387 */ /* 0x000fe20000100800 */
[----:B------:R-:W-:-:S03]  /*17f90*/  IADD3.X R174, R174, UR60, RZ, P3, !PT ;  /* 0x0000003caeae7c10 */ /* 0x000fc60009ffe4ff */
[----:B0-----:R-:W2:Y:S04]  /*17fa0*/  LDL.LU R167, [R1+0x354] ;  /* 0x0003540001a77983 */ /* 0x001ea80000300800 */
[----:B------:R-:W-:Y:S04]  /*17fb0*/  STL [R1+0x38c], R14 ;  /* 0x00038c0e01007387 */ /* 0x000fe80000100800 */
[----:B------:R-:W-:Y:S01]  /*17fc0*/  STL [R1+0x384], R176 ;  /* 0x000384b001007387 */ /* 0x000fe20000100800 */
[----:B------:R-:W-:-:S03]  /*17fd0*/  IADD3 R161, P3, R161, UR5, RZ ;  /* 0x00000005a1a17c10 */ /* 0x000fc6000ff7e0ff */
[----:B------:R-:W-:Y:S01]  /*17fe0*/  STL [R1+0x358], R175 ;  /* 0x000358af01007387 */ /* 0x000fe20000100800 */
[----:B------:R-:W-:-:S03]  /*17ff0*/  IADD3.X R157, R157, UR60, RZ, P4, !PT ;  /* 0x0000003c9d9d7c10 */ /* 0x000fc6000a7fe4ff */
[----:B------:R-:W4:Y:S04]  /*18000*/  LDL.LU R172, [R1+0x328] ;  /* 0x0003280001ac7983 */ /* 0x000f280000300800 */
[----:B------:R-:W-:Y:S04]  /*18010*/  STL [R1+0x37c], R174 ;  /* 0x00037cae01007387 */ /* 0x000fe80000100800 */
[----:B------:R0:W-:Y:S04]  /*18020*/  STL [R1+0x350], R161 ;  /* 0x000350a101007387 */ /* 0x0001e80000100800 */
[----:B0-----:R-:W4:Y:S04]  /*18030*/  LDL.LU R161, [R1+0x34c] ;  /* 0x00034c0001a17983 */ /* 0x001f280000300800 */
[----:B------:R-:W4:Y:S04]  /*18040*/  LDL.LU R168, [R1+0x320] ;  /* 0x0003200001a87983 */ /* 0x000f280000300800 */
[----:B------:R0:W-:Y:S04]  /*18050*/  STL [R1+0x374], R157 ;  /* 0x0003749d01007387 */ /* 0x0001e80000100800 */
[----:B------:R-:W4:Y:S04]  /*18060*/  LDL.LU R176, [R1+0x344] ;  /* 0x0003440001b07983 */ /* 0x000f280000300800 */
[----:B------:R-:W4:Y:S04]  /*18070*/  LDL.LU R175, [R1+0x318] ;  /* 0x0003180001af7983 */ /* 0x000f280000300800 */
[----:B------:R-:W4:Y:S04]  /*18080*/  LDL.LU R174, [R1+0x33c] ;  /* 0x00033c0001ae7983 */ /* 0x000f280000300800 */
[----:B0-----:R-:W4:Y:S01]  /*18090*/  LDL.LU R157, [R1+0x310] ;  /* 0x00031000019d7983 */ /* 0x001f220000300800 */
[----:B------:R-:W-:-:S05]  /*180a0*/  IADD3 R164, P4, R164, UR5, RZ ;  /* 0x00000005a4a47c10 */ /* 0x000fca000ff9e0ff */
[----:B------:R0:W-:Y:S01]  /*180b0*/  STL [R1+0x348], R164 ;  /* 0x000348a401007387 */ /* 0x0001e20000100800 */
[----:B------:R-:W-:-:S03]  /*180c0*/  IADD3.X R11, R11, UR60, RZ, P5, !PT ;  /* 0x0000003c0b0b7c10 */ /* 0x000fc6000affe4ff */
[----:B0-----:R-:W4:Y:S01]  /*180d0*/  LDL.LU R164, [R1+0x334] ;  /* 0x0003340001a47983 */ /* 0x001f220000300800 */
[----:B---3--:R-:W-:-:S05]  /*180e0*/  IADD3 R165, P5, R165, UR5, RZ ;  /* 0x00000005a5a57c10 */ /* 0x008fca000ffbe0ff */
[----:B------:R0:W-:Y:S01]  /*180f0*/  STL [R1+0x340], R165 ;  /* 0x000340a501007387 */ /* 0x0001e20000100800 */
[----:B------:R-:W-:-:S03]  /*18100*/  IADD3.X R8, R8, UR60, RZ, P6, !PT ;  /* 0x0000003c08087c10 */ /* 0x000fc6000b7fe4ff */
[----:B0-----:R-:W3:Y:S01]  /*18110*/  LDL.LU R165, [R1+0x308] ;  /* 0x0003080001a57983 */ /* 0x001ee20000300800 */
[----:B------:R-:W-:-:S03]  /*18120*/  IADD3.X R173, R173, UR60, RZ, P1, !PT ;  /* 0x0000003cadad7c10 */ /* 0x000fc60008ffe4ff */
[----:B------:R-:W-:Y:S04]  /*18130*/  STL [R1+0x36c], R11 ;  /* 0x00036c0b01007387 */ /* 0x000fe80000100800 */
[----:B------:R0:W-:Y:S04]  /*18140*/  STL [R1+0x35c], R173 ;  /* 0x00035cad01007387 */ /* 0x0001e80000100800 */
[----:B------:R-:W-:Y:S04]  /*18150*/  STL [R1+0x364], R8 ;  /* 0x0003640801007387 */ /* 0x000fe80000100800 */
[----:B0-----:R-:W3:Y:S01]  /*18160*/  LDL.LU R173, [R1+0x32c] ;  /* 0x00032c0001ad7983 */ /* 0x001ee20000300800 */
[----:B------:R-:W-:-:S05]  /*18170*/  IADD3 R177, P6, R177, UR5, RZ ;  /* 0x00000005b1b17c10 */ /* 0x000fca000ffde0ff */
[----:B------:R-:W-:Y:S04]  /*18180*/  STL [R1+0x338], R177 ;  /* 0x000338b101007387 */ /* 0x000fe80000100800 */
[----:B------:R-:W3:Y:S01]  /*18190*/  LDL.LU R162, [R1+0x300] ;  /* 0x0003000001a27983 */ /* 0x000ee20000300800 */
[----:B------:R-:W-:-:S03]  /*181a0*/  IADD3 R171, P1, R171, UR5, RZ ;  /* 0x00000005abab7c10 */ /* 0x000fc6000ff3e0ff */
        /* <DEDUP_REMOVED lines=10> */
[----:B--2---:R-:W-:-:S05]  /*18250*/  IADD3.X R167, R167, UR60, RZ, P2, !PT ;  /* 0x0000003ca7a77c10 */ /* 0x004fca00097fe4ff */
[----:B------:R0:W-:Y:S04]  /*18260*/  STL [R1+0x354], R167 ;  /* 0x000354a701007387 */ /* 0x0001e80000100800 */
[----:B------:R-:W2:Y:S04]  /*18270*/  LDL.LU R177, [R1+0x2d8] ;  /* 0x0002d80001b17983 */ /* 0x000ea80000300800 */
[----:B0-----:R-:W2:Y:S01]  /*18280*/  LDL.LU R167, [R1+0x2fc] ;  /* 0x0002fc0001a77983 */ /* 0x001ea20000300800 */
[----:B----4-:R-:W-:Y:S02]  /*18290*/  IADD3 R172, P2, R172, UR5, RZ ;  /* 0x00000005acac7c10 */ /* 0x010fe4000ff5e0ff */
[----:B------:R-:W-:-:S02]  /*182a0*/  IADD3.X R161, R161, UR60, RZ, P3, !PT ;  /* 0x0000003ca1a17c10 */ /* 0x000fc40009ffe4ff */
[----:B------:R-:W-:-:S03]  /*182b0*/  IADD3 R168, P3, R168, UR5, RZ ;  /* 0x00000005a8a87c10 */ /* 0x000fc6000ff7e0ff */
[----:B------:R0:W-:Y:S01]  /*182c0*/  STL [R1+0x34c], R161 ;  /* 0x00034ca101007387 */ /* 0x0001e20000100800 */
[----:B------:R-:W-:-:S03]  /*182d0*/  IADD3.X R176, R176, UR60, RZ, P4, !PT ;  /* 0x0000003cb0b07c10 */ /* 0x000fc6000a7fe4ff */
[----:B0-----:R-:W4:Y:S01]  /*182e0*/  LDL.LU R161, [R1+0x2d0] ;  /* 0x0002d00001a17983 */ /* 0x001f220000300800 */
[----:B------:R-:W-:Y:S02]  /*182f0*/  IADD3 R175, P4, R175, UR5, RZ ;  /* 0x00000005afaf7c10 */ /* 0x000fe4000ff9e0ff */
[----:B------:R-:W-:Y:S01]  /*18300*/  IADD3.X R174, R174, UR60, RZ, P5, !PT ;  /* 0x0000003caeae7c10 */ /* 0x000fe2000affe4ff */
[----:B------:R-:W-:Y:S01]  /*18310*/  STL [R1+0x328], R172 ;  /* 0x000328ac01007387 */ /* 0x000fe20000100800 */
[----:B------:R-:W-:-:S03]  /*18320*/  IADD3 R157, P5, R157, UR5, RZ ;  /* 0x000000059d9d7c10 */ /* 0x000fc6000ffbe0ff */
[----:B------:R-:W-:Y:S04]  /*18330*/  STL [R1+0x320], R168 ;  /* 0x000320a801007387 */ /* 0x000fe80000100800 */
[----:B------:R-:W-:Y:S04]  /*18340*/  STL [R1+0x344], R176 ;  /* 0x000344b001007387 */ /* 0x000fe80000100800 */
[----:B------:R0:W-:Y:S04]  /*18350*/  STL [R1+0x310], R157 ;  /* 0x0003109d01007387 */ /* 0x0001e80000100800 */
[----:B------:R-:W-:Y:S04]  /*18360*/  STL [R1+0x318], R175 ;  /* 0x000318af01007387 */ /* 0x000fe80000100800 */
[----:B0-----:R-:W4:Y:S04]  /*18370*/  LDL.LU R157, [R1+0x2f4] ;  /* 0x0002f400019d7983 */ /* 0x001f280000300800 */
[----:B------:R-:W-:Y:S04]  /*18380*/  STL [R1+0x33c], R174 ;  /* 0x00033cae01007387 */ /* 0x000fe80000100800 */
[----:B------:R-:W4:Y:S01]  /*18390*/  LDL.LU R176, [R1+0x2c8] ;  /* 0x0002c80001b07983 */ /* 0x000f220000300800 */
[----:B------:R-:W-:-:S05]  /*183a0*/  IADD3.X R164, R164, UR60, RZ, P6, !PT ;  /* 0x0000003ca4a47c10 */ /* 0x000fca000b7fe4ff */
[----:B------:R0:W-:Y:S04]  /*183b0*/  STL [R1+0x334], R164 ;  /* 0x000334a401007387 */ /* 0x0001e80000100800 */
[----:B0-----:R-:W4:Y:S04]  /*183c0*/  LDL.LU R164, [R1+0x2ec] ;  /* 0x0002ec0001a47983 */ /* 0x001f280000300800 */
[----:B------:R-:W4:Y:S04]  /*183d0*/  LDL.LU R175, [R1+0x2c0] ;  /* 0x0002c00001af7983 */ /* 0x000f280000300800 */
[----:B------:R-:W4:Y:S01]  /*183e0*/  LDL.LU R174, [R1+0x2e4] ;  /* 0x0002e40001ae7983 */ /* 0x000f220000300800 */
[----:B---3--:R-:W-:-:S05]  /*183f0*/  IADD3 R165, P6, R165, UR5, RZ ;  /* 0x00000005a5a57c10 */ /* 0x008fca000ffde0ff */
[----:B------:R0:W-:Y:S04]  /*18400*/  STL [R1+0x308], R165 ;  /* 0x000308a501007387 */ /* 0x0001e80000100800 */
[----:B0-----:R-:W3:Y:S01]  /*18410*/  LDL.LU R165, [R1+0x2b8] ;  /* 0x0002b80001a57983 */ /* 0x001ee20000300800 */
[----:B------:R-:W-:-:S05]  /*18420*/  IADD3.X R173, R173, UR60, RZ, P1, !PT ;  /* 0x0000003cadad7c10 */ /* 0x000fca0008ffe4ff */
[----:B------:R0:W-:Y:S04]  /*18430*/  STL [R1+0x32c], R173 ;  /* 0x00032cad01007387 */ /* 0x0001e80000100800 */
[----:B0-----:R-:W3:Y:S01]  /*18440*/  LDL.LU R173, [R1+0x2dc] ;  /* 0x0002dc0001ad7983 */ /* 0x001ee20000300800 */
[----:B------:R-:W-:Y:S02]  /*18450*/  IADD3 R162, P1, R162, UR5, RZ ;  /* 0x00000005a2a27c10 */ /* 0x000fe4000ff3e0ff */
[----:B------:R-:W-:Y:S02]  /*18460*/  IADD3.X R158, R158, UR60, RZ, P2, !PT ;  /* 0x0000003c9e9e7c10 */ /* 0x000fe400097fe4ff */
[----:B------:R-:W-:Y:S01]  /*18470*/  IADD3 R154, P2, R154, UR5, RZ ;  /* 0x000000059a9a7c10 */ /* 0x000fe2000ff5e0ff */
[----:B------:R-:W-:Y:S01]  /*18480*/  STL [R1+0x300], R162 ;  /* 0x000300a201007387 */ /* 0x000fe20000100800 */
[----:B------:R-:W-:-:S03]  /*18490*/  IADD3.X R23, R23, UR60, RZ, P3, !PT ;  /* 0x0000003c17177c10 */ /* 0x000fc60009ffe4ff */
[----:B------:R-:W-:Y:S01]  /*184a0*/  STL [R1+0x324], R158 ;  /* 0x0003249e01007387 */ /* 0x000fe20000100800 */
[----:B------:R-:W-:Y:S02]  /*184b0*/  IADD3 R20, P3, R20, UR5, RZ ;  /* 0x0000000514147c10 */ /* 0x000fe4000ff7e0ff */
[----:B------:R-:W-:Y:S01]  /*184c0*/  IADD3.X R17, R17, UR60, RZ, P4, !PT ;  /* 0x0000003c11117c10 */ /* 0x000fe2000a7fe4ff */
[----:B------:R-:W-:Y:S01]  /*184d0*/  STL [R1+0x2f8], R154 ;  /* 0x0002f89a01007387 */ /* 0x000fe20000100800 */
[----:B------:R-:W-:-:S03]  /*184e0*/  IADD3 R171, P4, R171, UR5, RZ ;  /* 0x00000005abab7c10 */ /* 0x000fc6000ff9e0ff */
[----:B------:R-:W-:Y:S01]  /*184f0*/  STL [R1+0x31c], R23 ;  /* 0x00031c1701007387 */ /* 0x000fe20000100800 */
[----:B------:R-:W-:-:S03]  /*18500*/  IADD3.X R14, R14, UR60, RZ, P5, !PT ;  /* 0x0000003c0e0e7c10 */ /* 0x000fc6000affe4ff */
[----:B------:R0:W-:Y:S01]  /*18510*/  STL [R1+0x2e8], R171 ;  /* 0x0002e8ab01007387 */ /* 0x0001e20000100800 */
[----:B------:R-:W-:-:S03]  /*18520*/  IADD3 R11, P5, R11, UR5, RZ ;  /* 0x000000050b0b7c10 */ /* 0x000fc6000ffbe0ff */
[----:B------:R-:W-:Y:S01]  /*18530*/  STL [R1+0x2f0], R20 ;  /* 0x0002f01401007387 */ /* 0x000fe20000100800 */
[----:B------:R-:W-:-:S03]  /*18540*/  IADD3.X R8, R8, UR60, RZ, P6, !PT ;  /* 0x0000003c08087c10 */ /* 0x000fc6000b7fe4ff */
[----:B0-----:R-:W3:Y:S04]  /*18550*/  LDL.LU R171, [R1+0x2b0] ;  /* 0x0002b00001ab7983 */ /* 0x001ee80000300800 */
[----:B------:R-:W-:Y:S04]  /*18560*/  STL [R1+0x314], R17 ;  /* 0x0003141101007387 */ /* 0x000fe80000100800 */
[----:B------:R-:W-:Y:S04]  /*18570*/  STL [R1+0x30c], R14 ;  /* 0x00030c0e01007387 */ /* 0x000fe80000100800 */
[----:B------:R-:W-:Y:S04]  /*18580*/  STL [R1+0x2e0], R11 ;  /* 0x0002e00b01007387 */ /* 0x000fe80000100800 */
[----:B------:R-:W3:Y:S04]  /*18590*/  LDL.LU R172, [R1+0x2d4] ;  /* 0x0002d40001ac7983 */ /* 0x000ee80000300800 */
[----:B------:R-:W-:Y:S01]  /*185a0*/  STL [R1+0x304], R8 ;  /* 0x0003040801007387 */ /* 0x000fe20000100800 */
[----:B--2---:R-:W-:-:S02]  /*185b0*/  IADD3 R177, P6, R177, UR5, RZ ;  /* 0x00000005b1b17c10 */ /* 0x004fc4000ffde0ff */
[----:B------:R-:W-:-:S05]  /*185c0*/  IADD3.X R167, R167, UR60, RZ, P1, !PT ;  /* 0x0000003ca7a77c10 */ /* 0x000fca0008ffe4ff */
[----:B------:R0:W-:Y:S04]  /*185d0*/  STL [R1+0x2fc], R167 ;  /* 0x0002fca701007387 */ /* 0x0001e80000100800 */
[----:B------:R1:W-:Y:S04]  /*185e0*/  STL [R1+0x2d8], R177 ;  /* 0x0002d8b101007387 */ /* 0x0003e80000100800 */
[----:B0-----:R-:W2:Y:S04]  /*185f0*/  LDL.LU R167, [R1+0x2a8] ;  /* 0x0002a80001a77983 */ /* 0x001ea80000300800 */
[----:B------:R-:W2:Y:S04]  /*18600*/  LDL.LU R168, [R1+0x2cc] ;  /* 0x0002cc0001a87983 */ /* 0x000ea80000300800 */
[----:B------:R-:W2:Y:S04]  /*18610*/  LDL.LU R11, [R1+0x2a0] ;  /* 0x0002a000010b7983 */ /* 0x000ea80000300800 */
[----:B------:R-:W2:Y:S01]  /*18620*/  LDL.LU R8, [R1+0x2c4] ;  /* 0x0002c40001087983 */ /* 0x000ea20000300800 */
[----:B----4-:R-:W-:-:S05]  /*18630*/  IADD3 R161, P1, R161, UR5, RZ ;  /* 0x00000005a1a17c10 */ /* 0x010fca000ff3e0ff */
[----:B------:R0:W-:Y:S04]  /*18640*/  STL [R1+0x2d0], R161 ;  /* 0x0002d0a101007387 */ /* 0x0001e80000100800 */
[----:B-1----:R-:W4:Y:S04]  /*18650*/  LDL.LU R177, [R1+0x298] ;  /* 0x0002980001b17983 */ /* 0x002f280000300800 */
[----:B0-----:R-:W4:Y:S01]  /*18660*/  LDL.LU R161, [R1+0x2bc] ;  /* 0x0002bc0001a17983 */ /* 0x001f220000300800 */
[----:B------:R-:W-:-:S05]  /*18670*/  IADD3.X R157, R157, UR60, RZ, P2, !PT ;  /* 0x0000003c9d9d7c10 */ /* 0x000fca00097fe4ff */
[----:B------:R0:W-:Y:S01]  /*18680*/  STL [R1+0x2f4], R157 ;  /* 0x0002f49d01007387 */ /* 0x0001e20000100800 */
[----:B------:R-:W-:-:S03]  /*18690*/  IADD3 R176, P2, R176, UR5, RZ ;  /* 0x00000005b0b07c10 */ /* 0x000fc6000ff5e0ff */
[----:B0-----:R-:W4:Y:S01]  /*186a0*/  LDL.LU R157, [R1+0x290] ;  /* 0x00029000019d7983 */ /* 0x001f220000300800 */
[----:B------:R-:W-:Y:S02]  /*186b0*/  IADD3.X R164, R164, UR60, RZ, P3, !PT ;  /* 0x0000003ca4a47c10 */ /* 0x000fe40009ffe4ff */
[----:B------:R-:W-:-:S03]  /*186c0*/  IADD3 R175, P3, R175, UR5, RZ ;  /* 0x00000005afaf7c10 */ /* 0x000fc6000ff7e0ff */
[----:B------:R0:W-:Y:S01]  /*186d0*/  STL [R1+0x2ec], R164 ;  /* 0x0002eca401007387 */ /* 0x0001e20000100800 */
[----:B------:R-:W-:-:S03]  /*186e0*/  IADD3.X R174, R174, UR60, RZ, P4, !PT ;  /* 0x0000003caeae7c10 */ /* 0x000fc6000a7fe4ff */
[----:B0-----:R-:W4:Y:S04]  /*186f0*/  LDL.LU R164, [R1+0x2b4] ;  /* 0x0002b40001a47983 */ /* 0x001f280000300800 */
[----:B------:R-:W-:Y:S01]  /*18700*/  STL [R1+0x2c8], R176 ;  /* 0x0002c8b001007387 */ /* 0x000fe20000100800 */
[----:B---3--:R-:W-:-:S05]  /*18710*/  IADD3 R165, P4, R165, UR5, RZ ;  /* 0x00000005a5a57c10 */ /* 0x008fca000ff9e0ff */
[----:B------:R0:W-:Y:S04]  /*18720*/  STL [R1+0x2b8], R165 ;  /* 0x0002b8a501007387 */ /* 0x0001e80000100800 */
[----:B------:R1:W-:Y:S04]  /*18730*/  STL [R1+0x2c0], R175 ;  /* 0x0002c0af01007387 */ /* 0x0003e80000100800 */
[----:B0-----:R-:W3:Y:S04]  /*18740*/  LDL.LU R165, [R1+0x288] ;  /* 0x0002880001a57983 */ /* 0x001ee80000300800 */
[----:B------:R0:W-:Y:S01]  /*18750*/  STL [R1+0x2e4], R174 ;  /* 0x0002e4ae01007387 */ /* 0x0001e20000100800 */
[----:B------:R-:W-:-:S03]  /*18760*/  IADD3.X R173, R173, UR60, RZ, P5, !PT ;  /* 0x0000003cadad7c10 */ /* 0x000fc6000affe4ff */
[----:B------:R-:W3:Y:S04]  /*18770*/  LDL.LU R162, [R1+0x2ac] ;  /* 0x0002ac0001a27983 */ /* 0x000ee80000300800 */
[----:B------:R-:W3:Y:S04]  /*18780*/  LDL.LU R158, [R1+0x280] ;  /* 0x00028000019e7983 */ /* 0x000ee80000300800 */
[----:B------:R-:W3:Y:S04]  /*18790*/  LDL.LU R154, [R1+0x2a4] ;  /* 0x0002a400019a7983 */ /* 0x000ee80000300800 */
[----:B------:R0:W-:Y:S04]  /*187a0*/  STL [R1+0x2dc], R173 ;  /* 0x0002dcad01007387 */ /* 0x0001e80000100800 */
[----:B------:R-:W3:Y:S04]  /*187b0*/  LDL.LU R23, [R1+0x278] ;  /* 0x0002780001177983 */ /* 0x000ee80000300800 */
[----:B------:R-:W3:Y:S04]  /*187c0*/  LDL.LU R20, [R1+0x29c] ;  /* 0x00029c0001147983 */ /* 0x000ee80000300800 */
[----:B------:R-:W3:Y:S04]  /*187d0*/  LDL.LU R17, [R1+0x270] ;  /* 0x0002700001117983 */ /* 0x000ee80000300800 */
[----:B------:R-:W3:Y:S04]  /*187e0*/  LDL.LU R176, [R1+0x294] ;  /* 0x0002940001b07983 */ /* 0x000ee80000300800 */
[----:B------:R-:W3:Y:S04]  /*187f0*/  LDL.LU R14, [R1+0x268] ;  /* 0x00026800010e7983 */ /* 0x000ee80000300800 */
[----:B-1----:R-:W3:Y:S04]  /*18800*/  LDL.LU R175, [R1+0x28c] ;  /* 0x00028c0001af7983 */ /* 0x002ee80000300800 */
[----:B0-----:R-:W3:Y:S01]  /*18810*/  LDL.LU R174, [R1+0x260] ;  /* 0x0002600001ae7983 */ /* 0x001ee20000300800 */
[----:B------:R-:W-:-:S05]  /*18820*/  IADD3 R171, P5, R171, UR5, RZ ;  /* 0x00000005abab7c10 */ /* 0x000fca000ffbe0ff */
[----:B------:R0:W-:Y:S04]  /*18830*/  STL [R1+0x2b0], R171 ;  /* 0x0002b0ab01007387 */ /* 0x0001e80000100800 */
[----:B------:R-:W3:Y:S01]  /*18840*/  LDL.LU R173, [R1+0x284] ;  /* 0x0002840001ad7983 */ /* 0x000ee20000300800 */
[----:B------:R-:W-:-:S03]  /*18850*/  IADD3.X R172, R172, UR60, RZ, P6, !PT ;  /* 0x0000003cacac7c10 */ /* 0x000fc6000b7fe4ff */
[----:B0-----:R-:W3:Y:S01]  /*18860*/  LDL.LU R171, [R1+0x258] ;  /* 0x0002580001ab7983 */ /* 0x001ee20000300800 */
[----:B--2---:R-:W-:Y:S02]  /*18870*/  IADD3 R167, P6, R167, UR5, RZ ;  /* 0x00000005a7a77c10 */ /* 0x004fe4000ffde0ff */
[----:B------:R-:W-:-:S03]  /*18880*/  IADD3.X R168, R168, UR60, RZ, P1, !PT ;  /* 0x0000003ca8a87c10 */ /* 0x000fc60008ffe4ff */
[----:B------:R0:W-:Y:S01]  /*18890*/  STL [R1+0x2a8], R167 ;  /* 0x0002a8a701007387 */ /* 0x0001e20000100800 */
[----:B------:R-:W-:Y:S02]  /*188a0*/  IADD3 R11, P1, R11, UR5, RZ ;  /* 0x000000050b0b7c10 */ /* 0x000fe4000ff3e0ff */
[----:B------:R-:W-:Y:S01]  /*188b0*/  IADD3.X R8, R8, UR60, RZ, P2, !PT ;  /* 0x0000003c08087c10 */ /* 0x000fe200097fe4ff */
[----:B0-----:R-:W2:Y:S04]  /*188c0*/  LDL.LU R167, [R1+0x27c] ;  /* 0x00027c0001a77983 */ /* 0x001ea80000300800 */
[----:B------:R-:W-:Y:S04]  /*188d0*/  STL [R1+0x2d4], R172 ;  /* 0x0002d4ac01007387 */ /* 0x000fe80000100800 */
[----:B------:R-:W-:Y:S04]  /*188e0*/  STL [R1+0x2cc], R168 ;  /* 0x0002cca801007387 */ /* 0x000fe80000100800 */
[----:B------:R-:W-:Y:S01]  /*188f0*/  STL [R1+0x2a0], R11 ;  /* 0x0002a00b01007387 */ /* 0x000fe20000100800 */
[----:B----4-:R-:W-:-:S02]  /*18900*/  IADD3 R177, P2, R177, UR5, RZ ;  /* 0x00000005b1b17c10 */ /* 0x010fc4000ff5e0ff */
[----:B------:R-:W-:-:S05]  /*18910*/  IADD3.X R161, R161, UR60, RZ, P3, !PT ;  /* 0x0000003ca1a17c10 */ /* 0x000fca0009ffe4ff */
[----:B------:R0:W-:Y:S04]  /*18920*/  STL [R1+0x2bc], R161 ;  /* 0x0002bca101007387 */ /* 0x0001e80000100800 */
[----:B------:R-:W-:Y:S04]  /*18930*/  STL [R1+0x2c4], R8 ;  /* 0x0002c40801007387 */ /* 0x000fe80000100800 */
[----:B0-----:R-:W4:Y:S04]  /*18940*/  LDL.LU R161, [R1+0x250] ;  /* 0x0002500001a17983 */ /* 0x001f280000300800 */
[----:B------:R-:W-:Y:S04]  /*18950*/  STL [R1+0x298], R177 ;  /* 0x000298b101007387 */ /* 0x000fe80000100800 */
[----:B------:R-:W4:Y:S01]  /*18960*/  LDL.LU R11, [R1+0x274] ;  /* 0x00027400010b7983 */ /* 0x000f220000300800 */
[----:B------:R-:W-:-:S05]  /*18970*/  IADD3 R157, P3, R157, UR5, RZ ;  /* 0x000000059d9d7c10 */ /* 0x000fca000ff7e0ff */
[----:B------:R0:W-:Y:S04]  /*18980*/  STL [R1+0x290], R157 ;  /* 0x0002909d01007387 */ /* 0x0001e80000100800 */
[----:B0-----:R-:W4:Y:S04]  /*18990*/  LDL.LU R157, [R1+0x248] ;  /* 0x00024800019d7983 */ /* 0x001f280000300800 */
[----:B------:R-:W4:Y:S04]  /*189a0*/  LDL.LU R8, [R1+0x26c] ;  /* 0x00026c0001087983 */ /* 0x000f280000300800 */
[----:B------:R-:W4:Y:S01]  /*189b0*/  LDL.LU R177, [R1+0x240] ;  /* 0x0002400001b17983 */ /* 0x000f220000300800 */
[----:B------:R-:W-:-:S05]  /*189c0*/  IADD3.X R164, R164, UR60, RZ, P4, !PT ;  /* 0x0000003ca4a47c10 */ /* 0x000fca000a7fe4ff */
[----:B------:R0:W-:Y:S04]  /*189d0*/  STL [R1+0x2b4], R164 ;  /* 0x0002b4a401007387 */ /* 0x0001e80000100800 */
[----:B0-----:R-:W4:Y:S01]  /*189e0*/  LDL.LU R164, [R1+0x264] ;  /* 0x0002640001a47983 */ /* 0x001f220000300800 */
[----:B---3--:R-:W-:-:S05]  /*189f0*/  IADD3 R165, P4, R165, UR5, RZ ;  /* 0x00000005a5a57c10 */ /* 0x008fca000ff9e0ff */
[----:B------:R0:W-:Y:S01]  /*18a00*/  STL [R1+0x288], R165 ;  /* 0x000288a501007387 */ /* 0x0001e20000100800 */
[----:B------:R-:W-:Y:S02]  /*18a10*/  IADD3.X R162, R162, UR60, RZ, P5, !PT ;  /* 0x0000003ca2a27c10 */ /* 0x000fe4000affe4ff */
[----:B------:R-:W-:Y:S01]  /*18a20*/  IADD3 R158, P5, R158, UR5, RZ ;  /* 0x000000059e9e7c10 */ /* 0x000fe2000ffbe0ff */
[----:B0-----:R-:W3:Y:S01]  /*18a30*/  LDL.LU R165, [R1+0x238] ;  /* 0x0002380001a57983 */ /* 0x001ee20000300800 */
[----:B------:R-:W-:-:S03]  /*18a40*/  IADD3.X R154, R154, UR60, RZ, P6, !PT ;  /* 0x0000003c9a9a7c10 */ /* 0x000fc6000b7fe4ff */
[----:B------:R-:W-:Y:S01]  /*18a50*/  STL [R1+0x2ac], R162 ;  /* 0x0002aca201007387 */ /* 0x000fe20000100800 */
[----:B------:R-:W-:-:S03]  /*18a60*/  IADD3 R23, P6, R23, UR5, RZ ;  /* 0x0000000517177c10 */ /* 0x000fc6000ffde0ff */
[----:B------:R-:W-:Y:S01]  /*18a70*/  STL [R1+0x280], R158 ;  /* 0x0002809e01007387 */ /* 0x000fe20000100800 */
[----:B------:R-:W-:-:S03]  /*18a80*/  IADD3.X R20, R20, UR60, RZ, P1, !PT ;  /* 0x0000003c14147c10 */ /* 0x000fc60008ffe4ff */
        /* <DEDUP_REMOVED lines=9> */
[----:B0-----:R-:W3:Y:S04]  /*18b20*/  LDL.LU R176, [R1+0x25c] ;  /* 0x00025c0001b07983 */ /* 0x001ee80000300800 */
[----:B------:R-:W-:Y:S04]  /*18b30*/  STL [R1+0x270], R17 ;  /* 0x0002701101007387 */ /* 0x000fe80000100800 */
[----:B------:R-:W-:Y:S04]  /*18b40*/  STL [R1+0x268], R14 ;  /* 0x0002680e01007387 */ /* 0x000fe80000100800 */
[----:B------:R0:W-:Y:S04]  /*18b50*/  STL [R1+0x28c], R175 ;  /* 0x00028caf01007387 */ /* 0x0001e80000100800 */
[----:B------:R-:W3:Y:S04]  /*18b60*/  LDL.LU R172, [R1+0x230] ;  /* 0x0002300001ac7983 */ /* 0x000ee80000300800 */
[----:B------:R1:W-:Y:S04]  /*18b70*/  STL [R1+0x260], R174 ;  /* 0x000260ae01007387 */ /* 0x0003e80000100800 */
[----:B0-----:R-:W3:Y:S01]  /*18b80*/  LDL.LU R175, [R1+0x254] ;  /* 0x0002540001af7983 */ /* 0x001ee20000300800 */
[----:B------:R-:W-:-:S02]  /*18b90*/  IADD3.X R173, R173, UR60, RZ, P4, !PT ;  /* 0x0000003cadad7c10 */ /* 0x000fc4000a7fe4ff */
[----:B------:R-:W-:-:S03]  /*18ba0*/  IADD3 R171, P4, R171, UR5, RZ ;  /* 0x00000005abab7c10 */ /* 0x000fc6000ff9e0ff */
[----:B------:R0:W-:Y:S04]  /*18bb0*/  STL [R1+0x284], R173 ;  /* 0x000284ad01007387 */ /* 0x0001e80000100800 */
[----:B------:R2:W-:Y:S04]  /*18bc0*/  STL [R1+0x258], R171 ;  /* 0x000258ab01007387 */ /* 0x0005e80000100800 */
[----:B------:R-:W3:Y:S04]  /*18bd0*/  LDL.LU R168, [R1+0x228] ;  /* 0x0002280001a87983 */ /* 0x000ee80000300800 */
[----:B-1----:R-:W3:Y:S04]  /*18be0*/  LDL.LU R174, [R1+0x24c] ;  /* 0x00024c0001ae7983 */ /* 0x002ee80000300800 */
[----:B0-----:R-:W3:Y:S01]  /*18bf0*/  LDL.LU R173, [R1+0x220] ;  /* 0x0002200001ad7983 */ /* 0x001ee20000300800 */
[----:B--2---:R-:W-:-:S05]  /*18c00*/  IADD3.X R167, R167, UR60, RZ, P5, !PT ;  /* 0x0000003ca7a77c10 */ /* 0x004fca000affe4ff */
[----:B------:R0:W-:Y:S04]  /*18c10*/  STL [R1+0x27c], R167 ;  /* 0x00027ca701007387 */ /* 0x0001e80000100800 */
[----:B------:R-:W2:Y:S04]  /*18c20*/  LDL.LU R171, [R1+0x244] ;  /* 0x0002440001ab7983 */ /* 0x000ea80000300800 */
[----:B0-----:R-:W2:Y:S01]  /*18c30*/  LDL.LU R167, [R1+0x218] ;  /* 0x0002180001a77983 */ /* 0x001ea20000300800 */
[----:B----4-:R-:W-:Y:S02]  /*18c40*/  IADD3 R161, P5, R161, UR5, RZ ;  /* 0x00000005a1a17c10 */ /* 0x010fe4000ffbe0ff */
[----:B------:R-:W-:-:S03]  /*18c50*/  IADD3.X R11, R11, UR60, RZ, P6, !PT ;  /* 0x0000003c0b0b7c10 */ /* 0x000fc6000b7fe4ff */
[----:B------:R0:W-:Y:S04]  /*18c60*/  STL [R1+0x250], R161 ;  /* 0x000250a101007387 */ /* 0x0001e80000100800 */
[----:B0-----:R-:W4:Y:S01]  /*18c70*/  LDL.LU R161, [R1+0x23c] ;  /* 0x00023c0001a17983 */ /* 0x001f220000300800 */
[----:B------:R-:W-:Y:S02]  /*18c80*/  IADD3 R157, P6, R157, UR5, RZ ;  /* 0x000000059d9d7c10 */ /* 0x000fe4000ffde0ff */
[----:B------:R-:W-:-:S03]  /*18c90*/  IADD3.X R8, R8, UR60, RZ, P1, !PT ;  /* 0x0000003c08087c10 */ /* 0x000fc60008ffe4ff */
[----:B------:R0:W-:Y:S01]  /*18ca0*/  STL [R1+0x248], R157 ;  /* 0x0002489d01007387 */ /* 0x0001e20000100800 */
[----:B------:R-:W-:-:S03]  /*18cb0*/  IADD3 R177, P1, R177, UR5, RZ ;  /* 0x00000005b1b17c10 */ /* 0x000fc6000ff3e0ff */
[----:B0-----:R-:W4:Y:S04]  /*18cc0*/  LDL.LU R157, [R1+0x210] ;  /* 0x00021000019d7983 */ /* 0x001f280000300800 */
[----:B------:R-:W-:Y:S01]  /*18cd0*/  STL [R1+0x274], R11 ;  /* 0x0002740b01007387 */ /* 0x000fe20000100800 */
[----:B------:R-:W-:-:S05]  /*18ce0*/  IADD3.X R164, R164, UR60, RZ, P2, !PT ;  /* 0x0000003ca4a47c10 */ /* 0x000fca00097fe4ff */
[----:B------:R0:W-:Y:S04]  /*18cf0*/  STL [R1+0x264], R164 ;  /* 0x000264a401007387 */ /* 0x0001e80000100800 */
[----:B------:R-:W-:Y:S04]  /*18d00*/  STL [R1+0x26c], R8 ;  /* 0x00026c0801007387 */ /* 0x000fe80000100800 */
[----:B0-----:R-:W4:Y:S04]  /*18d10*/  LDL.LU R164, [R1+0x234] ;  /* 0x0002340001a47983 */ /* 0x001f280000300800 */
[----:B------:R-:W-:Y:S04]  /*18d20*/  STL [R1+0x240], R177 ;  /* 0x000240b101007387 */ /* 0x000fe80000100800 */
[----:B------:R-:W4:Y:S04]  /*18d30*/  LDL.LU R162, [R1+0x208] ;  /* 0x0002080001a27983 */ /* 0x000f280000300800 */
[----:B------:R-:W4:Y:S04]  /*18d40*/  LDL.LU R158, [R1+0x22c] ;  /* 0x00022c00019e7983 */ /* 0x000f280000300800 */
[----:B------:R-:W4:Y:S01]  /*18d50*/  LDL.LU R154, [R1+0x200] ;  /* 0x00020000019a7983 */ /* 0x000f220000300800 */
[----:B---3--:R-:W-:-:S05]  /*18d60*/  IADD3 R165, P2, R165, UR5, RZ ;  /* 0x00000005a5a57c10 */ /* 0x008fca000ff5e0ff */
        /* <DEDUP_REMOVED lines=8> */
[----:B------:R-:W-:-:S05]  /*18df0*/  IADD3.X R176, R176, UR60, RZ, P3, !PT ;  /* 0x0000003cb0b07c10 */ /* 0x000fca0009ffe4ff */
[----:B------:R0:W-:Y:S04]  /*18e00*/  STL [R1+0x25c], R176 ;  /* 0x00025cb001007387 */ /* 0x0001e80000100800 */
[----:B------:R-:W3:Y:S04]  /*18e10*/  LDL.LU R177, [R1+0x1e0] ;  /* 0x0001e00001b17983 */ /* 0x000ee80000300800 */
[----:B0-----:R-:W3:Y:S01]  /*18e20*/  LDL.LU R176, [R1+0x204] ;  /* 0x0002040001b07983 */ /* 0x001ee20000300800 */
[----:B------:R-:W-:-:S05]  /*18e30*/  IADD3.X R175, R175, UR60, RZ, P4, !PT ;  /* 0x0000003cafaf7c10 */ /* 0x000fca000a7fe4ff */
[----:B------:R0:W-:Y:S04]  /*18e40*/  STL [R1+0x254], R175 ;  /* 0x000254af01007387 */ /* 0x0001e80000100800 */
[----:B0-----:R-:W3:Y:S01]  /*18e50*/  LDL.LU R175, [R1+0x1fc] ;  /* 0x0001fc0001af7983 */ /* 0x001ee20000300800 */
[----:B------:R-:W-:Y:S02]  /*18e60*/  IADD3 R172, P3, R172, UR5, RZ ;  /* 0x00000005acac7c10 */ /* 0x000fe4000ff7e0ff */
[----:B------:R-:W-:Y:S02]  /*18e70*/  IADD3 R168, P4, R168, UR5, RZ ;  /* 0x00000005a8a87c10 */ /* 0x000fe4000ff9e0ff */
[----:B------:R-:W-:Y:S01]  /*18e80*/  IADD3.X R174, R174, UR60, RZ, P5, !PT ;  /* 0x0000003caeae7c10 */ /* 0x000fe2000affe4ff */
[----:B------:R-:W-:Y:S01]  /*18e90*/  STL [R1+0x230], R172 ;  /* 0x000230ac01007387 */ /* 0x000fe20000100800 */
[----:B------:R-:W-:-:S03]  /*18ea0*/  IADD3 R173, P5, R173, UR5, RZ ;  /* 0x00000005adad7c10 */ /* 0x000fc6000ffbe0ff */
[----:B------:R-:W-:Y:S04]  /*18eb0*/  STL [R1+0x228], R168 ;  /* 0x000228a801007387 */ /* 0x000fe80000100800 */
[----:B------:R0:W-:Y:S04]  /*18ec0*/  STL [R1+0x24c], R174 ;  /* 0x00024cae01007387 */ /* 0x0001e80000100800 */
[----:B0-----:R-:W3:Y:S01]  /*18ed0*/  LDL.LU R174, [R1+0x1f4] ;  /* 0x0001f40001ae7983 */ /* 0x001ee20000300800 */
[----:B--2---:R-:W-:-:S03]  /*18ee0*/  IADD3.X R171, R171, UR60, RZ, P6, !PT ;  /* 0x0000003cabab7c10 */ /* 0x004fc6000b7fe4ff */
[----:B------:R0:W-:Y:S01]  /*18ef0*/  STL [R1+0x220], R173 ;  /* 0x000220ad01007387 */ /* 0x0001e20000100800 */
[----:B------:R-:W-:-:S03]  /*18f00*/  IADD3 R167, P6, R167, UR5, RZ ;  /* 0x00000005a7a77c10 */ /* 0x000fc6000ffde0ff */
[----:B------:R1:W-:Y:S04]  /*18f10*/  STL [R1+0x244], R171 ;  /* 0x000244ab01007387 */ /* 0x0003e80000100800 */
[----:B0-----:R-:W2:Y:S04]  /*18f20*/  LDL.LU R173, [R1+0x1c8] ;  /* 0x0001c80001ad7983 */ /* 0x001ea80000300800 */
[----:B------:R0:W-:Y:S04]  /*18f30*/  STL [R1+0x218], R167 ;  /* 0x000218a701007387 */ /* 0x0001e80000100800 */
[----:B-1----:R-:W2:Y:S01]  /*18f40*/  LDL.LU R171, [R1+0x1ec] ;  /* 0x0001ec0001ab7983 */ /* 0x002ea20000300800 */
[----:B----4-:R-:W-:-:S05]  /*18f50*/  IADD3.X R161, R161, UR60, RZ, P1, !PT ;  /* 0x0000003ca1a17c10 */ /* 0x010fca0008ffe4ff */
[----:B------:R1:W-:Y:S04]  /*18f60*/  STL [R1+0x23c], R161 ;  /* 0x00023ca101007387 */ /* 0x0003e80000100800 */
[----:B0-----:R-:W4:Y:S04]  /*18f70*/  LDL.LU R167, [R1+0x1c0] ;  /* 0x0001c00001a77983 */ /* 0x001f280000300800 */
[----:B-1----:R-:W4:Y:S01]  /*18f80*/  LDL.LU R161, [R1+0x1e4] ;  /* 0x0001e40001a17983 */ /* 0x002f220000300800 */
[----:B------:R-:W-:-:S05]  /*18f90*/  IADD3 R157, P1, R157, UR5, RZ ;  /* 0x000000059d9d7c10 */ /* 0x000fca000ff3e0ff */
[----:B------:R0:W-:Y:S04]  /*18fa0*/  STL [R1+0x210], R157 ;  /* 0x0002109d01007387 */ /* 0x0001e80000100800 */
[----:B0-----:R-:W4:Y:S01]  /*18fb0*/  LDL.LU R157, [R1+0x1b8] ;  /* 0x0001b800019d7983 */ /* 0x001f220000300800 */
[----:B------:R-:W-:-:S05]  /*18fc0*/  IADD3.X R164, R164, UR60, RZ, P2, !PT ;  /* 0x0000003ca4a47c10 */ /* 0x000fca00097fe4ff */
[----:B------:R0:W-:Y:S01]  /*18fd0*/  STL [R1+0x234], R164 ;  /* 0x000234a401007387 */ /* 0x0001e20000100800 */
[----:B------:R-:W-:Y:S02]  /*18fe0*/  IADD3 R162, P2, R162, UR5, RZ ;  /* 0x00000005a2a27c10 */ /* 0x000fe4000ff5e0ff */
[----:B------:R-:W-:Y:S01]  /*18ff0*/  IADD3.X R158, R158, UR60, RZ, P3, !PT ;  /* 0x0000003c9e9e7c10 */ /* 0x000fe20009ffe4ff */
[----:B0-----:R-:W4:Y:S01]  /*19000*/  LDL.LU R164, [R1+0x1b0] ;  /* 0x0001b00001a47983 */ /* 0x001f220000300800 */
[----:B------:R-:W-:-:S03]  /*19010*/  IADD3 R154, P3, R154, UR5, RZ ;  /* 0x000000059a9a7c10 */ /* 0x000fc6000ff7e0ff */
[----:B------:R-:W-:Y:S04]  /*19020*/  STL [R1+0x208], R162 ;  /* 0x000208a201007387 */ /* 0x000fe80000100800 */
[----:B------:R-:W-:Y:S04]  /*19030*/  STL [R1+0x22c], R158 ;  /* 0x00022c9e01007387 */ /* 0x000fe80000100800 */
[----:B------:R-:W-:Y:S01]  /*19040*/  STL [R1+0x200], R154 ;  /* 0x0002009a01007387 */ /* 0x000fe20000100800 */
[----:B---3--:R-:W-:Y:S02]  /*19050*/  IADD3.X R23, R23, UR60, RZ, P4, !PT ;  /* 0x0000003c17177c10 */ /* 0x008fe4000a7fe4ff */
[----:B------:R-:W-:-:S02]  /*19060*/  IADD3 R20, P4, R20, UR5, RZ ;  /* 0x0000000514147c10 */ /* 0x000fc4000ff9e0ff */
        /* <DEDUP_REMOVED lines=10> */
[----:B------:R-:W-:Y:S01]  /*19110*/  STL [R1+0x214], R14 ;  /* 0x0002140e01007387 */ /* 0x000fe20000100800 */
[----:B------:R-:W-:Y:S02]  /*19120*/  IADD3 R177, P1, R177, UR5, RZ ;  /* 0x00000005b1b17c10 */ /* 0x000fe4000ff3e0ff */
[----:B------:R-:W-:-:S02]  /*19130*/  IADD3.X R176, R176, UR60, RZ, P2, !PT ;  /* 0x0000003cb0b07c10 */ /* 0x000fc400097fe4ff */
[----:B------:R-:W-:Y:S01]  /*19140*/  IADD3 R246, P2, R246, UR5, RZ ;  /* 0x00000005f6f67c10 */ /* 0x000fe2000ff5e0ff */
[----:B------:R-:W-:Y:S04]  /*19150*/  STL [R1+0x1e8], R11 ;  /* 0x0001e80b01007387 */ /* 0x000fe80000100800 */
[----:B------:R-:W-:Y:S04]  /*19160*/  STL [R1+0x20c], R8 ;  /* 0x00020c0801007387 */ /* 0x000fe80000100800 */
[----:B------:R0:W-:Y:S04]  /*19170*/  STL [R1+0x1d8], R246 ;  /* 0x0001d8f601007387 */ /* 0x0001e80000100800 */
[----:B------:R-:W-:Y:S04]  /*19180*/  STL [R1+0x1e0], R177 ;  /* 0x0001e0b101007387 */ /* 0x000fe80000100800 */
[----:B0-----:R-:W3:Y:S01]  /*19190*/  LDL.LU R246, [R1+0x1bc] ;  /* 0x0001bc0001f67983 */ /* 0x001ee20000300800 */
[----:B------:R-:W-:-:S02]  /*191a0*/  IADD3.X R175, R175, UR60, RZ, P3, !PT ;  /* 0x0000003cafaf7c10 */ /* 0x000fc40009ffe4ff */
[----:B------:R-:W-:Y:S01]  /*191b0*/  IADD3 R6, P3, R6, UR5, RZ ;  /* 0x0000000506067c10 */ /* 0x000fe2000ff7e0ff */
[----:B------:R-:W-:Y:S04]  /*191c0*/  STL [R1+0x204], R176 ;  /* 0x000204b001007387 */ /* 0x000fe80000100800 */
[----:B------:R0:W-:Y:S04]  /*191d0*/  STL [R1+0x1d0], R6 ;  /* 0x0001d00601007387 */ /* 0x0001e80000100800 */
[----:B0-----:R-:W3:Y:S04]  /*191e0*/  LDL.LU R6, [R1+0x898] ;  /* 0x0008980001067983 */ /* 0x001ee80000300800 */
[----:B------:R0:W-:Y:S04]  /*191f0*/  STL [R1+0x1fc], R175 ;  /* 0x0001fcaf01007387 */ /* 0x0001e80000100800 */
[----:B------:R-:W3:Y:S04]  /*19200*/  LDL.LU R8, [R1+0x1b4] ;  /* 0x0001b40001087983 */ /* 0x000ee80000300800 */
[----:B------:R-:W3:Y:S04]  /*19210*/  LDL.LU R177, [R1+0x188] ;  /* 0x0001880001b17983 */ /* 0x000ee80000300800 */
[----:B------:R-:W3:Y:S04]  /*19220*/  LDL.LU R176, [R1+0x1ac] ;  /* 0x0001ac0001b07983 */ /* 0x000ee80000300800 */
[----:B0-----:R-:W3:Y:S01]  /*19230*/  LDL.LU R175, [R1+0x180] ;  /* 0x0001800001af7983 */ /* 0x001ee20000300800 */
[----:B------:R-:W-:-:S02]  /*19240*/  IADD3.X R174, R174, UR60, RZ, P4, !PT ;  /* 0x0000003caeae7c10 */ /* 0x000fc4000a7fe4ff */
[----:B--2---:R-:W-:-:S03]  /*19250*/  IADD3 R173, P4, R173, UR5, RZ ;  /* 0x00000005adad7c10 */ /* 0x004fc6000ff9e0ff */
[----:B------:R0:W-:Y:S01]  /*19260*/  STL [R1+0x1f4], R174 ;  /* 0x0001f4ae01007387 */ /* 0x0001e20000100800 */
[----:B------:R-:W-:Y:S02]  /*19270*/  IADD3.X R171, R171, UR60, RZ, P5, !PT ;  /* 0x0000003cabab7c10 */ /* 0x000fe4000affe4ff */
[----:B------:R-:W-:Y:S01]  /*19280*/  IADD3.X R239, R239, UR60, RZ, P2, !PT ;  /* 0x0000003cefef7c10 */ /* 0x000fe200097fe4ff */
[----:B0-----:R-:W2:Y:S04]  /*19290*/  LDL.LU R174, [R1+0x178] ;  /* 0x0001780001ae7983 */ /* 0x001ea80000300800 */
[----:B------:R0:W-:Y:S01]  /*192a0*/  STL [R1+0x1c8], R173 ;  /* 0x0001c8ad01007387 */ /* 0x0001e20000100800 */
[----:B------:R-:W-:Y:S02]  /*192b0*/  IADD3 R236, P2, R236, UR5, RZ ;  /* 0x00000005ecec7c10 */ /* 0x000fe4000ff5e0ff */
[----:B------:R-:W-:Y:S01]  /*192c0*/  IADD3.X R252, R252, UR60, RZ, P3, !PT ;  /* 0x0000003cfcfc7c10 */ /* 0x000fe20009ffe4ff */
[----:B0-----:R-:W2:Y:S04]  /*192d0*/  LDL.LU R173, [R1+0x170] ;  /* 0x0001700001ad7983 */ /* 0x001ea80000300800 */
[----:B------:R-:W-:Y:S01]  /*192e0*/  STL [R1+0x1ec], R171 ;  /* 0x0001ecab01007387 */ /* 0x000fe20000100800 */
[----:B----4-:R-:W-:-:S02]  /*192f0*/  IADD3 R167, P5, R167, UR5, RZ ;  /* 0x00000005a7a77c10 */ /* 0x010fc4000ffbe0ff */
[----:B------:R-:W-:-:S03]  /*19300*/  IADD3.X R161, R161, UR60, RZ, P6, !PT ;  /* 0x0000003ca1a17c10 */ /* 0x000fc6000b7fe4ff */
[----:B------:R-:W-:Y:S01]  /*19310*/  STL [R1+0x1c0], R167 ;  /* 0x0001c0a701007387 */ /* 0x000fe20000100800 */
[----:B------:R-:W-:Y:S02]  /*19320*/  IADD3 R230, P3, R230, UR5, RZ ;  /* 0x00000005e6e67c10 */ /* 0x000fe4000ff7e0ff */
[----:B------:R-:W-:Y:S02]  /*19330*/  IADD3 R157, P6, R157, UR5, RZ ;  /* 0x000000059d9d7c10 */ /* 0x000fe4000ffde0ff */
[----:B------:R-:W-:Y:S02]  /*19340*/  IADD3.X R248, R248, UR60, RZ, P2, !PT ;  /* 0x0000003cf8f87c10 */ /* 0x000fe400097fe4ff */
[----:B------:R-:W-:Y:S02]  /*19350*/  IADD3.X R251, R251, UR60, RZ, P3, !PT ;  /* 0x0000003cfbfb7c10 */ /* 0x000fe40009ffe4ff */
[----:B---3--:R-:W-:Y:S02]  /*19360*/  IADD3.X R165, R165, UR60, RZ, P4, !PT ;  /* 0x0000003ca5a57c10 */ /* 0x008fe4000a7fe4ff */
[----:B------:R-:W-:-:S02]  /*19370*/  IADD3 R0, P4, R0, UR5, RZ ;  /* 0x0000000500007c10 */ /* 0x000fc4000ff9e0ff */
[----:B------:R-:W-:Y:S02]  /*19380*/  IADD3.X R6, R6, UR60, RZ, P1, !PT ;  /* 0x0000003c06067c10 */ /* 0x000fe40008ffe4ff */
[----:B------:R-:W-:-:S03]  /*19390*/  IADD3 R164, P1, R164, UR5, RZ ;  /* 0x00000005a4a47c10 */ /* 0x000fc6000ff3e0ff */
[----:B------:R0:W-:Y:S04]  /*193a0*/  STL [R1+0x1dc], R6 ;  /* 0x0001dc0601007387 */ /* 0x0001e80000100800 */
[----:B------:R-:W-:Y:S04]  /*193b0*/  STL [R1+0x1e4], R161 ;  /* 0x0001e4a101007387 */ /* 0x000fe80000100800 */
[----:B0-----:R0:W5:Y:S04]  /*193c0*/  LDL.LU R6, [R1+0x894] ;  /* 0x0008940001067983 */ /* 0x0011680000300800 */
[----:B------:R-:W-:Y:S04]  /*193d0*/  STL [R1+0x1b8], R157 ;  /* 0x0001b89d01007387 */ /* 0x000fe80000100800 */
[----:B------:R1:W-:Y:S04]  /*193e0*/  STL [R1+0x1d4], R239 ;  /* 0x0001d4ef01007387 */ /* 0x0003e80000100800 */
[----:B-1----:R-:W3:Y:S04]  /*193f0*/  LDL.LU R239, [R1+0x890] ;  /* 0x0008900001ef7983 */ /* 0x002ee80000300800 */
[----:B------:R-:W-:Y:S04]  /*19400*/  STL [R1+0x1b0], R164 ;  /* 0x0001b0a401007387 */ /* 0x000fe80000100800 */
[----:B------:R1:W-:Y:S04]  /*19410*/  STL [R1+0x1a8], R236 ;  /* 0x0001a8ec01007387 */ /* 0x0003e80000100800 */
[----:B-1----:R-:W4:Y:S04]  /*19420*/  LDL.LU R236, [R1+0x88c] ;  /* 0x00088c0001ec7983 */ /* 0x002f280000300800 */
[----:B------:R1:W-:Y:S04]  /*19430*/  STL [R1+0x1cc], R252 ;  /* 0x0001ccfc01007387 */ /* 0x0003e80000100800 */
[----:B-1----:R-:W3:Y:S04]  /*19440*/  LDL.LU R252, [R1+0x888] ;  /* 0x0008880001fc7983 */ /* 0x002ee80000300800 */
[----:B------:R-:W4:Y:S04]  /*19450*/  LDL.LU R171, [R1+0x184] ;  /* 0x0001840001ab7983 */ /* 0x000f280000300800 */
[----:B------:R1:W-:Y:S04]  /*19460*/  STL [R1+0x1a0], R230 ;  /* 0x0001a0e601007387 */ /* 0x0003e80000100800 */
[----:B-1----:R-:W3:Y:S04]  /*19470*/  LDL.LU R230, [R1+0x17c] ;  /* 0x00017c0001e67983 */ /* 0x002ee80000300800 */
[----:B------:R-:W3:Y:S04]  /*19480*/  LDL.LU R167, [R1+0x174] ;  /* 0x0001740001a77983 */ /* 0x000ee80000300800 */
[----:B------:R-:W3:Y:S04]  /*19490*/  LDL.LU R161, [R1+0x148] ;  /* 0x0001480001a17983 */ /* 0x000ee80000300800 */
[----:B------:R-:W3:Y:S01]  /*194a0*/  LDL.LU R157, [R1+0x16c] ;  /* 0x00016c00019d7983 */ /* 0x000ee20000300800 */
[----:B------:R-:W-:-:S03]  /*194b0*/  IADD3.X R246, R246, UR60, RZ, P5, !PT ;  /* 0x0000003cf6f67c10 */ /* 0x000fc6000affe4ff */
[----:B------:R-:W-:Y:S04]  /*194c0*/  STL [R1+0x1c4], R165 ;  /* 0x0001c4a501007387 */ /* 0x000fe80000100800 */
[----:B------:R-:W3:Y:S04]  /*194d0*/  LDL.LU R164, [R1+0x140] ;  /* 0x0001400001a47983 */ /* 0x000ee80000300800 */
[----:B------:R1:W-:Y:S01]  /*194e0*/  STL [R1+0x198], R0 ;  /* 0x0001980001007387 */ /* 0x0003e20000100800 */
[----:B------:R-:W-:-:S03]  /*194f0*/  IADD3 R250, P5, R250, UR5, RZ ;  /* 0x00000005fafa7c10 */ /* 0x000fc6000ffbe0ff */
[----:B-1----:R-:W3:Y:S04]  /*19500*/  LDL.LU R0, [R1+0x884] ;  /* 0x0008840001007983 */ /* 0x002ee80000300800 */
[----:B------:R-:W3:Y:S04]  /*19510*/  LDL.LU R165, [R1+0x138] ;  /* 0x0001380001a57983 */ /* 0x000ee80000300800 */
[----:B------:R1:W-:Y:S01]  /*19520*/  STL [R1+0x1bc], R246 ;  /* 0x0001bcf601007387 */ /* 0x0003e20000100800 */
[----:B------:R-:W-:Y:S02]  /*19530*/  IADD3.X R8, R8, UR60, RZ, P6, !PT ;  /* 0x0000003c08087c10 */ /* 0x000fe4000b7fe4ff */
[----:B------:R-:W-:Y:S01]  /*19540*/  IADD3 R177, P6, R177, UR5, RZ ;  /* 0x00000005b1b17c10 */ /* 0x000fe2000ffde0ff */
[----:B-1----:R-:W3:Y:S01]  /*19550*/  LDL.LU R246, [R1+0x130] ;  /* 0x0001300001f67983 */ /* 0x002ee20000300800 */
[----:B------:R-:W-:-:S03]  /*19560*/  IADD3.X R176, R176, UR60, RZ, P1, !PT ;  /* 0x0000003cb0b07c10 */ /* 0x000fc60008ffe4ff */
[----:B------:R1:W-:Y:S01]  /*19570*/  STL [R1+0x190], R250 ;  /* 0x000190fa01007387 */ /* 0x0003e20000100800 */
[----:B------:R-:W-:-:S03]  /*19580*/  IADD3 R175, P1, R175, UR5, RZ ;  /* 0x00000005afaf7c10 */ /* 0x000fc6000ff3e0ff */
[----:B-1----:R-:W3:Y:S04]  /*19590*/  LDL.LU R250, [R1+0x880] ;  /* 0x0008800001fa7983 */ /* 0x002ee80000300800 */
[----:B------:R-:W-:Y:S04]  /*195a0*/  STL [R1+0x1b4], R8 ;  /* 0x0001b40801007387 */ /* 0x000fe80000100800 */
[----:B------:R-:W-:Y:S04]  /*195b0*/  STL [R1+0x188], R177 ;  /* 0x000188b101007387 */ /* 0x000fe80000100800 */
[----:B------:R1:W-:Y:S04]  /*195c0*/  STL [R1+0x1a4], R248 ;  /* 0x0001a4f801007387 */ /* 0x0003e80000100800 */
[----:B------:R-:W-:Y:S04]  /*195d0*/  STL [R1+0x1ac], R176 ;  /* 0x0001acb001007387 */ /* 0x000fe80000100800 */
[----:B-1----:R-:W3:Y:S04]  /*195e0*/  LDL.LU R248, [R1+0x87c] ;  /* 0x00087c0001f87983 */ /* 0x002ee80000300800 */
[----:B------:R-:W-:Y:S04]  /*195f0*/  STL [R1+0x180], R175 ;  /* 0x000180af01007387 */ /* 0x000fe80000100800 */
[----:B------:R1:W-:Y:S04]  /*19600*/  STL [R1+0x19c], R251 ;  /* 0x00019cfb01007387 */ /* 0x0003e80000100800 */
[----:B-1----:R-:W3:Y:S01]  /*19610*/  LDL.LU R251, [R1+0x144] ;  /* 0x0001440001fb7983 */ /* 0x002ee20000300800 */
[----:B--2---:R-:W-:-:S02]  /*19620*/  IADD3 R174, P2, R174, UR5, RZ ;  /* 0x00000005aeae7c10 */ /* 0x004fc4000ff5e0ff */
[----:B------:R-:W-:Y:S02]  /*19630*/  IADD3.X R226, R226, UR60, RZ, P4, !PT ;  /* 0x0000003ce2e27c10 */ /* 0x000fe4000a7fe4ff */
[----:B------:R-:W-:Y:S01]  /*19640*/  IADD3 R173, P3, R173, UR5, RZ ;  /* 0x00000005adad7c10 */ /* 0x000fe2000ff7e0ff */
[----:B------:R-:W-:Y:S01]  /*19650*/  STL [R1+0x178], R174 ;  /* 0x000178ae01007387 */ /* 0x000fe20000100800 */
[----:B------:R-:W-:Y:S02]  /*19660*/  IADD3 R214, P4, R214, UR5, RZ ;  /* 0x00000005d6d67c10 */ /* 0x000fe4000ff9e0ff */
[----:B------:R-:W-:Y:S01]  /*19670*/  IADD3.X R245, R245, UR60, RZ, P5, !PT ;  /* 0x0000003cf5f57c10 */ /* 0x000fe2000affe4ff */
[----:B------:R1:W-:Y:S01]  /*19680*/  STL [R1+0x194], R226 ;  /* 0x000194e201007387 */ /* 0x0003e20000100800 */
[----:B------:R-:W-:-:S03]  /*19690*/  IADD3 R221, P5, R221, UR5, RZ ;  /* 0x00000005dddd7c10 */ /* 0x000fc6000ffbe0ff */
[----:B------:R-:W-:Y:S04]  /*196a0*/  STL [R1+0x170], R173 ;  /* 0x000170ad01007387 */ /* 0x000fe80000100800 */
[----:B-1----:R-:W2:Y:S04]  /*196b0*/  LDL.LU R226, [R1+0x13c] ;  /* 0x00013c0001e27983 */ /* 0x002ea80000300800 */
[----:B------:R1:W-:Y:S01]  /*196c0*/  STL [R1+0x168], R214 ;  /* 0x000168d601007387 */ /* 0x0003e20000100800 */
[----:B------:R-:W-:-:S03]  /*196d0*/  IADD3.X R244, R244, UR60, RZ, P4, !PT ;  /* 0x0000003cf4f47c10 */ /* 0x000fc6000a7fe4ff */
[----:B-1----:R-:W2:Y:S04]  /*196e0*/  LDL.LU R214, [R1+0x134] ;  /* 0x0001340001d67983 */ /* 0x002ea80000300800 */
[----:B------:R1:W-:Y:S04]  /*196f0*/  STL [R1+0x18c], R245 ;  /* 0x00018cf501007387 */ /* 0x0003e80000100800 */
[----:B-1----:R-:W2:Y:S04]  /*19700*/  LDL.LU R245, [R1+0x108] ;  /* 0x0001080001f57983 */ /* 0x002ea80000300800 */
[----:B------:R1:W-:Y:S04]  /*19710*/  STL [R1+0x160], R221 ;  /* 0x000160dd01007387 */ /* 0x0003e80000100800 */
[----:B-1----:R-:W2:Y:S01]  /*19720*/  LDL.LU R221, [R1+0x100] ;  /* 0x0001000001dd7983 */ /* 0x002ea20000300800 */
[----:B------:R-:W-:-:S02]  /*19730*/  IADD3.X R213, R213, UR60, RZ, P5, !PT ;  /* 0x0000003cd5d57c10 */ /* 0x000fc4000affe4ff */
[----:B----4-:R-:W-:Y:S02]  /*19740*/  IADD3.X R171, R171, UR60, RZ, P6, !PT ;  /* 0x0000003cabab7c10 */ /* 0x010fe4000b7fe4ff */
[----:B------:R-:W-:-:S05]  /*19750*/  IADD3 R242, P6, R242, UR5, RZ ;  /* 0x00000005f2f27c10 */ /* 0x000fca000ffde0ff */
[----:B------:R1:W-:Y:S01]  /*19760*/  STL [R1+0x158], R242 ;  /* 0x000158f201007387 */ /* 0x0003e20000100800 */
[----:B---3--:R-:W-:Y:S02]  /*19770*/  IADD3.X R230, R230, UR60, RZ, P1, !PT ;  /* 0x0000003ce6e67c10 */ /* 0x008fe40008ffe4ff */
[----:B------:R-:W-:Y:S01]  /*19780*/  IADD3 R247, P1, R247, UR5, RZ ;  /* 0x00000005f7f77c10 */ /* 0x000fe2000ff3e0ff */
[----:B-1----:R-:W3:Y:S01]  /*19790*/  LDL.LU R242, [R1+0x878] ;  /* 0x0008780001f27983 */ /* 0x002ee20000300800 */
[----:B------:R-:W-:-:S03]  /*197a0*/  IADD3.X R167, R167, UR60, RZ, P2, !PT ;  /* 0x0000003ca7a77c10 */ /* 0x000fc600097fe4ff */
[----:B------:R-:W-:Y:S01]  /*197b0*/  STL [R1+0x184], R171 ;  /* 0x000184ab01007387 */ /* 0x000fe20000100800 */
[----:B------:R-:W-:-:S03]  /*197c0*/  IADD3 R161, P2, R161, UR5, RZ ;  /* 0x00000005a1a17c10 */ /* 0x000fc6000ff5e0ff */
[----:B------:R1:W-:Y:S01]  /*197d0*/  STL [R1+0x17c], R230 ;  /* 0x00017ce601007387 */ /* 0x0003e20000100800 */
[----:B------:R-:W-:-:S03]  /*197e0*/  IADD3.X R157, R157, UR60, RZ, P3, !PT ;  /* 0x0000003c9d9d7c10 */ /* 0x000fc60009ffe4ff */
[----:B-1----:R-:W4:Y:S04]  /*197f0*/  LDL.LU R230, [R1+0xf8] ;  /* 0x0000f80001e67983 */ /* 0x002f280000300800 */
[----:B------:R1:W-:Y:S04]  /*19800*/  STL [R1+0x150], R247 ;  /* 0x000150f701007387 */ /* 0x0003e80000100800 */
[----:B-1----:R-:W4:Y:S04]  /*19810*/  LDL.LU R247, [R1+0x874] ;  /* 0x0008740001f77983 */ /* 0x002f280000300800 */
[----:B------:R-:W-:Y:S04]  /*19820*/  STL [R1+0x174], R167 ;  /* 0x000174a701007387 */ /* 0x000fe80000100800 */
[----:B------:R-:W-:Y:S04]  /*19830*/  STL [R1+0x148], R161 ;  /* 0x000148a101007387 */ /* 0x000fe80000100800 */
[----:B------:R1:W-:Y:S04]  /*19840*/  STL [R1+0x164], R244 ;  /* 0x000164f401007387 */ /* 0x0003e80000100800 */
[----:B------:R-:W-:Y:S04]  /*19850*/  STL [R1+0x16c], R157 ;  /* 0x00016c9d01007387 */ /* 0x000fe80000100800 */
[----:B-1----:R-:W4:Y:S01]  /*19860*/  LDL.LU R244, [R1+0x870] ;  /* 0x0008700001f47983 */ /* 0x002f220000300800 */
[----:B------:R-:W-:-:S02]  /*19870*/  IADD3 R164, P3, R164, UR5, RZ ;  /* 0x00000005a4a47c10 */ /* 0x000fc4000ff7e0ff */
[----:B------:R-:W-:Y:S02]  /*19880*/  IADD3 R246, P5, R246, UR5, RZ ;  /* 0x00000005f6f67c10 */ /* 0x000fe4000ffbe0ff */
[----:B------:R-:W-:Y:S01]  /*19890*/  IADD3 R165, P4, R165, UR5, RZ ;  /* 0x00000005a5a57c10 */ /* 0x000fe2000ff9e0ff */
[----:B------:R-:W-:Y:S01]  /*198a0*/  STL [R1+0x140], R164 ;  /* 0x000140a401007387 */ /* 0x000fe20000100800 */
[----:B------:R-:W-:Y:S02]  /*198b0*/  IADD3.X R241, R241, UR60, RZ, P6, !PT ;  /* 0x0000003cf1f17c10 */ /* 0x000fe4000b7fe4ff */
[----:B------:R-:W-:Y:S01]  /*198c0*/  IADD3.X R243, R243, UR60, RZ, P1, !PT ;  /* 0x0000003cf3f37c10 */ /* 0x000fe20008ffe4ff */
[----:B------:R1:W-:Y:S01]  /*198d0*/  STL [R1+0x130], R246 ;  /* 0x000130f601007387 */ /* 0x0003e20000100800 */
[----:B------:R-:W-:-:S03]  /*198e0*/  IADD3 R235, P1, R235, UR5, RZ ;  /* 0x00000005ebeb7c10 */ /* 0x000fc6000ff3e0ff */
[----:B------:R-:W-:Y:S01]  /*198f0*/  STL [R1+0x138], R165 ;  /* 0x000138a501007387 */ /* 0x000fe20000100800 */
[----:B------:R-:W-:-:S03]  /*19900*/  IADD3 R219, P6, R219, UR5, RZ ;  /* 0x00000005dbdb7c10 */ /* 0x000fc6000ffde0ff */
[----:B-1----:R-:W4:Y:S04]  /*19910*/  LDL.LU R246, [R1+0x104] ;  /* 0x0001040001f67983 */ /* 0x002f280000300800 */
[----:B------:R-:W-:Y:S04]  /*19920*/  STL [R1+0x15c], R213 ;  /* 0x00015cd501007387 */ /* 0x000fe80000100800 */
[----:B------:R1:W-:Y:S04]  /*19930*/  STL [R1+0x154], R241 ;  /* 0x000154f101007387 */ /* 0x0003e80000100800 */
[----:B-1----:R-:W4:Y:S04]  /*19940*/  LDL.LU R241, [R1+0xfc] ;  /* 0x0000fc0001f17983 */ /* 0x002f280000300800 */
[----:B------:R1:W-:Y:S04]  /*19950*/  STL [R1+0x120], R235 ;  /* 0x000120eb01007387 */ /* 0x0003e80000100800 */
[----:B------:R-:W-:Y:S04]  /*19960*/  STL [R1+0x128], R219 ;  /* 0x000128db01007387 */ /* 0x000fe80000100800 */
[----:B-1----:R-:W4:Y:S01]  /*19970*/  LDL.LU R235, [R1+0xf4] ;  /* 0x0000f40001eb7983 */ /* 0x002f220000300800 */
[----:B------:R-:W-:-:S02]  /*19980*/  IADD3.X R251, R251, UR60, RZ, P2, !PT ;  /* 0x0000003cfbfb7c10 */ /* 0x000fc400097fe4ff */
[----:B------:R-:W-:Y:S01]  /*19990*/  IADD3 R237, P2, R237, UR5, RZ ;  /* 0x00000005eded7c10 */ /* 0x000fe2000ff5e0ff */
[----:B------:R1:W-:Y:S04]  /*199a0*/  STL [R1+0x14c], R243 ;  /* 0x00014cf301007387 */ /* 0x0003e80000100800 */
[----:B-1----:R-:W4:Y:S04]  /*199b0*/  LDL.LU R243, [R1+0xc8] ;  /* 0x0000c80001f37983 */ /* 0x002f280000300800 */
[----:B------:R1:W-:Y:S04]  /*199c0*/  STL [R1+0x144], R251 ;  /* 0x000144fb01007387 */ /* 0x0003e80000100800 */
[----:B-1----:R-:W4:Y:S04]  /*199d0*/  LDL.LU R251, [R1+0xc0] ;  /* 0x0000c00001fb7983 */ /* 0x002f280000300800 */
[----:B------:R1:W-:Y:S04]  /*199e0*/  STL [R1+0x118], R237 ;  /* 0x000118ed01007387 */ /* 0x0003e80000100800 */
[----:B-1----:R-:W4:Y:S01]  /*199f0*/  LDL.LU R237, [R1+0xb8] ;  /* 0x0000b80001ed7983 */ /* 0x002f220000300800 */
[----:B--2---:R-:W-:-:S02]  /*19a00*/  IADD3.X R226, R226, UR60, RZ, P3, !PT ;  /* 0x0000003ce2e27c10 */ /* 0x004fc40009ffe4ff */
[----:B------:R-:W-:Y:S02]  /*19a10*/  IADD3 R233, P3, R233, UR5, RZ ;  /* 0x00000005e9e97c10 */ /* 0x000fe4000ff7e0ff */
[----:B------:R-:W-:Y:S01]  /*19a20*/  IADD3.X R214, R214, UR60, RZ, P4, !PT ;  /* 0x0000003cd6d67c10 */ /* 0x000fe2000a7fe4ff */
[----:B------:R-:W-:Y:S01]  /*19a30*/  STL [R1+0x13c], R226 ;  /* 0x00013ce201007387 */ /* 0x000fe20000100800 */
[----:B------:R-:W-:Y:S02]  /*19a40*/  IADD3 R245, P4, R245, UR5, RZ ;  /* 0x00000005f5f57c10 */ /* 0x000fe4000ff9e0ff */
[----:B------:R-:W-:Y:S01]  /*19a50*/  IADD3.X R212, R212, UR60, RZ, P6, !PT ;  /* 0x0000003cd4d47c10 */ /* 0x000fe2000b7fe4ff */
[----:B------:R-:W-:Y:S01]  /*19a60*/  STL [R1+0x110], R233 ;  /* 0x000110e901007387 */ /* 0x000fe20000100800 */
[----:B------:R-:W-:Y:S02]  /*19a70*/  IADD3.X R238, R238, UR60, RZ, P1, !PT ;  /* 0x0000003ceeee7c10 */ /* 0x000fe40008ffe4ff */
[----:B------:R-:W-:-:S02]  /*19a80*/  IADD3.X R211, R211, UR60, RZ, P2, !PT ;  /* 0x0000003cd3d37c10 */ /* 0x000fc400097fe4ff */
[----:B------:R-:W-:Y:S02]  /*19a90*/  IADD3 R195, P2, R195, UR5, RZ ;  /* 0x00000005c3c37c10 */ /* 0x000fe4000ff5e0ff */
[----:B------:R-:W-:Y:S02]  /*19aa0*/  IADD3.X R196, R196, UR60, RZ, P3, !PT ;  /* 0x0000003cc4c47c10 */ /* 0x000fe40009ffe4ff */
[----:B------:R-:W-:Y:S02]  /*19ab0*/  IADD3 R249, P3, R249, UR5, RZ ;  /* 0x00000005f9f97c10 */ /* 0x000fe4000ff7e0ff */
[----:B------:R-:W-:Y:S02]  /*19ac0*/  IADD3.X R228, R228, UR60, RZ, P2, !PT ;  /* 0x0000003ce4e47c10 */ /* 0x000fe400097fe4ff */
[----:B------:R-:W-:Y:S02]  /*19ad0*/  IADD3.X R225, R225, UR60, RZ, P3, !PT ;  /* 0x0000003ce1e17c10 */ /* 0x000fe40009ffe4ff */
[----:B------:R-:W-:Y:S01]  /*19ae0*/  IADD3 R250, P3, R250, UR5, RZ ;  /* 0x00000005fafa7c10 */ /* 0x000fe2000ff7e0ff */
[----:B------:R-:W-:Y:S01]  /*19af0*/  UMOV UR42, UR18 ;  /* 0x00000012002a7c82 */ /* 0x000fe20008000000 */
[----:B------:R-:W-:-:S02]  /*19b00*/  UMOV UR43, UR19 ;  /* 0x00000013002b7c82 */ /* 0x000fc40008000000 */
[----:B------:R-:W-:Y:S01]  /*19b10*/  HGMMA.64x128x16.F32 R24, gdesc[UR40].tnspA, R24 ;  /* 0x21e00000281879f0 */ /* 0x000fe20008700818 */
[----:B---3--:R-:W-:Y:S02]  /*19b20*/  IADD3 R242, P1, R242, UR5, RZ ;  /* 0x00000005f2f27c10 */ /* 0x008fe4000ff3e0ff */
[----:B----4-:R-:W-:Y:S02]  /*19b30*/  IADD3 R230, P6, R230, UR5, RZ ;  /* 0x00000005e6e67c10 */ /* 0x010fe4000ffde0ff */
[----:B------:R-:W-:Y:S02]  /*19b40*/  IADD3.X R244, R244, UR60, RZ, P5, !PT ;  /* 0x0000003cf4f47c10 */ /* 0x000fe4000affe4ff */
[----:B------:R-:W-:-:S03]  /*19b50*/  IADD3 R221, P5, R221, UR5, RZ ;  /* 0x00000005dddd7c10 */ /* 0x000fc6000ffbe0ff */
[----:B------:R1:W-:Y:S04]  /*19b60*/  STL [R1+0x12c], R244 ;  /* 0x00012cf401007387 */ /* 0x0003e80000100800 */
[----:B------:R-:W-:Y:S04]  /*19b70*/  STL [R1+0x134], R214 ;  /* 0x000134d601007387 */ /* 0x000fe80000100800 */
[----:B-1----:R-:W2:Y:S04]  /*19b80*/  LDL.LU R244, [R1+0x86c] ;  /* 0x00086c0001f47983 */ /* 0x002ea80000300800 */
[----:B------:R1:W-:Y:S04]  /*19b90*/  STL [R1+0x108], R245 ;  /* 0x000108f501007387 */ /* 0x0003e80000100800 */
[----:B-1----:R-:W3:Y:S04]  /*19ba0*/  LDL.LU R245, [R1+0xc4] ;  /* 0x0000c40001f57983 */ /* 0x002ee80000300800 */
[----:B------:R1:W-:Y:S04]  /*19bb0*/  STL [R1+0x124], R212 ;  /* 0x000124d401007387 */ /* 0x0003e80000100800 */
[----:B------:R4:W-:Y:S04]  /*19bc0*/  STL [R1+0x100], R221 ;  /* 0x000100dd01007387 */ /* 0x0009e80000100800 */
[----:B-1----:R-:W2:Y:S04]  /*19bd0*/  LDL.LU R212, [R1+0xbc] ;  /* 0x0000bc0001d47983 */ /* 0x002ea80000300800 */
[----:B----4-:R-:W4:Y:S04]  /*19be0*/  LDL.LU R221, [R1+0xb4] ;  /* 0x0000b40001dd7983 */ /* 0x010f280000300800 */
[----:B------:R1:W-:Y:S01]  /*19bf0*/  STL [R1+0xf8], R230 ;  /* 0x0000f8e601007387 */ /* 0x0003e20000100800 */
[----:B------:R-:W-:-:S02]  /*19c00*/  IADD3.X R246, R246, UR60, RZ, P4, !PT ;  /* 0x0000003cf6f67c10 */ /* 0x000fc4000a7fe4ff */
[----:B------:R-:W-:Y:S01]  /*19c10*/  IADD3 R240, P4, R240, UR5, RZ ;  /* 0x00000005f0f07c10 */ /* 0x000fe2000ff9e0ff */
[----:B-1----:R-:W4:Y:S04]  /*19c20*/  LDL.LU R230, [R1+0x88] ;  /* 0x0000880001e67983 */ /* 0x002f280000300800 */
[----:B------:R1:W-:Y:S01]  /*19c30*/  STL [R1+0x11c], R238 ;  /* 0x00011cee01007387 */ /* 0x0003e20000100800 */
[----:B------:R-:W-:Y:S02]  /*19c40*/  IADD3.X R241, R241, UR60, RZ, P5, !PT ;  /* 0x0000003cf1f17c10 */ /* 0x000fe4000affe4ff */
[----:B------:R-:W-:Y:S01]  /*19c50*/  IADD3 R232, P5, R232, UR5, RZ ;  /* 0x00000005e8e87c10 */ /* 0x000fe2000ffbe0ff */
[----:B-1----:R-:W4:Y:S04]  /*19c60*/  LDL.LU R238, [R1+0x80] ;  /* 0x0000800001ee7983 */ /* 0x002f280000300800 */
[----:B------:R1:W-:Y:S01]  /*19c70*/  STL [R1+0xf0], R242 ;  /* 0x0000f0f201007387 */ /* 0x0003e20000100800 */
[----:B------:R-:W-:-:S02]  /*19c80*/  IADD3.X R247, R247, UR60, RZ, P1, !PT ;  /* 0x0000003cf7f77c10 */ /* 0x000fc40008ffe4ff */
[----:B------:R-:W-:Y:S01]  /*19c90*/  IADD3.X R235, R235, UR60, RZ, P6, !PT ;  /* 0x0000003cebeb7c10 */ /* 0x000fe2000b7fe4ff */
[----:B-1----:R-:W4:Y:S04]  /*19ca0*/  LDL.LU R242, [R1+0x868] ;  /* 0x0008680001f27983 */ /* 0x002f280000300800 */
[----:B------:R-:W-:Y:S04]  /*19cb0*/  STL [R1+0x114], R211 ;  /* 0x000114d301007387 */ /* 0x000fe80000100800 */
[----:B------:R-:W-:Y:S04]  /*19cc0*/  STL [R1+0xe8], R195 ;  /* 0x0000e8c301007387 */ /* 0x000fe80000100800 */
[----:B------:R-:W-:Y:S04]  /*19cd0*/  STL [R1+0x10c], R196 ;  /* 0x00010cc401007387 */ /* 0x000fe80000100800 */
[----:B------:R-:W-:Y:S04]  /*19ce0*/  STL [R1+0xe0], R249 ;  /* 0x0000e0f901007387 */ /* 0x000fe80000100800 */
[----:B------:R1:W-:Y:S04]  /*19cf0*/  STL [R1+0x104], R246 ;  /* 0x000104f601007387 */ /* 0x0003e80000100800 */
[----:B-1----:R-:W4:Y:S04]  /*19d00*/  LDL.LU R246, [R1+0x84] ;  /* 0x0000840001f67983 */ /* 0x002f280000300800 */
[----:B------:R-:W-:Y:S04]  /*19d10*/  STL [R1+0xd8], R240 ;  /* 0x0000d8f001007387 */ /* 0x000fe80000100800 */
[----:B------:R1:W-:Y:S01]  /*19d20*/  STL [R1+0xfc], R241 ;  /* 0x0000fcf101007387 */ /* 0x0003e20000100800 */
[----:B------:R-:W-:-:S03]  /*19d30*/  IADD3 R243, P6, R243, UR5, RZ ;  /* 0x00000005f3f37c10 */ /* 0x000fc6000ffde0ff */
[----:B-1----:R-:W4:Y:S04]  /*19d40*/  LDL.LU R241, [R1+0x7c] ;  /* 0x00007c0001f17983 */ /* 0x002f280000300800 */
[----:B------:R-:W-:Y:S04]  /*19d50*/  STL [R1+0xd0], R232 ;  /* 0x0000d0e801007387 */ /* 0x000fe80000100800 */
[----:B------:R1:W-:Y:S04]  /*19d60*/  STL [R1+0xec], R247 ;  /* 0x0000ecf701007387 */ /* 0x0003e80000100800 */
[----:B------:R-:W-:Y:S01]  /*19d70*/  STL [R1+0xf4], R235 ;  /* 0x0000f4eb01007387 */ /* 0x000fe20000100800 */
[----:B------:R-:W-:-:S03]  /*19d80*/  IADD3 R251, P1, R251, UR5, RZ ;  /* 0x00000005fbfb7c10 */ /* 0x000fc6000ff3e0ff */
[----:B-1----:R-:W4:Y:S01]  /*19d90*/  LDL.LU R247, [R1+0x864] ;  /* 0x0008640001f77983 */ /* 0x002f220000300800 */
[----:B------:R-:W-:-:S03]  /*19da0*/  IADD3 R237, P2, R237, UR5, RZ ;  /* 0x00000005eded7c10 */ /* 0x000fc6000ff5e0ff */
[----:B------:R-:W-:Y:S04]  /*19db0*/  STL [R1+0xc8], R243 ;  /* 0x0000c8f301007387 */ /* 0x000fe80000100800 */
[----:B------:R-:W-:Y:S04]  /*19dc0*/  STL [R1+0xc0], R251 ;  /* 0x0000c0fb01007387 */ /* 0x000fe80000100800 */
[----:B------:R-:W-:Y:S04]  /*19dd0*/  STL [R1+0xe4], R228 ;  /* 0x0000e4e401007387 */ /* 0x000fe80000100800 */
[----:B------:R1:W-:Y:S04]  /*19de0*/  STL [R1+0xb0], R250 ;  /* 0x0000b0fa01007387 */ /* 0x0003e80000100800 */
[----:B------:R-:W-:Y:S04]  /*19df0*/  STL [R1+0xb8], R237 ;  /* 0x0000b8ed01007387 */ /* 0x000fe80000100800 */
[----:B-1----:R-:W4:Y:S01]  /*19e00*/  LDL.LU R250, [R1+0x860] ;  /* 0x0008600001fa7983 */ /* 0x002f220000300800 */
[----:B------:R-:W-:Y:S01]  /*19e10*/  UMOV UR46, UR22 ;  /* 0x00000016002e7c82 */ /* 0x000fe20008000000 */
[----:B------:R-:W-:-:S02]  /*19e20*/  UMOV UR47, UR23 ;  /* 0x00000017002f7c82 */ /* 0x000fc40008000000 */
[----:B------:R-:W-:Y:S01]  /*19e30*/  HGMMA.64x128x16.F32 R24, gdesc[UR44].tnspA, R24 ;  /* 0x21e000002c1879f0 */ /* 0x000fe20008700818 */
[----:B------:R-:W-:Y:S02]  /*19e40*/  IADD3.X R223, R223, UR60, RZ, P4, !PT ;  /* 0x0000003cdfdf7c10 */ /* 0x000fe4000a7fe4ff */
[----:B------:R-:W-:Y:S02]  /*19e50*/  IADD3 R218, P4, R218, UR5, RZ ;  /* 0x00000005dada7c10 */ /* 0x000fe4000ff9e0ff */
[----:B------:R-:W-:Y:S01]  /*19e60*/  IADD3.X R216, R216, UR60, RZ, P5, !PT ;  /* 0x0000003cd8d87c10 */ /* 0x000fe2000affe4ff */
[----:B------:R-:W-:Y:S01]  /*19e70*/  STL [R1+0xdc], R225 ;  /* 0x0000dce101007387 */ /* 0x000fe20000100800 */
[----:B------:R-:W-:-:S03]  /*19e80*/  IADD3 R215, P5, R215, UR5, RZ ;  /* 0x00000005d7d77c10 */ /* 0x000fc6000ffbe0ff */
[----:B------:R-:W-:Y:S01]  /*19e90*/  STL [R1+0xd4], R223 ;  /* 0x0000d4df01007387 */ /* 0x000fe20000100800 */
[----:B------:R-:W-:-:S03]  /*19ea0*/  IADD3.X R248, R248, UR60, RZ, P3, !PT ;  /* 0x0000003cf8f87c10 */ /* 0x000fc60009ffe4ff */
[----:B------:R-:W-:Y:S04]  /*19eb0*/  STL [R1+0xa8], R218 ;  /* 0x0000a8da01007387 */ /* 0x000fe80000100800 */
[----:B------:R-:W-:Y:S01]  /*19ec0*/  STL [R1+0xcc], R216 ;  /* 0x0000ccd801007387 */ /* 0x000fe20000100800 */
[----:B------:R-:W-:-:S03]  /*19ed0*/  UMOV UR50, UR26 ;  /* 0x0000001a00327c82 */ /* 0x000fc60008000000 */
[----:B------:R-:W-:Y:S01]  /*19ee0*/  STL [R1+0xa0], R215 ;  /* 0x0000a0d701007387 */ /* 0x000fe20000100800 */
[----:B------:R-:W-:Y:S01]  /*19ef0*/  UMOV UR51, UR27 ;  /* 0x0000001b00337c82 */ /* 0x000fe20008000000 */
[----:B------:R-:W-:Y:S02]  /*19f00*/  IADD3.X R208, R208, UR60, RZ, P4, !PT ;  /* 0x0000003cd0d07c10 */ /* 0x000fe4000a7fe4ff */
[----:B------:R-:W-:Y:S02]  /*19f10*/  IADD3.X R207, R207, UR60, RZ, P5, !PT ;  /* 0x0000003ccfcf7c10 */ /* 0x000fe4000affe4ff */
[----:B------:R-:W-:Y:S01]  /*19f20*/  IADD3 R252, P5, R252, UR5, RZ ;  /* 0x00000005fcfc7c10 */ /* 0x000fe2000ffbe0ff */
[----:B------:R-:W-:Y:S01]  /*19f30*/  HGMMA.64x128x16.F32 R24, gdesc[UR48].tnspA, R24 ;  /* 0x21e00000301879f0 */ /* 0x000fe20008700818 */
[----:B---3--:R-:W-:Y:S02]  /*19f40*/  IADD3.X R245, R245, UR60, RZ, P6, !PT ;  /* 0x0000003cf5f57c10 */ /* 0x008fe4000b7fe4ff */
[----:B------:R-:W-:-:S03]  /*19f50*/  IADD3 R210, P6, R210, UR5, RZ ;  /* 0x00000005d2d27c10 */ /* 0x000fc6000ffde0ff */
[----:B------:R-:W-:Y:S04]  /*19f60*/  STL [R1+0xc4], R245 ;  /* 0x0000c4f501007387 */ /* 0x000fe80000100800 */
[----:B------:R-:W-:Y:S01]  /*19f70*/  STL [R1+0x98], R210 ;  /* 0x000098d201007387 */ /* 0x000fe20000100800 */
[----:B--2---:R-:W-:Y:S02]  /*19f80*/  IADD3.X R212, R212, UR60, RZ, P1, !PT ;  /* 0x0000003cd4d47c10 */ /* 0x004fe40008ffe4ff */
[----:B------:R-:W-:Y:S02]  /*19f90*/  IADD3 R209, P1, R209, UR5, RZ ;  /* 0x00000005d1d17c10 */ /* 0x000fe4000ff3e0ff */
[----:B----4-:R-:W-:Y:S01]  /*19fa0*/  IADD3.X R221, R221, UR60, RZ, P2, !PT ;  /* 0x0000003cdddd7c10 */ /* 0x010fe200097fe4ff */
[----:B------:R-:W-:Y:S04]  /*19fb0*/  STL [R1+0xbc], R212 ;  /* 0x0000bcd401007387 */ /* 0x000fe80000100800 */
[----:B------:R-:W-:Y:S04]  /*19fc0*/  STL [R1+0x90], R209 ;  /* 0x000090d101007387 */ /* 0x000fe80000100800 */
[----:B------:R1:W-:Y:S01]  /*19fd0*/  STL [R1+0xac], R248 ;  /* 0x0000acf801007387 */ /* 0x0003e20000100800 */
[----:B------:R-:W-:-:S03]  /*19fe0*/  IADD3 R230, P2, R230, UR5, RZ ;  /* 0x00000005e6e67c10 */ /* 0x000fc6000ff5e0ff */
[----:B------:R-:W-:Y:S04]  /*19ff0*/  STL [R1+0xb4], R221 ;  /* 0x0000b4dd01007387 */ /* 0x000fe80000100800 */
[----:B-1----:R-:W2:Y:S01]  /*1a000*/  LDL.LU R248, [R1+0x85c] ;  /* 0x00085c0001f87983 */ /* 0x002ea20000300800 */
[----:B------:R-:W-:-:S03]  /*1a010*/  IADD3.X R206, R206, UR60, RZ, P6, !PT ;  /* 0x0000003ccece7c10 */ /* 0x000fc6000b7fe4ff */
[----:B------:R-:W-:Y:S01]  /*1a020*/  STL [R1+0x88], R230 ;  /* 0x000088e601007387 */ /* 0x000fe20000100800 */
[----:B------:R-:W-:Y:S02]  /*1a030*/  IADD3 R238, P3, R238, UR5, RZ ;  /* 0x00000005eeee7c10 */ /* 0x000fe4000ff7e0ff */
[----:B------:R-:W-:Y:S02]  /*1a040*/  IADD3 R205, P6, R205, UR5, RZ ;  /* 0x00000005cdcd7c10 */ /* 0x000fe4000ffde0ff */
[----:B------:R-:W-:Y:S02]  /*1a050*/  IADD3.X R204, R204, UR60, RZ, P1, !PT ;  /* 0x0000003ccccc7c10 */ /* 0x000fe40008ffe4ff */
[----:B------:R-:W-:Y:S02]  /*1a060*/  IADD3 R203, P1, R203, UR5, RZ ;  /* 0x00000005cbcb7c10 */ /* 0x000fe4000ff3e0ff */
[----:B------:R-:W-:Y:S02]  /*1a070*/  IADD3.X R246, R246, UR60, RZ, P2, !PT ;  /* 0x0000003cf6f67c10 */ /* 0x000fe400097fe4ff */
[----:B------:R-:W-:-:S02]  /*1a080*/  IADD3 R202, P2, R202, UR5, RZ ;  /* 0x00000005caca7c10 */ /* 0x000fc4000ff5e0ff */
[----:B------:R-:W-:Y:S02]  /*1a090*/  IADD3.X R241, R241, UR60, RZ, P3, !PT ;  /* 0x0000003cf1f17c10 */ /* 0x000fe40009ffe4ff */
[----:B------:R-:W-:-:S05]  /*1a0a0*/  IADD3 R247, P4, R247, UR5, RZ ;  /* 0x00000005f7f77c10 */ /* 0x000fca000ff9e0ff */
[----:B------:R1:W-:Y:S04]  /*1a0b0*/  STL [R1+0x78], R247 ;  /* 0x000078f701007387 */ /* 0x0003e80000100800 */
[----:B------:R-:W-:Y:S04]  /*1a0c0*/  STL [R1+0x80], R238 ;  /* 0x000080ee01007387 */ /* 0x000fe80000100800 */
[----:B-1----:R-:W3:Y:S04]  /*1a0d0*/  LDL.LU R247, [R1+0x858] ;  /* 0x0008580001f77983 */ /* 0x002ee80000300800 */
[----:B------:R-:W-:Y:S04]  /*1a0e0*/  STL [R1+0xa4], R208 ;  /* 0x0000a4d001007387 */ /* 0x000fe80000100800 */
[----:B------:R1:W-:Y:S01]  /*1a0f0*/  STL [R1+0x24], R252 ;  /* 0x000024fc01007387 */ /* 0x0003e20000100800 */
[----:B------:R-:W-:-:S03]  /*1a100*/  IADD3.X R250, R250, UR60, RZ, P4, !PT ;  /* 0x0000003cfafa7c10 */ /* 0x000fc6000a7fe4ff */
[----:B-1----:R-:W4:Y:S04]  /*1a110*/  LDL.LU R252, [R1+0x854] ;  /* 0x0008540001fc7983 */ /* 0x002f280000300800 */
[----:B------:R-:W-:Y:S04]  /*1a120*/  STL [R1+0x9c], R207 ;  /* 0x00009ccf01007387 */ /* 0x000fe80000100800 */
[----:B------:R-:W-:Y:S04]  /*1a130*/  STL [R1+0x94], R206 ;  /* 0x000094ce01007387 */ /* 0x000fe80000100800 */
[----:B------:R-:W-:Y:S04]  /*1a140*/  STL [R1+0x1c], R205 ;  /* 0x00001ccd01007387 */ /* 0x000fe80000100800 */
[----:B------:R-:W-:Y:S04]  /*1a150*/  STL [R1+0x8c], R204 ;  /* 0x00008ccc01007387 */ /* 0x000fe80000100800 */
        /* <DEDUP_REMOVED lines=9> */
[----:B------:R-:W-:Y:S01]  /*1a1f0*/  UMOV UR58, UR34 ;  /* 0x00000022003a7c82 */ /* 0x000fe20008000000 */
[----:B------:R-:W-:Y:S01]  /*1a200*/  UMOV UR59, UR35 ;  /* 0x00000023003b7c82 */ /* 0x000fe20008000000 */
[----:B------:R-:W-:Y:S02]  /*1a210*/  IADD3 R201, P3, R201, UR5, RZ ;  /* 0x00000005c9c97c10 */ /* 0x000fe4000ff7e0ff */
[----:B------:R-:W-:Y:S02]  /*1a220*/  IADD3.X R0, R0, UR60, RZ, P5, !PT ;  /* 0x0000003c00007c10 */ /* 0x000fe4000affe4ff */
[----:B------:R-:W-:Y:S01]  /*1a230*/  IADD3.X R200, R200, UR60, RZ, P6, !PT ;  /* 0x0000003cc8c87c10 */ /* 0x000fe2000b7fe4ff */
[----:B------:R-:W-:Y:S01]  /*1a240*/  STL [R1+0x4], R201 ;  /* 0x000004c901007387 */ /* 0x000fe20000100800 */
[----:B------:R-:W-:Y:S02]  /*1a250*/  IADD3.X R199, R199, UR60, RZ, P1, !PT ;  /* 0x0000003cc7c77c10 */ /* 0x000fe40008ffe4ff */
[----:B------:R-:W-:Y:S01]  /*1a260*/  IADD3.X R198, R198, UR60, RZ, P2, !PT ;  /* 0x0000003cc6c67c10 */ /* 0x000fe200097fe4ff */
[----:B------:R1:W-:Y:S01]  /*1a270*/  STL [R1+0x20], R0 ;  /* 0x0000200001007387 */ /* 0x0003e20000100800 */
[----:B------:R-:W-:Y:S01]  /*1a280*/  IADD3.X R197, R197, UR60, RZ, P3, !PT ;  /* 0x0000003cc5c57c10 */ /* 0x000fe20009ffe4ff */
[----:B------:R-:W-:-:S02]  /*1a290*/  VIADD R2, R2, 0x1 ;  /* 0x0000000102027836 */ /* 0x000fc40000000000 */
[----:B-1----:R0:W5:Y:S01]  /*1a2a0*/  LDL.LU R0, [R1+0x84c] ;  /* 0x00084c0001007983 */ /* 0x0021620000300800 */
[----:B------:R-:W-:Y:S03]  /*1a2b0*/  HGMMA.64x128x16.F32 R24, gdesc[UR56].tnspA, R24, gsb0 ;  /* 0x21e00000381879f0 */ /* 0x000fe60008000818 */
[----:B------:R0:W-:Y:S04]  /*1a2c0*/  STL [R1+0x18], R200 ;  /* 0x000018c801007387 */ /* 0x0001e80000100800 */
[----:B------:R0:W-:Y:S04]  /*1a2d0*/  STL [R1+0x10], R199 ;  /* 0x000010c701007387 */ /* 0x0001e80000100800 */
[----:B------:R0:W-:Y:S04]  /*1a2e0*/  STL [R1+0x8], R198 ;  /* 0x000008c601007387 */ /* 0x0001e80000100800 */
[----:B------:R0:W-:Y:S01]  /*1a2f0*/  STL [R1], R197 ;  /* 0x000000c501007387 */ /* 0x0001e20000100800 */
[----:B------:R-:W-:-:S02]  /*1a300*/  ISETP.NE.U32.AND P0, PT, R2, R9, PT ;  /* 0x000000090200720c */ /* 0x000fc40003f05070 */
[----:B------:R-:W-:Y:S02]  /*1a310*/  IADD3 R244, P6, R244, UR5, RZ ;  /* 0x00000005f4f47c10 */ /* 0x000fe4000ffde0ff */
[----:B------:R-:W-:Y:S02]  /*1a320*/  IADD3 R239, P1, R239, UR5, RZ ;  /* 0x00000005efef7c10 */ /* 0x000fe4000ff3e0ff */
[----:B--2---:R-:W-:Y:S02]  /*1a330*/  IADD3 R248, P5, R248, UR5, RZ ;  /* 0x00000005f8f87c10 */ /* 0x004fe4000ffbe0ff */
[----:B------:R-:W-:Y:S02]  /*1a340*/  IADD3 R234, P2, R234, UR5, RZ ;  /* 0x00000005eaea7c10 */ /* 0x000fe4000ff5e0ff */
[----:B------:R-:W-:Y:S02]  /*1a350*/  IADD3 R229, P3, R229, UR5, RZ ;  /* 0x00000005e5e57c10 */ /* 0x000fe4000ff7e0ff */
[----:B------:R-:W-:-:S02]  /*1a360*/  IADD3.X R242, R242, UR60, RZ, P6, !PT ;  /* 0x0000003cf2f27c10 */ /* 0x000fc4000b7fe4ff */
[----:B------:R-:W-:Y:S02]  /*1a370*/  IADD3.X R236, R236, UR60, RZ, P1, !PT ;  /* 0x0000003cecec7c10 */ /* 0x000fe40008ffe4ff */
[----:B------:R-:W-:Y:S02]  /*1a380*/  IADD3.X R231, R231, UR60, RZ, P2, !PT ;  /* 0x0000003ce7e77c10 */ /* 0x000fe400097fe4ff */
[----:B------:R-:W-:Y:S02]  /*1a390*/  IADD3.X R227, R227, UR60, RZ, P3, !PT ;  /* 0x0000003ce3e37c10 */ /* 0x000fe40009ffe4ff */
[----:B---3--:R-:W-:Y:S02]  /*1a3a0*/  IADD3.X R247, R247, UR60, RZ, P5, !PT ;  /* 0x0000003cf7f77c10 */ /* 0x008fe4000affe4ff */
[----:B------:R-:W-:-:S04]  /*1a3b0*/  IADD3 R220, P5, R220, UR5, RZ ;  /* 0x00000005dcdc7c10 */ /* 0x000fc8000ffbe0ff */
[----:B------:R-:W-:Y:S01]  /*1a3c0*/  IADD3.X R217, R217, UR60, RZ, P5, !PT ;  /* 0x0000003cd9d97c10 */ /* 0x000fe2000affe4ff */
[----:B------:R-:W-:Y:S02]  /*1a3d0*/  WARPGROUP.DEPBAR.LE gsb0, 0x0 ;  /* 0x00008000000079c5 */ /* 0x000fe40000010000 */
[----:B----4-:R-:W-:-:S04]  /*1a3e0*/  IADD3 R252, P4, R252, UR5, RZ ;  /* 0x00000005fcfc7c10 */ /* 0x010fc8000ff9e0ff */
[----:B------:R-:W-:Y:S02]  /*1a3f0*/  IADD3.X R250, R250, UR60, RZ, P4, !PT ;  /* 0x0000003cfafa7c10 */ /* 0x000fe4000a7fe4ff */
[----:B------:R-:W-:-:S04]  /*1a400*/  IADD3 R224, P4, R224, UR5, RZ ;  /* 0x00000005e0e07c10 */ /* 0x000fc8000ff9e0ff */
[----:B------:R-:W-:Y:S01]  /*1a410*/  IADD3.X R222, R222, UR60, RZ, P4, !PT ;  /* 0x0000003cdede7c10 */ /* 0x000fe2000a7fe4ff */
[----:B0-----:R-:W-:Y:S08]  /*1a420*/  @P0 BRA `(.L_x_1) ;  /* 0xffffff2000b80947 */ /* 0x001ff0000383ffff */
[----:B------:R-:W-:Y:S02]  /*1a430*/  F2FP.F16.F32.PACK_AB R87, R87, R86 ;  /* 0x000000565757723e */ /* 0x000fe400000000ff */
[----:B------:R-:W-:Y:S02]  /*1a440*/  F2FP.F16.F32.PACK_AB R83, R83, R82 ;  /* 0x000000525353723e */ /* 0x000fe400000000ff */
[----:B------:R-:W-:Y:S02]  /*1a450*/  F2FP.F16.F32.PACK_AB R79, R79, R78 ;  /* 0x0000004e4f4f723e */ /* 0x000fe400000000ff */
[----:B------:R-:W-:Y:S02]  /*1a460*/  F2FP.F16.F32.PACK_AB R75, R75, R74 ;  /* 0x0000004a4b4b723e */ /* 0x000fe400000000ff */
[----:B------:R-:W-:Y:S02]  /*1a470*/  F2FP.F16.F32.PACK_AB R71, R71, R70 ;  /* 0x000000464747723e */ /* 0x000fe400000000ff */
[----:B------:R-:W-:-:S02]  /*1a480*/  F2FP.F16.F32.PACK_AB R67, R67, R66 ;  /* 0x000000424343723e */ /* 0x000fc400000000ff */
        /* <DEDUP_REMOVED lines=57> */
[----:B------:R-:W-:-:S07]  /*1a820*/  F2FP.F16.F32.PACK_AB R24, R89, R88 ;  /* 0x000000585918723e */ /* 0x000fce00000000ff */
.L_x_0:
[----:B------:R-:W2:Y:S01]  /*1a830*/  LDL.LU R152, [R1+0x848] ;  /* 0x0008480001987983 */ /* 0x000ea20000300800 */
[----:B------:R-:W-:Y:S01]  /*1a840*/  ULDC.64 UR10, c[0x0][0x228] ;  /* 0x00008a00000a7ab9 */ /* 0x000fe20000000a00 */
[----:B-----5:R-:W-:Y:S01]  /*1a850*/  VIADD R5, R0, 0x1 ;  /* 0x0000000100057836 */ /* 0x020fe20000000000 */
[----:B------:R-:W-:Y:S01]  /*1a860*/  ULDC UR5, c[0x0][0x22c] ;  /* 0x00008b0000057ab9 */ /* 0x000fe20000000800 */
[----:B------:R-:W0:Y:S01]  /*1a870*/  S2R R4, SR_TID.X ;  /* 0x0000000000047919 */ /* 0x000e220000002100 */
[----:B------:R-:W-:Y:S01]  /*1a880*/  ULDC UR8, c[0x0][0x22c] ;  /* 0x00008b0000087ab9 */ /* 0x000fe20000000800 */
[----:B------:R-:W1:Y:S01]  /*1a890*/  S2R R6, SR_TID.X ;  /* 0x0000000000067919 */ /* 0x000e620000002100 */
[C---:B0-----:R-:W-:Y:S02]  /*1a8a0*/  IMAD.SHL.U32 R2, R4.reuse, 0x10, RZ ;  /* 0x0000001004027824 */ /* 0x041fe400078e00ff */
[----:B------:R-:W-:Y:S01]  /*1a8b0*/  IMAD.SHL.U32 R3, R4, 0x40, RZ ;  /* 0x0000004004037824 */ /* 0x000fe200078e00ff */
[----:B-1----:R-:W-:-:S02]  /*1a8c0*/  LOP3.LUT R6, R6, 0x7f, RZ, 0xc0, !PT ;  /* 0x0000007f06067812 */ /* 0x002fc400078ec0ff */
[----:B------:R-:W-:Y:S02]  /*1a8d0*/  LOP3.LUT R2, R2, 0xf0, RZ, 0xc0, !PT ;  /* 0x000000f002027812 */ /* 0x000fe400078ec0ff */
[----:B------:R-:W-:-:S04]  /*1a8e0*/  LOP3.LUT R3, R3, 0x400, RZ, 0xc0, !PT ;  /* 0x0000040003037812 */ /* 0x000fc800078ec0ff */
[----:B------:R-:W-:Y:S01]  /*1a8f0*/  IADD3 R3, R3, UR4, R2 ;  /* 0x0000000403037c10 */ /* 0x000fe2000fffe002 */
[----:B------:R-:W-:Y:S02]  /*1a900*/  IMAD.SHL.U32 R2, R4, 0x8, RZ ;  /* 0x0000000804027824 */ /* 0x000fe400078e00ff */
[----:B------:R-:W-:-:S03]  /*1a910*/  VIADD R4, R0, 0x2 ;  /* 0x0000000200047836 */ /* 0x000fc60000000000 */
[----:B------:R-:W-:-:S05]  /*1a920*/  LOP3.LUT R2, R2, 0x300, RZ, 0xc0, !PT ;  /* 0x0000030002027812 */ /* 0x000fca00078ec0ff */
[----:B------:R-:W-:Y:S01]  /*1a930*/  IMAD.IADD R100, R2, 0x1, R3 ;  /* 0x0000000102647824 */ /* 0x000fe200078e0203 */
[----:B------:R-:W-:Y:S01]  /*1a940*/  BAR.SYNC.DEFER_BLOCKING 0x0 ;  /* 0x0000000000007b1d */ /* 0x000fe20000010000 */
[----:B------:R-:W-:-:S05]  /*1a950*/  LEA R2, R6, UR4, 0x4 ;  /* 0x0000000406027c11 */ /* 0x000fca000f8e20ff */
[----:B------:R-:W-:Y:S01]  /*1a960*/  ULDC UR4, c[0x0][0x244] ;  /* 0x0000910000047ab9 */ /* 0x000fe20000000800 */
[----:B------:R-:W-:Y:S01]  /*1a970*/  STSM.16.M88.4 [R100], R24 ;  /* 0x0000001864007844 */ /* 0x000fe20000000200 */
[----:B------:R-:W-:Y:S06]  /*1a980*/  BAR.SYNC.DEFER_BLOCKING 0x0 ;  /* 0x0000000000007b1d */ /* 0x000fec0000010000 */
[----:B------:R-:W0:Y:S02]  /*1a990*/  LDS.128 R96, [R2] ;  /* 0x0000000002607984 */ /* 0x000e240000000c00 */
[----:B------:R-:W-:Y:S06]  /*1a9a0*/  BAR.SYNC.DEFER_BLOCKING 0x0 ;  /* 0x0000000000007b1d */ /* 0x000fec0000010000 */
[----:B------:R-:W-:Y:S02]  /*1a9b0*/  STSM.16.M88.4 [R100], R28 ;  /* 0x0000001c64007844 */ /* 0x000fe40000000200 */
[----:B------:R-:W-:Y:S06]  /*1a9c0*/  BAR.SYNC.DEFER_BLOCKING 0x0 ;  /* 0x0000000000007b1d */ /* 0x000fec0000010000 */
[----:B------:R-:W1:Y:S02]  /*1a9d0*/  LDS.128 R92, [R2] ;  /* 0x00000000025c7984 */ /* 0x000e640000000c00 */
[----:B------:R-:W-:Y:S06]  /*1a9e0*/  BAR.SYNC.DEFER_BLOCKING 0x0 ;  /* 0x0000000000007b1d */ /* 0x000fec0000010000 */
[----:B------:R-:W-:Y:S02]  /*1a9f0*/  STSM.16.M88.4 [R100], R32 ;  /* 0x0000002064007844 */ /* 0x000fe40000000200 */
[----:B------:R-:W-:Y:S06]  /*1aa00*/  BAR.SYNC.DEFER_BLOCKING 0x0 ;  /* 0x0000000000007b1d */ /* 0x000fec0000010000 */
[----:B------:R-:W3:Y:S02]  /*1aa10*/  LDS.128 R88, [R2] ;  /* 0x0000000002587984 */ /* 0x000ee40000000c00 */
[----:B------:R-:W-:Y:S06]  /*1aa20*/  BAR.SYNC.DEFER_BLOCKING 0x0 ;  /* 0x0000000000007b1d */ /* 0x000fec0000010000 */
[----:B------:R-:W-:Y:S02]  /*1aa30*/  STSM.16.M88.4 [R100], R36 ;  /* 0x0000002464007844 */ /* 0x000fe40000000200 */
[----:B------:R-:W-:Y:S01]  /*1aa40*/  BAR.SYNC.DEFER_BLOCKING 0x0 ;  /* 0x0000000000007b1d */ /* 0x000fe20000010000 */
[----:B--2---:R-:W-:-:S04]  /*1aa50*/  ISETP.GE.AND P0, PT, R152, UR10, PT ;  /* 0x0000000a98007c0c */ /* 0x004fc8000bf06270 */
[----:B------:R-:W-:Y:S01]  /*1aa60*/  ISETP.LT.AND P1, PT, R5, UR5, !P0 ;  /* 0x0000000505007c0c */ /* 0x000fe2000c721270 */
[----:B------:R-:W-:Y:S01]  /*1aa70*/  ULDC UR5, c[0x0][0x22c] ;  /* 0x00008b0000057ab9 */ /* 0x000fe20000000800 */
[----:B------:R-:W-:Y:S01]  /*1aa80*/  VIADD R5, R0, 0x3 ;  /* 0x0000000300057836 */ /* 0x000fe20000000000 */
[----:B------:R-:W-:Y:S01]  /*1aa90*/  ISETP.LT.AND P5, PT, R4, UR5, !P0 ;  /* 0x0000000504007c0c */ /* 0x000fe2000c7a1270 */
[C---:B------:R-:W-:Y:S01]  /*1aaa0*/  VIADD R4, R0.reuse, 0x4 ;  /* 0x0000000400047836 */ /* 0x040fe20000000000 */
[----:B------:R-:W-:Y:S01]  /*1aab0*/  ULDC UR5, c[0x0][0x22c] ;  /* 0x00008b0000057ab9 */ /* 0x000fe20000000800 */
[----:B------:R-:W-:Y:S02]  /*1aac0*/  ISETP.LT.AND P2, PT, R0, UR11, !P0 ;  /* 0x0000000b00007c0c */ /* 0x000fe4000c741270 */
[----:B------:R-:W-:Y:S01]  /*1aad0*/  ISETP.LT.AND P4, PT, R5, UR8, !P0 ;  /* 0x0000000805007c0c */ /* 0x000fe2000c781270 */
[----:B------:R-:W-:Y:S01]  /*1aae0*/  ULDC.64 UR8, c[0x0][0x220] ;  /* 0x0000880000087ab9 */ /* 0x000fe20000000a00 */
[----:B------:R-:W-:Y:S01]  /*1aaf0*/  ISETP.LT.AND P3, PT, R4, UR5, !P0 ;  /* 0x0000000504007c0c */ /* 0x000fe2000c761270 */
[----:B------:R-:W-:Y:S01]  /*1ab00*/  ULDC UR5, c[0x0][0x22c] ;  /* 0x00008b0000057ab9 */ /* 0x000fe20000000800 */
[----:B------:R-:W2:Y:S01]  /*1ab10*/  LDS.128 R4, [R2] ;  /* 0x0000000002047984 */ /* 0x000ea20000000c00 */
[----:B------:R-:W-:Y:S06]  /*1ab20*/  BAR.SYNC.DEFER_BLOCKING 0x0 ;  /* 0x0000000000007b1d */ /* 0x000fec0000010000 */
[----:B------:R-:W-:Y:S02]  /*1ab30*/  STSM.16.M88.4 [R100], R40 ;  /* 0x0000002864007844 */ /* 0x000fe40000000200 */
[----:B------:R-:W-:Y:S06]  /*1ab40*/  BAR.SYNC.DEFER_BLOCKING 0x0 ;  /* 0x0000000000007b1d */ /* 0x000fec0000010000 */
[----:B------:R-:W4:Y:S02]  /*1ab50*/  LDS.128 R8, [R2] ;  /* 0x0000000002087984 */ /* 0x000f240000000c00 */
[----:B------:R-:W-:Y:S06]  /*1ab60*/  BAR.SYNC.DEFER_BLOCKING 0x0 ;  /* 0x0000000000007b1d */ /* 0x000fec0000010000 */
[----:B------:R-:W-:Y:S02]  /*1ab70*/  STSM.16.M88.4 [R100], R44 ;  /* 0x0000002c64007844 */ /* 0x000fe40000000200 */
[----:B------:R-:W-:Y:S06]  /*1ab80*/  BAR.SYNC.DEFER_BLOCKING 0x0 ;  /* 0x0000000000007b1d */ /* 0x000fec0000010000 */
[----:B------:R-:W4:Y:S02]  /*1ab90*/  LDS.128 R12, [R2] ;  /* 0x00000000020c7984 */ /* 0x000f240000000c00 */
[----:B------:R-:W-:Y:S06]  /*1aba0*/  BAR.SYNC.DEFER_BLOCKING 0x0 ;  /* 0x0000000000007b1d */ /* 0x000fec0000010000 */
[----:B------:R-:W-:Y:S02]  /*1abb0*/  STSM.16.M88.4 [R100], R48 ;  /* 0x0000003064007844 */ /* 0x000fe40000000200 */
[----:B------:R-:W-:Y:S06]  /*1abc0*/  BAR.SYNC.DEFER_BLOCKING 0x0 ;  /* 0x0000000000007b1d */ /* 0x000fec0000010000 */
[----:B------:R-:W-:Y:S02]  /*1abd0*/  LDS.128 R16, [R2] ;  /* 0x0000000002107984 */ /* 0x000fe40000000c00 */
[----:B------:R-:W-:Y:S06]  /*1abe0*/  BAR.SYNC.DEFER_BLOCKING 0x0 ;  /* 0x0000000000007b1d */ /* 0x000fec0000010000 */
[----:B------:R0:W-:Y:S02]  /*1abf0*/  STSM.16.M88.4 [R100], R52 ;  /* 0x0000003464007844 */ /* 0x0001e40000000200 */
[----:B------:R-:W-:Y:S01]  /*1ac00*/  BAR.SYNC.DEFER_BLOCKING 0x0 ;  /* 0x0000000000007b1d */ /* 0x000fe20000010000 */
[----:B0-----:R-:W-:-:S05]  /*1ac10*/  IMAD R52, R152, UR4, RZ ;  /* 0x0000000498347c24 */ /* 0x001fca000f8e02ff */
[----:B------:R-:W-:Y:S02]  /*1ac20*/  ULDC UR4, c[0x0][0x248] ;  /* 0x0000920000047ab9 */ /* 0x000fe40000000800 */
[----:B------:R-:W-:Y:S01]  /*1ac30*/  IMAD R53, R0, UR4, RZ ;  /* 0x0000000400357c24 */ /* 0x000fe2000f8e02ff */
[----:B------:R-:W-:-:S04]  /*1ac40*/  LEA R3, P6, R52, UR8, 0x1 ;  /* 0x0000000834037c11 */ /* 0x000fc8000f8c08ff */
[----:B------:R-:W-:Y:S02]  /*1ac50*/  LEA.HI.X.SX32 R52, R52, UR9, 0x1, P6 ;  /* 0x0000000934347c11 */ /* 0x000fe4000b0f0eff */
[C---:B------:R-:W-:Y:S01]  /*1ac60*/  LEA R54, P6, R53.reuse, R3, 0x1 ;  /* 0x0000000335367211 */ /* 0x040fe200078c08ff */
[----:B------:R-:W-:Y:S03]  /*1ac70*/  LDS.128 R20, [R2] ;  /* 0x0000000002147984 */ /* 0x000fe60000000c00 */
[C---:B------:R-:W-:Y:S01]  /*1ac80*/  LEA.HI.X.SX32 R55, R53.reuse, R52, 0x1, P6 ;  /* 0x0000003435377211 */ /* 0x040fe200030f0eff */
[----:B------:R-:W-:Y:S06]  /*1ac90*/  BAR.SYNC.DEFER_BLOCKING 0x0 ;  /* 0x0000000000007b1d */ /* 0x000fec0000010000 */
[----:B------:R0:W-:Y:S02]  /*1aca0*/  STSM.16.M88.4 [R100], R56 ;  /* 0x0000003864007844 */ /* 0x0001e40000000200 */
[----:B------:R-:W-:Y:S01]  /*1acb0*/  BAR.SYNC.DEFER_BLOCKING 0x0 ;  /* 0x0000000000007b1d */ /* 0x000fe20000010000 */
[----:B0-----:R-:W-:-:S02]  /*1acc0*/  VIADD R57, R53, UR4 ;  /* 0x0000000435397c36 */ /* 0x001fc40008000000 */
[----:B------:R-:W-:Y:S02]  /*1acd0*/  VIADD R58, R0, 0x5 ;  /* 0x00000005003a7836 */ /* 0x000fe40000000000 */
[C---:B------:R-:W-:Y:S01]  /*1ace0*/  VIADD R53, R57.reuse, UR4 ;  /* 0x0000000439357c36 */ /* 0x040fe20008000000 */
[----:B------:R-:W-:-:S04]  /*1acf0*/  LEA R56, P6, R57, R3, 0x1 ;  /* 0x0000000339387211 */ /* 0x000fc800078c08ff */
[----:B------:R-:W-:Y:S01]  /*1ad00*/  LEA.HI.X.SX32 R57, R57, R52, 0x1, P6 ;  /* 0x0000003439397211 */ /* 0x000fe200030f0eff */
[----:B------:R-:W-:Y:S01]  /*1ad10*/  LDS.128 R24, [R2] ;  /* 0x0000000002187984 */ /* 0x000fe20000000c00 */
[----:B------:R-:W-:Y:S06]  /*1ad20*/  BAR.SYNC.DEFER_BLOCKING 0x0 ;  /* 0x0000000000007b1d */ /* 0x000fec0000010000 */
[----:B------:R0:W-:Y:S02]  /*1ad30*/  STSM.16.M88.4 [R100], R60 ;  /* 0x0000003c64007844 */ /* 0x0001e40000000200 */
[----:B------:R-:W-:Y:S01]  /*1ad40*/  BAR.SYNC.DEFER_BLOCKING 0x0 ;  /* 0x0000000000007b1d */ /* 0x000fe20000010000 */
[----:B0-----:R-:W-:Y:S01]  /*1ad50*/  PRMT R61, R96, 0x7632, R61 ;  /* 0x00007632603d7816 */ /* 0x001fe2000000003d */
[----:B------:R-:W-:-:S04]  /*1ad60*/  VIADD R60, R0, 0x6 ;  /* 0x00000006003c7836 */ /* 0x000fc80000000000 */
[----:B------:R-:W-:Y:S02]  /*1ad70*/  LDS.128 R28, [R2] ;  /* 0x00000000021c7984 */ /* 0x000fe40000000c00 */
[----:B------:R-:W-:Y:S06]  /*1ad80*/  BAR.SYNC.DEFER_BLOCKING 0x0 ;  /* 0x0000000000007b1d */ /* 0x000fec0000010000 */
[----:B------:R-:W-:Y:S02]  /*1ad90*/  STSM.16.M88.4 [R100], R64 ;  /* 0x0000004064007844 */ /* 0x000fe40000000200 */
[----:B------:R-:W-:Y:S06]  /*1ada0*/  BAR.SYNC.DEFER_BLOCKING 0x0 ;  /* 0x0000000000007b1d */ /* 0x000fec0000010000 */
        /* <DEDUP_REMOVED lines=12> */
[----:B------:R-:W0:Y:S02]  /*1ae70*/  LDS.128 R44, [R2] ;  /* 0x00000000022c7984 */ /* 0x000e240000000c00 */
[----:B------:R-:W-:Y:S06]  /*1ae80*/  BAR.SYNC.DEFER_BLOCKING 0x0 ;  /* 0x0000000000007b1d */ /* 0x000fec0000010000 */
[----:B------:R-:W-:Y:S02]  /*1ae90*/  STSM.16.M88.4 [R100], R80 ;  /* 0x0000005064007844 */ /* 0x000fe40000000200 */
[----:B------:R-:W-:Y:S06]  /*1aea0*/  BAR.SYNC.DEFER_BLOCKING 0x0 ;  /* 0x0000000000007b1d */ /* 0x000fec0000010000 */
[----:B------:R-:W0:Y:S02]  /*1aeb0*/  LDS.128 R48, [R2] ;  /* 0x0000000002307984 */ /* 0x000e240000000c00 */
[----:B------:R-:W-:Y:S06]  /*1aec0*/  BAR.SYNC.DEFER_BLOCKING 0x0 ;  /* 0x0000000000007b1d */ /* 0x000fec0000010000 */
[----:B------:R-:W-:Y:S02]  /*1aed0*/  STSM.16.M88.4 [R100], R84 ;  /* 0x0000005464007844 */ /* 0x000fe40000000200 */
[----:B------:R-:W-:Y:S06]  /*1aee0*/  BAR.SYNC.DEFER_BLOCKING 0x0 ;  /* 0x0000000000007b1d */ /* 0x000fec0000010000 */
[----:B------:R1:W-:Y:S01]  /*1aef0*/  @P2 STG.E.U16 desc[UR6][R54.64], R96 ;  /* 0x0000006036002986 */ /* 0x0003e2000c101506 */
[----:B------:R-:W-:Y:S01]  /*1af00*/  ISETP.LT.AND P2, PT, R58, UR5, !P0 ;  /* 0x000000053a007c0c */ /* 0x000fe2000c741270 */
[----:B------:R-:W-:Y:S01]  /*1af10*/  ULDC UR5, c[0x0][0x22c] ;  /* 0x00008b0000057ab9 */ /* 0x000fe20000000800 */
[C---:B------:R-:W-:Y:S01]  /*1af20*/  LEA R58, P6, R53.reuse, R3, 0x1 ;  /* 0x00000003353a7211 */ /* 0x040fe200078c08ff */
[----:B------:R3:W-:Y:S01]  /*1af30*/  @P1 STG.E.U16 desc[UR6][R56.64], R61 ;  /* 0x0000003d38001986 */ /* 0x0007e2000c101506 */
[----:B------:R-:W-:Y:S01]  /*1af40*/  ISETP.LT.AND P1, PT, R60, UR5, !P0 ;  /* 0x000000053c007c0c */ /* 0x000fe2000c721270 */
[----:B------:R-:W-:Y:S01]  /*1af50*/  ULDC UR5, c[0x0][0x22c] ;  /* 0x00008b0000057ab9 */ /* 0x000fe20000000800 */
[C---:B------:R-:W-:Y:S01]  /*1af60*/  LEA.HI.X.SX32 R59, R53.reuse, R52, 0x1, P6 ;  /* 0x00000034353b7211 */ /* 0x040fe200030f0eff */
[----:B------:R-:W-:-:S02]  /*1af70*/  VIADD R53, R53, UR4 ;  /* 0x0000000435357c36 */ /* 0x000fc40008000000 */
[----:B-1----:R-:W-:-:S03]  /*1af80*/  VIADD R55, R0, 0x7 ;  /* 0x0000000700377836 */ /* 0x002fc60000000000 */
[CC--:B------:R-:W-:Y:S01]  /*1af90*/  LEA R54, P6, R53.reuse, R3.reuse, 0x1 ;  /* 0x0000000335367211 */ /* 0x0c0fe200078c08ff */
[----:B------:R-:W-:Y:S01]  /*1afa0*/  VIADD R60, R53, UR4 ;  /* 0x00000004353c7c36 */ /* 0x000fe20008000000 */
[----:B------:R1:W-:Y:S01]  /*1afb0*/  @P5 STG.E.U16 desc[UR6][R58.64], R97 ;  /* 0x000000613a005986 */ /* 0x0003e2000c101506 */
[----:B---3--:R-:W-:Y:S01]  /*1afc0*/  VIADD R61, R0, 0x8 ;  /* 0x00000008003d7836 */ /* 0x008fe20000000000 */
[----:B------:R-:W-:Y:S01]  /*1afd0*/  ISETP.LT.AND P5, PT, R55, UR5, !P0 ;  /* 0x0000000537007c0c */ /* 0x000fe2000c7a1270 */
[----:B------:R-:W-:Y:S01]  /*1afe0*/  ULDC UR5, c[0x0][0x22c] ;  /* 0x00008b0000057ab9 */ /* 0x000fe20000000800 */
[----:B------:R-:W-:Y:S01]  /*1aff0*/  LEA.HI.X.SX32 R55, R53, R52, 0x1, P6 ;  /* 0x0000003435377211 */ /* 0x000fe200030f0eff */
[C---:B------:R-:W-:Y:S01]  /*1b000*/  VIADD R53, R60.reuse, UR4 ;  /* 0x000000043c357c36 */ /* 0x040fe20008000000 */
[----:B------:R-:W-:-:S04]  /*1b010*/  LEA R56, P6, R60, R3, 0x1 ;  /* 0x000000033c387211 */ /* 0x000fc800078c08ff */
[----:B------:R-:W-:Y:S01]  /*1b020*/  LEA.HI.X.SX32 R57, R60, R52, 0x1, P6 ;  /* 0x000000343c397211 */ /* 0x000fe200030f0eff */
[----:B------:R-:W-:Y:S01]  /*1b030*/  VIADD R60, R0, 0x9 ;  /* 0x00000009003c7836 */ /* 0x000fe20000000000 */
[----:B-1----:R-:W-:Y:S02]  /*1b040*/  PRMT R59, R97, 0x7632, R59 ;  /* 0x00007632613b7816 */ /* 0x002fe4000000003b */
[----:B------:R-:W-:-:S03]  /*1b050*/  LEA R58, P6, R53, R3, 0x1 ;  /* 0x00000003353a7211 */ /* 0x000fc600078c08ff */
[----:B------:R1:W-:Y:S01]  /*1b060*/  @P4 STG.E.U16 desc[UR6][R54.64], R59 ;  /* 0x0000003b36004986 */ /* 0x0003e2000c101506 */
[----:B------:R-:W-:Y:S01]  /*1b070*/  ISETP.LT.AND P4, PT, R61, UR5, !P0 ;  /* 0x000000053d007c0c */ /* 0x000fe2000c781270 */
[----:B------:R-:W-:Y:S01]  /*1b080*/  ULDC UR5, c[0x0][0x22c] ;  /* 0x00008b0000057ab9 */ /* 0x000fe20000000800 */
[----:B------:R-:W-:Y:S01]  /*1b090*/  PRMT R61, R99, 0x7632, R61 ;  /* 0x00007632633d7816 */ /* 0x000fe2000000003d */
[----:B------:R3:W-:Y:S01]  /*1b0a0*/  @P3 STG.E.U16 desc[UR6][R56.64], R98 ;  /* 0x0000006238003986 */ /* 0x0007e2000c101506 */
[----:B------:R-:W-:Y:S01]  /*1b0b0*/  ISETP.LT.AND P3, PT, R60, UR5, !P0 ;  /* 0x000000053c007c0c */ /* 0x000fe2000c761270 */
[----:B------:R-:W-:Y:S01]  /*1b0c0*/  VIADD R60, R0, 0xa ;  /* 0x0000000a003c7836 */ /* 0x000fe20000000000 */
[----:B------:R-:W-:Y:S01]  /*1b0d0*/  ULDC UR5, c[0x0][0x22c] ;  /* 0x00008b0000057ab9 */ /* 0x000fe20000000800 */
[C---:B-1----:R-:W-:Y:S01]  /*1b0e0*/  LEA.HI.X.SX32 R59, R53.reuse, R52, 0x1, P6 ;  /* 0x00000034353b7211 */ /* 0x042fe200030f0eff */
[----:B------:R-:W-:Y:S01]  /*1b0f0*/  VIADD R53, R53, UR4 ;  /* 0x0000000435357c36 */ /* 0x000fe20008000000 */
[----:B------:R-:W-:-:S03]  /*1b100*/  PRMT R55, R98, 0x7632, R55 ;  /* 0x0000763262377816 */ /* 0x000fc60000000037 */
[C---:B---3--:R-:W-:Y:S02]  /*1b110*/  VIADD R57, R53.reuse, UR4 ;  /* 0x0000000435397c36 */ /* 0x048fe40008000000 */
[----:B------:R1:W-:Y:S01]  /*1b120*/  @P2 STG.E.U16 desc[UR6][R58.64], R55 ;  /* 0x000000373a002986 */ /* 0x0003e2000c101506 */
[-C--:B------:R-:W-:Y:S02]  /*1b130*/  LEA R54, P2, R53, R3.reuse, 0x1 ;  /* 0x0000000335367211 */ /* 0x080fe400078408ff */
[----:B------:R-:W-:Y:S02]  /*1b140*/  LEA R56, P6, R57, R3, 0x1 ;  /* 0x0000000339387211 */ /* 0x000fe400078c08ff */
[-C--:B-1----:R-:W-:Y:S01]  /*1b150*/  LEA.HI.X.SX32 R55, R53, R52.reuse, 0x1, P2 ;  /* 0x0000003435377211 */ /* 0x082fe200010f0eff */
[----:B------:R-:W-:Y:S01]  /*1b160*/  VIADD R53, R0, 0xb ;  /* 0x0000000b00357836 */ /* 0x000fe20000000000 */
[----:B------:R-:W-:Y:S01]  /*1b170*/  ISETP.LT.AND P2, PT, R60, UR5, !P0 ;  /* 0x000000053c007c0c */ /* 0x000fe2000c741270 */
[----:B------:R-:W-:Y:S01]  /*1b180*/  ULDC UR5, c[0x0][0x22c] ;  /* 0x00008b0000057ab9 */ /* 0x000fe20000000800 */
[----:B------:R-:W-:Y:S01]  /*1b190*/  VIADD R59, R0, 0xc ;  /* 0x0000000c003b7836 */ /* 0x000fe20000000000 */
[----:B------:R1:W-:Y:S01]  /*1b1a0*/  @P1 STG.E.U16 desc[UR6][R54.64], R99 ;  /* 0x0000006336001986 */ /* 0x0003e2000c101506 */
[----:B------:R-:W-:Y:S01]  /*1b1b0*/  ISETP.LT.AND P1, PT, R53, UR5, !P0 ;  /* 0x0000000535007c0c */ /* 0x000fe2000c721270 */
[C---:B------:R-:W-:Y:S01]  /*1b1c0*/  VIADD R53, R57.reuse, UR4 ;  /* 0x0000000439357c36 */ /* 0x040fe20008000000 */
[----:B------:R-:W-:Y:S01]  /*1b1d0*/  LEA.HI.X.SX32 R57, R57, R52, 0x1, P6 ;  /* 0x0000003439397211 */ /* 0x000fe200030f0eff */
[----:B------:R-:W-:-:S02]  /*1b1e0*/  ULDC UR5, c[0x0][0x22c] ;  /* 0x00008b0000057ab9 */ /* 0x000fc40000000800 */
[C---:B------:R-:W-:Y:S01]  /*1b1f0*/  VIADD R60, R53.reuse, UR4 ;  /* 0x00000004353c7c36 */ /* 0x040fe20008000000 */
[-C--:B------:R-:W-:Y:S01]  /*1b200*/  LEA R58, P6, R53, R3.reuse, 0x1 ;  /* 0x00000003353a7211 */ /* 0x080fe200078c08ff */
[----:B------:R3:W-:Y:S01]  /*1b210*/  @P5 STG.E.U16 desc[UR6][R56.64], R61 ;  /* 0x0000003d38005986 */ /* 0x0007e2000c101506 */
[----:B------:R-:W-:Y:S01]  /*1b220*/  ISETP.LT.AND P5, PT, R59, UR5, !P0 ;  /* 0x000000053b007c0c */ /* 0x000fe2000c7a1270 */
[----:B------:R-:W-:Y:S01]  /*1b230*/  ULDC UR5, c[0x0][0x22c] ;  /* 0x00008b0000057ab9 */ /* 0x000fe20000000800 */
[-C--:B------:R-:W-:Y:S01]  /*1b240*/  LEA.HI.X.SX32 R59, R53, R52.reuse, 0x1, P6 ;  /* 0x00000034353b7211 */ /* 0x080fe200030f0eff */
[----:B-1----:R-:W-:Y:S01]  /*1b250*/  VIADD R55, R0, 0xd ;  /* 0x0000000d00377836 */ /* 0x002fe20000000000 */
[CC--:B------:R-:W-:Y:S01]  /*1b260*/  LEA R54, P6, R60.reuse, R3.reuse, 0x1 ;  /* 0x000000033c367211 */ /* 0x0c0fe200078c08ff */
[C---:B------:R-:W-:Y:S02]  /*1b270*/  VIADD R53, R60.reuse, UR4 ;  /* 0x000000043c357c36 */ /* 0x040fe40008000000 */
[----:B------:R1:W-:Y:S01]  /*1b280*/  @P4 STG.E.U16 desc[UR6][R58.64], R92 ;  /* 0x0000005c3a004986 */ /* 0x0003e2000c101506 */
[----:B------:R-:W-:Y:S01]  /*1b290*/  ISETP.LT.AND P4, PT, R55, UR5, !P0 ;  /* 0x0000000537007c0c */ /* 0x000fe2000c781270 */
[----:B------:R-:W-:Y:S01]  /*1b2a0*/  ULDC UR5, c[0x0][0x22c] ;  /* 0x00008b0000057ab9 */ /* 0x000fe20000000800 */
[----:B------:R-:W-:Y:S01]  /*1b2b0*/  LEA.HI.X.SX32 R55, R60, R52, 0x1, P6 ;  /* 0x000000343c377211 */ /* 0x000fe200030f0eff */
[----:B------:R-:W-:Y:S01]  /*1b2c0*/  VIADD R60, R0, 0xe ;  /* 0x0000000e003c7836 */ /* 0x000fe20000000000 */
[----:B---3--:R-:W-:-:S02]  /*1b2d0*/  LEA R56, P6, R53, R3, 0x1 ;  /* 0x0000000335387211 */ /* 0x008fc400078c08ff */
[----:B------:R-:W-:Y:S02]  /*1b2e0*/  PRMT R61, R92, 0x7632, R61 ;  /* 0x000076325c3d7816 */ /* 0x000fe4000000003d */
[CC--:B------:R-:W-:Y:S01]  /*1b2f0*/  LEA.HI.X.SX32 R57, R53.reuse, R52.reuse, 0x1, P6 ;  /* 0x0000003435397211 */ /* 0x0c0fe200030f0eff */
[----:B------:R-:W-:Y:S02]  /*1b300*/  VIADD R53, R53, UR4 ;  /* 0x0000000435357c36 */ /* 0x000fe40008000000 */
[----:B------:R3:W-:Y:S01]  /*1b310*/  @P3 STG.E.U16 desc[UR6][R54.64], R61 ;  /* 0x0000003d36003986 */ /* 0x0007e2000c101506 */
[----:B-1----:R-:W-:Y:S01]  /*1b320*/  VIADD R59, R0, 0xf ;  /* 0x0000000f003b7836 */ /* 0x002fe20000000000 */
[----:B------:R-:W-:Y:S01]  /*1b330*/  ISETP.LT.AND P3, PT, R60, UR5, !P0 ;  /* 0x000000053c007c0c */ /* 0x000fe2000c761270 */
[C---:B------:R-:W-:Y:S01]  /*1b340*/  VIADD R60, R53.reuse, UR4 ;  /* 0x00000004353c7c36 */ /* 0x040fe20008000000 */
[-C--:B------:R-:W-:Y:S01]  /*1b350*/  LEA R58, P6, R53, R3.reuse, 0x1 ;  /* 0x00000003353a7211 */ /* 0x080fe200078c08ff */
[----:B------:R-:W-:Y:S01]  /*1b360*/  ULDC UR5, c[0x0][0x22c] ;  /* 0x00008b0000057ab9 */ /* 0x000fe20000000800 */
[----:B------:R1:W-:Y:S01]  /*1b370*/  @P2 STG.E.U16 desc[UR6][R56.64], R93 ;  /* 0x0000005d38002986 */ /* 0x0003e2000c101506 */
[----:B------:R-:W-:Y:S01]  /*1b380*/  ISETP.LT.AND P2, PT, R59, UR5, !P0 ;  /* 0x000000053b007c0c */ /* 0x000fe2000c741270 */
[----:B------:R-:W-:Y:S01]  /*1b390*/  ULDC UR5, c[0x0][0x22c] ;  /* 0x00008b0000057ab9 */ /* 0x000fe20000000800 */
[----:B------:R-:W-:Y:S01]  /*1b3a0*/  LEA.HI.X.SX32 R59, R53, R52, 0x1, P6 ;  /* 0x00000034353b7211 */ /* 0x000fe200030f0eff */
[C---:B------:R-:W-:Y:S01]  /*1b3b0*/  VIADD R53, R60.reuse, UR4 ;  /* 0x000000043c357c36 */ /* 0x040fe20008000000 */
[----:B---3--:R-:W-:Y:S01]  /*1b3c0*/  LEA R54, P6, R60, R3, 0x1 ;  /* 0x000000033c367211 */ /* 0x008fe200078c08ff */
[----:B------:R-:W-:-:S03]  /*1b3d0*/  VIADD R61, R0, 0x10 ;  /* 0x00000010003d7836 */ /* 0x000fc60000000000 */
        /* <DEDUP_REMOVED lines=98> */
[----:B--2---:R1:W-:Y:S01]  /*1ba00*/  @P3 STG.E.U16 desc[UR6][R54.64], R4 ;  /* 0x0000000436003986 */ /* 0x0043e2000c101506 */
        /* <DEDUP_REMOVED lines=8> */
[----:B-1----:R-:W-:Y:S01]  /*1ba90*/  VIADD R55, R0, 0x1f ;  /* 0x0000001f00377836 */ /* 0x002fe20000000000 */
[----:B------:R1:W-:Y:S01]  /*1baa0*/  @P2 STG.E.U16 desc[UR6][R56.64], R61 ;  /* 0x0000003d38002986 */ /* 0x0003e2000c101506 */
[----:B------:R-:W-:Y:S01]  /*1bab0*/  ISETP.LT.AND P2, PT, R60, UR5, !P0 ;  /* 0x000000053c007c0c */ /* 0x000fe2000c741270 */
[C---:B------:R-:W-:Y:S01]  /*1bac0*/  VIADD R4, R53.reuse, UR4 ;  /* 0x0000000435047c36 */ /* 0x040fe20008000000 */
[-C--:B------:R-:W-:Y:S01]  /*1bad0*/  LEA R54, P6, R53, R3.reuse, 0x1 ;  /* 0x0000000335367211 */ /* 0x080fe200078c08ff */
[----:B------:R-:W-:Y:S01]  /*1bae0*/  ULDC UR5, c[0x0][0x22c] ;  /* 0x00008b0000057ab9 */ /* 0x000fe20000000800 */
[----:B------:R2:W-:Y:S01]  /*1baf0*/  @P1 STG.E.U16 desc[UR6][R58.64], R5 ;  /* 0x000000053a001986 */ /* 0x0005e2000c101506 */
[----:B------:R-:W-:Y:S01]  /*1bb00*/  ISETP.LT.AND P1, PT, R55, UR5, !P0 ;  /* 0x0000000537007c0c */ /* 0x000fe2000c721270 */
[----:B------:R-:W-:Y:S01]  /*1bb10*/  VIADD R60, R0, 0x20 ;  /* 0x00000020003c7836 */ /* 0x000fe20000000000 */
[----:B------:R-:W-:Y:S01]  /*1bb20*/  LEA.HI.X.SX32 R55, R53, R52, 0x1, P6 ;  /* 0x0000003435377211 */ /* 0x000fe200030f0eff */
[C---:B------:R-:W-:Y:S01]  /*1bb30*/  VIADD R53, R4.reuse, UR4 ;  /* 0x0000000404357c36 */ /* 0x040fe20008000000 */
[----:B------:R-:W-:Y:S01]  /*1bb40*/  ULDC UR5, c[0x0][0x22c] ;  /* 0x00008b0000057ab9 */ /* 0x000fe20000000800 */
[----:B-1----:R-:W-:-:S04]  /*1bb50*/  LEA R56, P6, R4, R3, 0x1 ;  /* 0x0000000304387211 */ /* 0x002fc800078c08ff */
[----:B------:R-:W-:Y:S01]  /*1bb60*/  LEA.HI.X.SX32 R57, R4, R52, 0x1, P6 ;  /* 0x0000003404397211 */ /* 0x000fe200030f0eff */
[----:B--2---:R-:W-:Y:S01]  /*1bb70*/  VIADD R58, R0, 0x21 ;  /* 0x00000021003a7836 */ /* 0x004fe20000000000 */
[----:B------:R-:W-:Y:S02]  /*1bb80*/  PRMT R59, R5, 0x7632, R59 ;  /* 0x00007632053b7816 */ /* 0x000fe4000000003b */
[----:B------:R-:W-:-:S03]  /*1bb90*/  LEA R4, P6, R53, R3, 0x1 ;  /* 0x0000000335047211 */ /* 0x000fc600078c08ff */
[----:B------:R1:W-:Y:S01]  /*1bba0*/  @P5 STG.E.U16 desc[UR6][R54.64], R59 ;  /* 0x0000003b36005986 */ /* 0x0003e2000c101506 */
[C---:B------:R-:W-:Y:S01]  /*1bbb0*/  LEA.HI.X.SX32 R5, R53.reuse, R52, 0x1, P6 ;  /* 0x0000003435057211 */ /* 0x040fe200030f0eff */
[----:B------:R-:W-:Y:S01]  /*1bbc0*/  VIADD R53, R53, UR4 ;  /* 0x0000000435357c36 */ /* 0x000fe20008000000 */
[----:B------:R-:W-:Y:S01]  /*1bbd0*/  ISETP.LT.AND P5, PT, R60, UR5, !P0 ;  /* 0x000000053c007c0c */ /* 0x000fe2000c7a1270 */
[----:B------:R2:W-:Y:S01]  /*1bbe0*/  @P4 STG.E.U16 desc[UR6][R56.64], R6 ;  /* 0x0000000638004986 */ /* 0x0005e2000c101506 */
[----:B------:R-:W-:Y:S02]  /*1bbf0*/  ULDC UR5, c[0x0][0x22c] ;  /* 0x00008b0000057ab9 */ /* 0x000fe40000000800 */
[----:B------:R-:W-:Y:S01]  /*1bc00*/  ISETP.LT.AND P4, PT, R58, UR5, !P0 ;  /* 0x000000053a007c0c */ /* 0x000fe2000c781270 */
[----:B------:R-:W-:Y:S01]  /*1bc10*/  VIADD R58, R0, 0x22 ;  /* 0x00000022003a7836 */ /* 0x000fe20000000000 */
[----:B------:R-:W-:Y:S01]  /*1bc20*/  ULDC UR5, c[0x0][0x22c] ;  /* 0x00008b0000057ab9 */ /* 0x000fe20000000800 */
[----:B-1----:R-:W-:Y:S01]  /*1bc30*/  PRMT R55, R6, 0x7632, R55 ;  /* 0x0000763206377816 */ /* 0x002fe20000000037 */
[----:B--2---:R-:W-:-:S04]  /*1bc40*/  VIADD R6, R53, UR4 ;  /* 0x0000000435067c36 */ /* 0x004fc80008000000 */
[----:B------:R1:W-:Y:S01]  /*1bc50*/  @P3 STG.E.U16 desc[UR6][R4.64], R55 ;  /* 0x0000003704003986 */ /* 0x0003e2000c101506 */
[-C--:B------:R-:W-:Y:S02]  /*1bc60*/  LEA R54, P3, R53, R3.reuse, 0x1 ;  /* 0x0000000335367211 */ /* 0x080fe400078608ff */
[----:B------:R-:W-:-:S04]  /*1bc70*/  LEA R56, P6, R6, R3, 0x1 ;  /* 0x0000000306387211 */ /* 0x000fc800078c08ff */
[CC--:B------:R-:W-:Y:S02]  /*1bc80*/  LEA.HI.X.SX32 R57, R6.reuse, R52.reuse, 0x1, P6 ;  /* 0x0000003406397211 */ /* 0x0c0fe400030f0eff */
[-C--:B-1----:R-:W-:Y:S01]  /*1bc90*/  LEA.HI.X.SX32 R55, R53, R52.reuse, 0x1, P3 ;  /* 0x0000003435377211 */ /* 0x082fe200018f0eff */
[----:B------:R-:W-:Y:S01]  /*1bca0*/  VIADD R5, R6, UR4 ;  /* 0x0000000406057c36 */ /* 0x000fe20008000000 */
[----:B------:R-:W-:Y:S01]  /*1bcb0*/  ISETP.LT.AND P3, PT, R58, UR5, !P0 ;  /* 0x000000053a007c0c */ /* 0x000fe2000c761270 */
[C---:B------:R-:W-:Y:S01]  /*1bcc0*/  VIADD R53, R0.reuse, 0x23 ;  /* 0x0000002300357836 */ /* 0x040fe20000000000 */
[----:B------:R-:W-:Y:S01]  /*1bcd0*/  ULDC UR5, c[0x0][0x22c] ;  /* 0x00008b0000057ab9 */ /* 0x000fe20000000800 */
[----:B------:R1:W-:Y:S01]  /*1bce0*/  @P2 STG.E.U16 desc[UR6][R54.64], R7 ;  /* 0x0000000736002986 */ /* 0x0003e2000c101506 */
[----:B------:R-:W-:Y:S01]  /*1bcf0*/  LEA R4, P6, R5, R3, 0x1 ;  /* 0x0000000305047211 */ /* 0x000fe200078c08ff */
[----:B------:R-:W-:Y:S01]  /*1bd00*/  VIADD R6, R0, 0x24 ;  /* 0x0000002400067836 */ /* 0x000fe20000000000 */
[----:B------:R-:W-:Y:S01]  /*1bd10*/  ISETP.LT.AND P2, PT, R53, UR5, !P0 ;  /* 0x0000000535007c0c */ /* 0x000fe2000c741270 */
[C---:B------:R-:W-:Y:S01]  /*1bd20*/  VIADD R53, R5.reuse, UR4 ;  /* 0x0000000405357c36 */ /* 0x040fe20008000000 */
[----:B------:R-:W-:Y:S01]  /*1bd30*/  ULDC UR5, c[0x0][0x22c] ;  /* 0x00008b0000057ab9 */ /* 0x000fe20000000800 */
[----:B------:R-:W-:-:S02]  /*1bd40*/  LEA.HI.X.SX32 R5, R5, R52, 0x1, P6 ;  /* 0x0000003405057211 */ /* 0x000fc400030f0eff */
[----:B------:R-:W-:Y:S01]  /*1bd50*/  VIADD R58, R53, UR4 ;  /* 0x00000004353a7c36 */ /* 0x000fe20008000000 */
[----:B-1----:R-:W-:Y:S01]  /*1bd60*/  PRMT R55, R7, 0x7632, R55 ;  /* 0x0000763207377816 */ /* 0x002fe20000000037 */
[----:B------:R-:W-:-:S04]  /*1bd70*/  VIADD R7, R0, 0x25 ;  /* 0x0000002500077836 */ /* 0x000fc80000000000 */
[----:B------:R1:W-:Y:S01]  /*1bd80*/  @P1 STG.E.U16 desc[UR6][R56.64], R55 ;  /* 0x0000003738001986 */ /* 0x0003e2000c101506 */
[----:B------:R-:W-:Y:S01]  /*1bd90*/  ISETP.LT.AND P1, PT, R6, UR5, !P0 ;  /* 0x0000000506007c0c */ /* 0x000fe2000c721270 */
[----:B------:R-:W-:Y:S01]  /*1bda0*/  ULDC UR5, c[0x0][0x22c] ;  /* 0x00008b0000057ab9 */ /* 0x000fe20000000800 */
[-C--:B------:R-:W-:Y:S01]  /*1bdb0*/  LEA R6, P6, R53, R3.reuse, 0x1 ;  /* 0x0000000335067211 */ /* 0x080fe200078c08ff */
[----:B----4-:R2:W-:Y:S01]  /*1bdc0*/  @P5 STG.E.U16 desc[UR6][R4.64], R8 ;  /* 0x0000000804005986 */ /* 0x0105e2000c101506 */
[----:B------:R-:W-:Y:S01]  /*1bdd0*/  ISETP.LT.AND P5, PT, R7, UR5, !P0 ;  /* 0x0000000507007c0c */ /* 0x000fe2000c7a1270 */
[----:B------:R-:W-:Y:S01]  /*1bde0*/  ULDC UR5, c[0x0][0x22c] ;  /* 0x00008b0000057ab9 */ /* 0x000fe20000000800 */
[----:B------:R-:W-:Y:S01]  /*1bdf0*/  LEA.HI.X.SX32 R7, R53, R52, 0x1, P6 ;  /* 0x0000003435077211 */ /* 0x000fe200030f0eff */
[----:B------:R-:W-:Y:S01]  /*1be00*/  VIADD R53, R0, 0x26 ;  /* 0x0000002600357836 */ /* 0x000fe20000000000 */
[----:B------:R-:W-:Y:S02]  /*1be10*/  LEA R54, P6, R58, R3, 0x1 ;  /* 0x000000033a367211 */ /* 0x000fe400078c08ff */
[----:B-1----:R-:W-:-:S02]  /*1be20*/  PRMT R56, R8, 0x7632, R56 ;  /* 0x0000763208387816 */ /* 0x002fc40000000038 */
[CC--:B------:R-:W-:Y:S01]  /*1be30*/  LEA.HI.X.SX32 R55, R58.reuse, R52.reuse, 0x1, P6 ;  /* 0x000000343a377211 */ /* 0x0c0fe200030f0eff */
[----:B------:R-:W-:Y:S02]  /*1be40*/  VIADD R58, R58, UR4 ;  /* 0x000000043a3a7c36 */ /* 0x000fe40008000000 */
[----:B--2---:R-:W-:Y:S01]  /*1be50*/  VIADD R5, R0, 0x27 ;  /* 0x0000002700057836 */ /* 0x004fe20000000000 */
[----:B------:R1:W-:Y:S01]  /*1be60*/  @P4 STG.E.U16 desc[UR6][R6.64], R56 ;  /* 0x0000003806004986 */ /* 0x0003e2000c101506 */
[----:B------:R-:W-:Y:S01]  /*1be70*/  ISETP.LT.AND P4, PT, R53, UR5, !P0 ;  /* 0x0000000535007c0c */ /* 0x000fe2000c781270 */
[C---:B------:R-:W-:Y:S01]  /*1be80*/  VIADD R8, R58.reuse, UR4 ;  /* 0x000000043a087c36 */ /* 0x040fe20008000000 */
[-C--:B------:R-:W-:Y:S01]  /*1be90*/  LEA R4, P6, R58, R3.reuse, 0x1 ;  /* 0x000000033a047211 */ /* 0x080fe200078c08ff */
[----:B------:R-:W-:Y:S01]  /*1bea0*/  ULDC UR5, c[0x0][0x22c] ;  /* 0x00008b0000057ab9 */ /* 0x000fe20000000800 */
[----:B------:R2:W-:Y:S01]  /*1beb0*/  @P3 STG.E.U16 desc[UR6][R54.64], R9 ;  /* 0x0000000936003986 */ /* 0x0005e2000c101506 */
[----:B------:R-:W-:Y:S01]  /*1bec0*/  ISETP.LT.AND P3, PT, R5, UR5, !P0 ;  /* 0x0000000505007c0c */ /* 0x000fe2000c761270 */
[----:B------:R-:W-:Y:S01]  /*1bed0*/  VIADD R53, R8, UR4 ;  /* 0x0000000408357c36 */ /* 0x000fe20008000000 */
[----:B------:R-:W-:Y:S01]  /*1bee0*/  LEA.HI.X.SX32 R5, R58, R52, 0x1, P6 ;  /* 0x000000343a057211 */ /* 0x000fe200030f0eff */
[----:B------:R-:W-:Y:S01]  /*1bef0*/  ULDC UR5, c[0x0][0x22c] ;  /* 0x00008b0000057ab9 */ /* 0x000fe20000000800 */
[----:B-1----:R-:W-:Y:S01]  /*1bf00*/  LEA R6, P6, R8, R3, 0x1 ;  /* 0x0000000308067211 */ /* 0x002fe200078c08ff */
[----:B------:R-:W-:-:S03]  /*1bf10*/  VIADD R56, R0, 0x28 ;  /* 0x0000002800387836 */ /* 0x000fc60000000000 */
        /* <DEDUP_REMOVED lines=16> */
[-C--:B------:R-:W-:Y:S01]  /*1c020*/  LEA R4, P5, R53, R3.reuse, 0x1 ;  /* 0x0000000335047211 */ /* 0x080fe200078a08ff */
[----:B------:R-:W-:Y:S01]  /*1c030*/  VIADD R10, R0, 0x2b ;  /* 0x0000002b000a7836 */ /* 0x000fe20000000000 */
[-C--:B------:R-:W-:Y:S02]  /*1c040*/  LEA R6, P6, R7, R3.reuse, 0x1 ;  /* 0x0000000307067211 */ /* 0x080fe400078c08ff */
[-C--:B-1----:R-:W-:Y:S01]  /*1c050*/  LEA.HI.X.SX32 R5, R53, R52.reuse, 0x1, P5 ;  /* 0x0000003435057211 */ /* 0x082fe200028f0eff */
[C---:B------:R-:W-:Y:S01]  /*1c060*/  VIADD R9, R7.reuse, UR4 ;  /* 0x0000000407097c36 */ /* 0x040fe20008000000 */
[----:B------:R-:W-:Y:S01]  /*1c070*/  ISETP.LT.AND P5, PT, R54, UR5, !P0 ;  /* 0x0000000536007c0c */ /* 0x000fe2000c7a1270 */
[----:B------:R-:W-:Y:S01]  /*1c080*/  ULDC UR5, c[0x0][0x22c] ;  /* 0x00008b0000057ab9 */ /* 0x000fe20000000800 */
[----:B------:R-:W-:Y:S01]  /*1c090*/  LEA.HI.X.SX32 R7, R7, R52, 0x1, P6 ;  /* 0x0000003407077211 */ /* 0x000fe200030f0eff */
[----:B------:R1:W-:Y:S01]  /*1c0a0*/  @P4 STG.E.U16 desc[UR6][R4.64], R11 ;  /* 0x0000000b04004986 */ /* 0x0003e2000c101506 */
[----:B------:R-:W-:Y:S01]  /*1c0b0*/  ISETP.LT.AND P4, PT, R10, UR5, !P0 ;  /* 0x000000050a007c0c */ /* 0x000fe2000c781270 */
[----:B------:R-:W-:Y:S01]  /*1c0c0*/  VIADD R10, R0, 0x2c ;  /* 0x0000002c000a7836 */ /* 0x000fe20000000000 */
[----:B------:R-:W-:Y:S01]  /*1c0d0*/  PRMT R53, R11, 0x7632, R53 ;  /* 0x000076320b357816 */ /* 0x000fe20000000035 */
[----:B------:R-:W-:Y:S01]  /*1c0e0*/  ULDC UR5, c[0x0][0x22c] ;  /* 0x00008b0000057ab9 */ /* 0x000fe20000000800 */
[----:B------:R-:W-:-:S03]  /*1c0f0*/  LEA R8, P6, R9, R3, 0x1 ;  /* 0x0000000309087211 */ /* 0x000fc600078c08ff */
[----:B------:R2:W-:Y:S01]  /*1c100*/  @P3 STG.E.U16 desc[UR6][R6.64], R53 ;  /* 0x0000003506003986 */ /* 0x0005e2000c101506 */
[----:B------:R-:W-:Y:S01]  /*1c110*/  ISETP.LT.AND P3, PT, R10, UR5, !P0 ;  /* 0x000000050a007c0c */ /* 0x000fe2000c761270 */
[C---:B------:R-:W-:Y:S01]  /*1c120*/  VIADD R10, R9.reuse, UR4 ;  /* 0x00000004090a7c36 */ /* 0x040fe20008000000 */
[-C--:B------:R-:W-:Y:S01]  /*1c130*/  LEA.HI.X.SX32 R9, R9, R52.reuse, 0x1, P6 ;  /* 0x0000003409097211 */ /* 0x080fe200030f0eff */
[----:B-1----:R-:W-:Y:S01]  /*1c140*/  VIADD R5, R0, 0x2d ;  /* 0x0000002d00057836 */ /* 0x002fe20000000000 */
[----:B------:R-:W-:Y:S01]  /*1c150*/  ULDC UR5, c[0x0][0x22c] ;  /* 0x00008b0000057ab9 */ /* 0x000fe20000000800 */
[C---:B------:R-:W-:Y:S01]  /*1c160*/  VIADD R11, R10.reuse, UR4 ;  /* 0x000000040a0b7c36 */ /* 0x040fe20008000000 */
[CC--:B------:R-:W-:Y:S01]  /*1c170*/  LEA R4, P6, R10.reuse, R3.reuse, 0x1 ;  /* 0x000000030a047211 */ /* 0x0c0fe200078c08ff */
[----:B------:R1:W-:Y:S01]  /*1c180*/  @P2 STG.E.U16 desc[UR6][R8.64], R12 ;  /* 0x0000000c08002986 */ /* 0x0003e2000c101506 */
[----:B------:R-:W-:Y:S01]  /*1c190*/  ISETP.LT.AND P2, PT, R5, UR5, !P0 ;  /* 0x0000000505007c0c */ /* 0x000fe2000c741270 */
[----:B------:R-:W-:Y:S01]  /*1c1a0*/  ULDC UR5, c[0x0][0x22c] ;  /* 0x00008b0000057ab9 */ /* 0x000fe20000000800 */
[----:B------:R-:W-:Y:S01]  /*1c1b0*/  LEA.HI.X.SX32 R5, R10, R52, 0x1, P6 ;  /* 0x000000340a057211 */ /* 0x000fe200030f0eff */
[----:B------:R-:W-:Y:S01]  /*1c1c0*/  VIADD R10, R0, 0x2e ;  /* 0x0000002e000a7836 */ /* 0x000fe20000000000 */
[----:B--2---:R-:W-:-:S02]  /*1c1d0*/  LEA R6, P6, R11, R3, 0x1 ;  /* 0x000000030b067211 */ /* 0x004fc400078c08ff */
        /* <DEDUP_REMOVED lines=15> */
[----:B--2---:R-:W-:-:S04]  /*1c2d0*/  LEA R4, P6, R10, R3, 0x1 ;  /* 0x000000030a047211 */ /* 0x004fc800078c08ff */
[-C--:B------:R-:W-:Y:S01]  /*1c2e0*/  LEA.HI.X.SX32 R5, R10, R52.reuse, 0x1, P6 ;  /* 0x000000340a057211 */ /* 0x080fe200030f0eff */
[----:B------:R-:W-:Y:S01]  /*1c2f0*/  VIADD R10, R0, 0x31 ;  /* 0x00000031000a7836 */ /* 0x000fe20000000000 */
[----:B-1----:R-:W-:Y:S02]  /*1c300*/  PRMT R7, R13, 0x7632, R7 ;  /* 0x000076320d077816 */ /* 0x002fe40000000007 */
[----:B------:R-:W-:Y:S02]  /*1c310*/  LEA R6, P6, R11, R3, 0x1 ;  /* 0x000000030b067211 */ /* 0x000fe400078c08ff */
[----:B0-----:R-:W-:Y:S01]  /*1c320*/  PRMT R13, R45, 0x7632, R13 ;  /* 0x000076322d0d7816 */ /* 0x001fe2000000000d */
        /* <DEDUP_REMOVED lines=8> */
[C---:B0-----:R-:W-:Y:S01]  /*1c3b0*/  LEA.HI.X.SX32 R7, R11.reuse, R52, 0x1, P6 ;  /* 0x000000340b077211 */ /* 0x041fe200030f0eff */
[----:B------:R-:W-:Y:S01]  /*1c3c0*/  VIADD R11, R11, UR4 ;  /* 0x000000040b0b7c36 */ /* 0x000fe20008000000 */
[----:B------:R-:W-:-:S02]  /*1c3d0*/  PRMT R9, R14, 0x7632, R9 ;  /* 0x000076320e097816 */ /* 0x000fc40000000009 */
[----:B-1----:R-:W-:Y:S01]  /*1c3e0*/  PRMT R14, R48, 0x7632, R14 ;  /* 0x00007632300e7816 */ /* 0x002fe2000000000e */
[C---:B------:R-:W-:Y:S02]  /*1c3f0*/  VIADD R5, R11.reuse, UR4 ;  /* 0x000000040b057c36 */ /* 0x040fe40008000000 */
[----:B------:R0:W-:Y:S01]  /*1c400*/  @P2 STG.E.U16 desc[UR6][R6.64], R9 ;  /* 0x0000000906002986 */ /* 0x0001e2000c101506 */
[-C--:B------:R-:W-:Y:S02]  /*1c410*/  LEA R8, P2, R11, R3.reuse, 0x1 ;  /* 0x000000030b087211 */ /* 0x080fe400078408ff */
[----:B------:R-:W-:Y:S02]  /*1c420*/  LEA R4, P6, R5, R3, 0x1 ;  /* 0x0000000305047211 */ /* 0x000fe400078c08ff */
[-C--:B0-----:R-:W-:Y:S01]  /*1c430*/  LEA.HI.X.SX32 R9, R11, R52.reuse, 0x1, P2 ;  /* 0x000000340b097211 */ /* 0x081fe200010f0eff */
[C---:B------:R-:W-:Y:S01]  /*1c440*/  VIADD R7, R5.reuse, UR4 ;  /* 0x0000000405077c36 */ /* 0x040fe20008000000 */
[----:B------:R-:W-:Y:S01]  /*1c450*/  ISETP.LT.AND P2, PT, R10, UR5, !P0 ;  /* 0x000000050a007c0c */ /* 0x000fe2000c741270 */
[----:B------:R-:W-:Y:S01]  /*1c460*/  VIADD R10, R0, 0x33 ;  /* 0x00000033000a7836 */ /* 0x000fe20000000000 */
[----:B------:R-:W-:Y:S01]  /*1c470*/  ULDC UR5, c[0x0][0x22c] ;  /* 0x00008b0000057ab9 */ /* 0x000fe20000000800 */
[----:B------:R0:W-:Y:S01]  /*1c480*/  @P1 STG.E.U16 desc[UR6][R8.64], R15 ;  /* 0x0000000f08001986 */ /* 0x0001e2000c101506 */
[----:B------:R-:W-:-:S02]  /*1c490*/  LEA.HI.X.SX32 R5, R5, R52, 0x1, P6 ;  /* 0x0000003405057211 */ /* 0x000fc400030f0eff */
[----:B------:R-:W-:Y:S01]  /*1c4a0*/  ISETP.LT.AND P1, PT, R10, UR5, !P0 ;  /* 0x000000050a007c0c */ /* 0x000fe2000c721270 */
[----:B------:R-:W-:Y:S01]  /*1c4b0*/  VIADD R10, R0, 0x34 ;  /* 0x00000034000a7836 */ /* 0x000fe20000000000 */
[----:B------:R-:W-:Y:S01]  /*1c4c0*/  ULDC UR5, c[0x0][0x22c] ;  /* 0x00008b0000057ab9 */ /* 0x000fe20000000800 */
[CC--:B------:R-:W-:Y:S01]  /*1c4d0*/  LEA R6, P6, R7.reuse, R3.reuse, 0x1 ;  /* 0x0000000307067211 */ /* 0x0c0fe200078c08ff */
[----:B------:R1:W-:Y:S02]  /*1c4e0*/  @P5 STG.E.U16 desc[UR6][R4.64], R12 ;  /* 0x0000000c04005986 */ /* 0x0003e4000c101506 */
[----:B------:R-:W-:Y:S01]  /*1c4f0*/  ISETP.LT.AND P5, PT, R10, UR5, !P0 ;  /* 0x000000050a007c0c */ /* 0x000fe2000c7a1270 */
[C---:B------:R-:W-:Y:S01]  /*1c500*/  VIADD R10, R7.reuse, UR4 ;  /* 0x00000004070a7c36 */ /* 0x040fe20008000000 */
[-C--:B------:R-:W-:Y:S01]  /*1c510*/  LEA.HI.X.SX32 R7, R7, R52.reuse, 0x1, P6 ;  /* 0x0000003407077211 */ /* 0x080fe200030f0eff */
[----:B0-----:R-:W-:Y:S01]  /*1c520*/  VIADD R9, R0, 0x35 ;  /* 0x0000003500097836 */ /* 0x001fe20000000000 */
[----:B------:R-:W-:Y:S01]  /*1c530*/  ULDC UR5, c[0x0][0x22c] ;  /* 0x00008b0000057ab9 */ /* 0x000fe20000000800 */
[C---:B------:R-:W-:Y:S01]  /*1c540*/  VIADD R11, R10.reuse, UR4 ;  /* 0x000000040a0b7c36 */ /* 0x040fe20008000000 */
[CC--:B------:R-:W-:Y:S01]  /*1c550*/  LEA R8, P6, R10.reuse, R3.reuse, 0x1 ;  /* 0x000000030a087211 */ /* 0x0c0fe200078c08ff */
[----:B------:R0:W-:Y:S01]  /*1c560*/  @P4 STG.E.U16 desc[UR6][R6.64], R16 ;  /* 0x0000001006004986 */ /* 0x0001e2000c101506 */
[----:B------:R-:W-:Y:S01]  /*1c570*/  ISETP.LT.AND P4, PT, R9, UR5, !P0 ;  /* 0x0000000509007c0c */ /* 0x000fe2000c781270 */
[----:B------:R-:W-:Y:S01]  /*1c580*/  ULDC UR5, c[0x0][0x22c] ;  /* 0x00008b0000057ab9 */ /* 0x000fe20000000800 */
[----:B------:R-:W-:Y:S01]  /*1c590*/  LEA.HI.X.SX32 R9, R10, R52, 0x1, P6 ;  /* 0x000000340a097211 */ /* 0x000fe200030f0eff */
[C---:B------:R-:W-:Y:S01]  /*1c5a0*/  VIADD R10, R0.reuse, 0x36 ;  /* 0x00000036000a7836 */ /* 0x040fe20000000000 */
[----:B-1----:R-:W-:Y:S01]  /*1c5b0*/  LEA R4, P6, R11, R3, 0x1 ;  /* 0x000000030b047211 */ /* 0x002fe200078c08ff */
[----:B------:R-:W-:Y:S01]  /*1c5c0*/  VIADD R15, R0, 0x7e ;  /* 0x0000007e000f7836 */ /* 0x000fe20000000000 */
[----:B------:R-:W-:-:S02]  /*1c5d0*/  PRMT R12, R16, 0x7632, R12 ;  /* 0x00007632100c7816 */ /* 0x000fc4000000000c */
[CC--:B------:R-:W-:Y:S01]  /*1c5e0*/  LEA.HI.X.SX32 R5, R11.reuse, R52.reuse, 0x1, P6 ;  /* 0x000000340b057211 */ /* 0x0c0fe200030f0eff */
[----:B------:R-:W-:Y:S02]  /*1c5f0*/  VIADD R11, R11, UR4 ;  /* 0x000000040b0b7c36 */ /* 0x000fe40008000000 */
[----:B------:R1:W-:Y:S01]  /*1c600*/  @P3 STG.E.U16 desc[UR6][R8.64], R12 ;  /* 0x0000000c08003986 */ /* 0x0003e2000c101506 */
[----:B0-----:R-:W-:Y:S01]  /*1c610*/  VIADD R7, R0, 0x37 ;  /* 0x0000003700077836 */ /* 0x001fe20000000000 */
        /* <DEDUP_REMOVED lines=9> */
[----:B-1----:R-:W-:Y:S01]  /*1c6b0*/  LEA R8, P6, R10, R3, 0x1 ;  /* 0x000000030a087211 */ /* 0x002fe200078c08ff */
[----:B------:R-:W-:-:S03]  /*1c6c0*/  VIADD R12, R0, 0x38 ;  /* 0x00000038000c7836 */ /* 0x000fc60000000000 */
[----:B------:R-:W-:Y:S01]  /*1c6d0*/  LEA.HI.X.SX32 R9, R10, R52, 0x1, P6 ;  /* 0x000000340a097211 */ /* 0x000fe200030f0eff */
[----:B------:R-:W-:Y:S01]  /*1c6e0*/  VIADD R10, R0, 0x39 ;  /* 0x00000039000a7836 */ /* 0x000fe20000000000 */
[----:B0-----:R-:W-:Y:S02]  /*1c6f0*/  PRMT R5, R17, 0x7632, R5 ;  /* 0x0000763211057816 */ /* 0x001fe40000000005 */
        /* <DEDUP_REMOVED lines=11> */
[----:B------:R-:W-:-:S03]  /*1c7b0*/  PRMT R7, R18, 0x7632, R7 ;  /* 0x0000763212077816 */ /* 0x000fc60000000007 */
[C---:B-1----:R-:W-:Y:S02]  /*1c7c0*/  VIADD R9, R11.reuse, UR4 ;  /* 0x000000040b097c36 */ /* 0x042fe40008000000 */
        /* <DEDUP_REMOVED lines=27> */
[----:B-1----:R-:W-:Y:S01]  /*1c980*/  LEA R8, P6, R11, R3, 0x1 ;  /* 0x000000030b087211 */ /* 0x002fe200078c08ff */
[----:B------:R-:W1:Y:S01]  /*1c990*/  LDS.128 R16, [R2] ;  /* 0x0000000002107984 */ /* 0x000e620000000c00 */
        /* <DEDUP_REMOVED lines=14> */
[----:B--2---:R-:W-:Y:S01]  /*1ca80*/  LEA R6, P6, R10, R3, 0x1 ;  /* 0x000000030a067211 */ /* 0x004fe200078c08ff */
[----:B------:R-:W-:-:S02]  /*1ca90*/  VIADD R12, R0, 0x40 ;  /* 0x00000040000c7836 */ /* 0x000fc40000000000 */
[----:B------:R-:W-:Y:S01]  /*1caa0*/  VIADD R20, R0, 0x7f ;  /* 0x0000007f00147836 */ /* 0x000fe20000000000 */
        /* <DEDUP_REMOVED lines=15> */
[C---:B--2---:R-:W-:Y:S02]  /*1cba0*/  VIADD R7, R11.reuse, UR4 ;  /* 0x000000040b077c36 */ /* 0x044fe40008000000 */
        /* <DEDUP_REMOVED lines=341> */
[----:B------:R-:W-:Y:S01]  /*1e100*/  VIADD R11, R0, 0x70 ;  /* 0x00000070000b7836 */ /* 0x000fe20000000000 */
[----:B--2---:R-:W-:Y:S01]  /*1e110*/  LEA R6, P6, R10, R3, 0x1 ;  /* 0x000000030a067211 */ /* 0x004fe200078c08ff */
[----:B------:R-:W-:-:S02]  /*1e120*/  VIADD R12, R0, 0x72 ;  /* 0x00000072000c7836 */ /* 0x000fc40000000000 */
[----:B------:R2:W-:Y:S01]  /*1e130*/  @P5 STG.E.U16 desc[UR6][R4.64], R13 ;  /* 0x0000000d04005986 */ /* 0x0005e2000c101506 */
[----:B------:R-:W-:Y:S01]  /*1e140*/  ISETP.LT.AND P5, PT, R11, UR5, !P0 ;  /* 0x000000050b007c0c */ /* 0x000fe2000c7a1270 */
[----:B------:R-:W-:Y:S01]  /*1e150*/  ULDC UR5, c[0x0][0x22c] ;  /* 0x00008b0000057ab9 */ /* 0x000fe20000000800 */
[CC--:B------:R-:W-:Y:S01]  /*1e160*/  LEA.HI.X.SX32 R7, R10.reuse, R52.reuse, 0x1, P6 ;  /* 0x000000340a077211 */ /* 0x0c0fe200030f0eff */
[----:B------:R-:W-:Y:S02]  /*1e170*/  VIADD R10, R10, UR4 ;  /* 0x000000040a0a7c36 */ /* 0x000fe40008000000 */
[----:B0-----:R-:W-:Y:S02]  /*1e180*/  VIADD R9, R0, 0x71 ;  /* 0x0000007100097836 */ /* 0x001fe40000000000 */
[C---:B------:R-:W-:Y:S01]  /*1e190*/  VIADD R11, R10.reuse, UR4 ;  /* 0x000000040a0b7c36 */ /* 0x040fe20008000000 */
[CC--:B------:R-:W-:Y:S01]  /*1e1a0*/  LEA R8, P6, R10.reuse, R3.reuse, 0x1 ;  /* 0x000000030a087211 */ /* 0x0c0fe200078c08ff */
[----:B------:R0:W-:Y:S01]  /*1e1b0*/  @P4 STG.E.U16 desc[UR6][R6.64], R46 ;  /* 0x0000002e06004986 */ /* 0x0001e2000c101506 */
[----:B------:R-:W-:Y:S01]  /*1e1c0*/  ISETP.LT.AND P4, PT, R9, UR5, !P0 ;  /* 0x0000000509007c0c */ /* 0x000fe2000c781270 */
[----:B------:R-:W-:Y:S01]  /*1e1d0*/  ULDC UR5, c[0x0][0x22c] ;  /* 0x00008b0000057ab9 */ /* 0x000fe20000000800 */
[----:B------:R-:W-:Y:S01]  /*1e1e0*/  LEA.HI.X.SX32 R9, R10, R52, 0x1, P6 ;  /* 0x000000340a097211 */ /* 0x000fe200030f0eff */
[C---:B------:R-:W-:Y:S01]  /*1e1f0*/  VIADD R10, R11.reuse, UR4 ;  /* 0x000000040b0a7c36 */ /* 0x040fe20008000000 */
[----:B--2---:R-:W-:-:S02]  /*1e200*/  LEA R4, P6, R11, R3, 0x1 ;  /* 0x000000030b047211 */ /* 0x004fc400078c08ff */
[----:B------:R-:W-:Y:S02]  /*1e210*/  PRMT R13, R47, 0x7632, R13 ;  /* 0x000076322f0d7816 */ /* 0x000fe4000000000d */
[----:B------:R-:W-:Y:S01]  /*1e220*/  LEA.HI.X.SX32 R5, R11, R52, 0x1, P6 ;  /* 0x000000340b057211 */ /* 0x000fe200030f0eff */
[----:B------:R-:W-:Y:S01]  /*1e230*/  VIADD R11, R0, 0x73 ;  /* 0x00000073000b7836 */ /* 0x000fe20000000000 */
[----:B0-----:R-:W-:Y:S02]  /*1e240*/  PRMT R7, R46, 0x7632, R7 ;  /* 0x000076322e077816 */ /* 0x001fe40000000007 */
[----:B------:R-:W-:-:S03]  /*1e250*/  LEA R6, P6, R10, R3, 0x1 ;  /* 0x000000030a067211 */ /* 0x000fc600078c08ff */
[----:B------:R0:W-:Y:S01]  /*1e260*/  @P3 STG.E.U16 desc[UR6][R8.64], R7 ;  /* 0x0000000708003986 */ /* 0x0001e2000c101506 */
[----:B------:R-:W-:Y:S01]  /*1e270*/  ISETP.LT.AND P3, PT, R12, UR5, !P0 ;  /* 0x000000050c007c0c */ /* 0x000fe2000c761270 */
[C---:B------:R-:W-:Y:S01]  /*1e280*/  VIADD R12, R10.reuse, UR4 ;  /* 0x000000040a0c7c36 */ /* 0x040fe20008000000 */
[----:B------:R-:W-:Y:S01]  /*1e290*/  ULDC UR5, c[0x0][0x22c] ;  /* 0x00008b0000057ab9 */ /* 0x000fe20000000800 */
[----:B------:R2:W-:Y:S01]  /*1e2a0*/  @P2 STG.E.U16 desc[UR6][R4.64], R47 ;  /* 0x0000002f04002986 */ /* 0x0005e2000c101506 */
[----:B------:R-:W-:Y:S01]  /*1e2b0*/  ISETP.LT.AND P2, PT, R11, UR5, !P0 ;  /* 0x000000050b007c0c */ /* 0x000fe2000c741270 */
[----:B------:R-:W-:Y:S01]  /*1e2c0*/  ULDC UR5, c[0x0][0x22c] ;  /* 0x00008b0000057ab9 */ /* 0x000fe20000000800 */
[----:B0-----:R-:W-:Y:S01]  /*1e2d0*/  LEA.HI.X.SX32 R7, R10, R52, 0x1, P6 ;  /* 0x000000340a077211 */ /* 0x001fe200030f0eff */
[----:B------:R-:W-:Y:S01]  /*1e2e0*/  VIADD R8, R0, 0x74 ;  /* 0x0000007400087836 */ /* 0x000fe20000000000 */
[----:B------:R-:W-:Y:S01]  /*1e2f0*/  LEA R10, P6, R12, R3, 0x1 ;  /* 0x000000030c0a7211 */ /* 0x000fe200078c08ff */
[----:B------:R-:W-:-:S02]  /*1e300*/  VIADD R9, R0, 0x75 ;  /* 0x0000007500097836 */ /* 0x000fc40000000000 */
[----:B------:R0:W-:Y:S01]  /*1e310*/  @P1 STG.E.U16 desc[UR6][R6.64], R13 ;  /* 0x0000000d06001986 */ /* 0x0001e2000c101506 */
[C---:B------:R-:W-:Y:S01]  /*1e320*/  LEA.HI.X.SX32 R11, R12.reuse, R52, 0x1, P6 ;  /* 0x000000340c0b7211 */ /* 0x040fe200030f0eff */
[----:B------:R-:W-:Y:S01]  /*1e330*/  VIADD R12, R12, UR4 ;  /* 0x000000040c0c7c36 */ /* 0x000fe20008000000 */
[----:B------:R-:W-:Y:S01]  /*1e340*/  ISETP.LT.AND P1, PT, R8, UR5, !P0 ;  /* 0x0000000508007c0c */ /* 0x000fe2000c721270 */
[----:B------:R-:W-:Y:S02]  /*1e350*/  ULDC UR5, c[0x0][0x22c] ;  /* 0x00008b0000057ab9 */ /* 0x000fe40000000800 */
[C---:B------:R-:W-:Y:S01]  /*1e360*/  VIADD R8, R12.reuse, UR4 ;  /* 0x000000040c087c36 */ /* 0x040fe20008000000 */
[----:B------:R3:W-:Y:S01]  /*1e370*/  @P5 STG.E.U16 desc[UR6][R10.64], R48 ;  /* 0x000000300a005986 */ /* 0x0007e2000c101506 */
[----:B--2---:R-:W-:-:S03]  /*1e380*/  LEA R4, P5, R12, R3, 0x1 ;  /* 0x000000030c047211 */ /* 0x004fc600078a08ff */
[-C--:B0-----:R-:W-:Y:S02]  /*1e390*/  LEA R6, P6, R8, R3.reuse, 0x1 ;  /* 0x0000000308067211 */ /* 0x081fe400078c08ff */
[-C--:B------:R-:W-:Y:S01]  /*1e3a0*/  LEA.HI.X.SX32 R5, R12, R52.reuse, 0x1, P5 ;  /* 0x000000340c057211 */ /* 0x080fe200028f0eff */
[----:B------:R-:W-:Y:S01]  /*1e3b0*/  VIADD R12, R0, 0x76 ;  /* 0x00000076000c7836 */ /* 0x000fe20000000000 */
[----:B------:R-:W-:Y:S01]  /*1e3c0*/  ISETP.LT.AND P5, PT, R9, UR5, !P0 ;  /* 0x0000000509007c0c */ /* 0x000fe2000c7a1270 */
[C---:B------:R-:W-:Y:S01]  /*1e3d0*/  VIADD R9, R8.reuse, UR4 ;  /* 0x0000000408097c36 */ /* 0x040fe20008000000 */
[-C--:B------:R-:W-:Y:S01]  /*1e3e0*/  LEA.HI.X.SX32 R7, R8, R52.reuse, 0x1, P6 ;  /* 0x0000003408077211 */ /* 0x080fe200030f0eff */
[----:B------:R0:W-:Y:S01]  /*1e3f0*/  @P4 STG.E.U16 desc[UR6][R4.64], R14 ;  /* 0x0000000e04004986 */ /* 0x0001e2000c101506 */
[----:B------:R-:W-:Y:S01]  /*1e400*/  ULDC UR5, c[0x0][0x22c] ;  /* 0x00008b0000057ab9 */ /* 0x000fe20000000800 */
[C---:B---3--:R-:W-:Y:S01]  /*1e410*/  VIADD R10, R9.reuse, UR4 ;  /* 0x00000004090a7c36 */ /* 0x048fe20008000000 */
[----:B------:R-:W-:Y:S01]  /*1e420*/  ISETP.LT.AND P4, PT, R12, UR5, !P0 ;  /* 0x000000050c007c0c */ /* 0x000fe2000c781270 */
[----:B------:R2:W-:Y:S01]  /*1e430*/  @P3 STG.E.U16 desc[UR6][R6.64], R49 ;  /* 0x0000003106003986 */ /* 0x0005e2000c101506 */
[C---:B------:R-:W-:Y:S01]  /*1e440*/  LEA R8, P3, R9.reuse, R3, 0x1 ;  /* 0x0000000309087211 */ /* 0x040fe200078608ff */
[C---:B------:R-:W-:Y:S01]  /*1e450*/  VIADD R11, R0.reuse, 0x77 ;  /* 0x00000077000b7836 */ /* 0x040fe20000000000 */
[----:B------:R-:W-:Y:S01]  /*1e460*/  ULDC UR5, c[0x0][0x22c] ;  /* 0x00008b0000057ab9 */ /* 0x000fe20000000800 */
[----:B------:R-:W-:Y:S01]  /*1e470*/  VIADD R12, R0, 0x7d ;  /* 0x0000007d000c7836 */ /* 0x000fe20000000000 */
[----:B------:R-:W-:-:S02]  /*1e480*/  LEA.HI.X.SX32 R9, R9, R52, 0x1, P3 ;  /* 0x0000003409097211 */ /* 0x000fc400018f0eff */
[----:B------:R-:W-:Y:S01]  /*1e490*/  ISETP.LT.AND P3, PT, R11, UR5, !P0 ;  /* 0x000000050b007c0c */ /* 0x000fe2000c761270 */
[----:B------:R-:W-:Y:S01]  /*1e4a0*/  VIADD R11, R0, 0x78 ;  /* 0x00000078000b7836 */ /* 0x000fe20000000000 */
[----:B0-----:R-:W-:Y:S01]  /*1e4b0*/  PRMT R5, R49, 0x7632, R5 ;  /* 0x0000763231057816 */ /* 0x001fe20000000005 */
[----:B------:R-:W-:Y:S01]  /*1e4c0*/  ULDC UR5, c[0x0][0x22c] ;  /* 0x00008b0000057ab9 */ /* 0x000fe20000000800 */
[----:B------:R-:W-:Y:S01]  /*1e4d0*/  LEA R4, P6, R10, R3, 0x1 ;  /* 0x000000030a047211 */ /* 0x000fe200078c08ff */
[----:B--2---:R-:W-:Y:S02]  /*1e4e0*/  VIADD R7, R0, 0x79 ;  /* 0x0000007900077836 */ /* 0x004fe40000000000 */
[----:B------:R0:W-:Y:S01]  /*1e4f0*/  @P2 STG.E.U16 desc[UR6][R8.64], R5 ;  /* 0x0000000508002986 */ /* 0x0001e2000c101506 */
[----:B------:R-:W-:Y:S01]  /*1e500*/  ISETP.LT.AND P2, PT, R11, UR5, !P0 ;  /* 0x000000050b007c0c */ /* 0x000fe2000c741270 */
[----:B------:R-:W-:Y:S01]  /*1e510*/  ULDC UR5, c[0x0][0x22c] ;  /* 0x00008b0000057ab9 */ /* 0x000fe20000000800 */
[----:B------:R-:W-:-:S02]  /*1e520*/  PRMT R11, R51, 0x7632, R11 ;  /* 0x00007632330b7816 */ /* 0x000fc4000000000b */
[C---:B0-----:R-:W-:Y:S01]  /*1e530*/  LEA.HI.X.SX32 R5, R10.reuse, R52, 0x1, P6 ;  /* 0x000000340a057211 */ /* 0x041fe200030f0eff */
[----:B------:R-:W-:-:S04]  /*1e540*/  VIADD R10, R10, UR4 ;  /* 0x000000040a0a7c36 */ /* 0x000fc80008000000 */
[C---:B------:R-:W-:Y:S01]  /*1e550*/  VIADD R9, R10.reuse, UR4 ;  /* 0x000000040a097c36 */ /* 0x040fe20008000000 */
[CC--:B------:R-:W-:Y:S01]  /*1e560*/  LEA R6, P6, R10.reuse, R3.reuse, 0x1 ;  /* 0x000000030a067211 */ /* 0x0c0fe200078c08ff */
[----:B------:R0:W-:Y:S01]  /*1e570*/  @P1 STG.E.U16 desc[UR6][R4.64], R50 ;  /* 0x0000003204001986 */ /* 0x0001e2000c101506 */
[----:B------:R-:W-:Y:S01]  /*1e580*/  ISETP.LT.AND P1, PT, R7, UR5, !P0 ;  /* 0x0000000507007c0c */ /* 0x000fe2000c721270 */
[C---:B------:R-:W-:Y:S01]  /*1e590*/  VIADD R2, R9.reuse, UR4 ;  /* 0x0000000409027c36 */ /* 0x040fe20008000000 */
[----:B------:R-:W-:Y:S01]  /*1e5a0*/  LEA.HI.X.SX32 R7, R10, R52, 0x1, P6 ;  /* 0x000000340a077211 */ /* 0x000fe200030f0eff */
[----:B------:R-:W-:Y:S01]  /*1e5b0*/  VIADD R10, R0, 0x7a ;  /* 0x0000007a000a7836 */ /* 0x000fe20000000000 */
[----:B------:R-:W-:Y:S01]  /*1e5c0*/  LEA R8, P6, R9, R3, 0x1 ;  /* 0x0000000309087211 */ /* 0x000fe200078c08ff */
[----:B------:R-:W-:-:S03]  /*1e5d0*/  ULDC UR5, c[0x0][0x22c] ;  /* 0x00008b0000057ab9 */ /* 0x000fc60000000800 */
[----:B------:R-:W-:Y:S02]  /*1e5e0*/  LEA.HI.X.SX32 R9, R9, R52, 0x1, P6 ;  /* 0x0000003409097211 */ /* 0x000fe400030f0eff */
[----:B0-----:R-:W-:Y:S02]  /*1e5f0*/  PRMT R5, R50, 0x7632, R5 ;  /* 0x0000763232057816 */ /* 0x001fe40000000005 */
[----:B------:R-:W-:-:S03]  /*1e600*/  LEA R4, P6, R2, R3, 0x1 ;  /* 0x0000000302047211 */ /* 0x000fc600078c08ff */
[----:B------:R0:W-:Y:S01]  /*1e610*/  @P5 STG.E.U16 desc[UR6][R6.64], R5 ;  /* 0x0000000506005986 */ /* 0x0001e2000c101506 */
[----:B------:R-:W-:Y:S01]  /*1e620*/  ISETP.LT.AND P5, PT, R10, UR5, !P0 ;  /* 0x000000050a007c0c */ /* 0x000fe2000c7a1270 */
[----:B------:R-:W-:Y:S01]  /*1e630*/  VIADD R10, R0, 0x7b ;  /* 0x0000007b000a7836 */ /* 0x000fe20000000000 */
[----:B------:R-:W-:Y:S01]  /*1e640*/  ULDC UR5, c[0x0][0x22c] ;  /* 0x00008b0000057ab9 */ /* 0x000fe20000000800 */
[----:B------:R2:W-:Y:S03]  /*1e650*/  @P4 STG.E.U16 desc[UR6][R8.64], R51 ;  /* 0x0000003308004986 */ /* 0x0005e6000c101506 */
[----:B------:R-:W-:Y:S01]  /*1e660*/  ISETP.LT.AND P4, PT, R10, UR5, !P0 ;  /* 0x000000050a007c0c */ /* 0x000fe2000c781270 */
[----:B------:R-:W-:Y:S01]  /*1e670*/  ULDC UR5, c[0x0][0x22c] ;  /* 0x00008b0000057ab9 */ /* 0x000fe20000000800 */
[C---:B0-----:R-:W-:Y:S01]  /*1e680*/  LEA.HI.X.SX32 R5, R2.reuse, R52, 0x1, P6 ;  /* 0x0000003402057211 */ /* 0x041fe200030f0eff */
[----:B------:R-:W-:-:S02]  /*1e690*/  VIADD R2, R2, UR4 ;  /* 0x0000000402027c36 */ /* 0x000fc40008000000 */
[----:B------:R-:W-:Y:S02]  /*1e6a0*/  VIADD R7, R0, 0x7c ;  /* 0x0000007c00077836 */ /* 0x000fe40000000000 */
[C---:B------:R-:W-:Y:S01]  /*1e6b0*/  VIADD R10, R2.reuse, UR4 ;  /* 0x00000004020a7c36 */ /* 0x040fe20008000000 */
[CC--:B------:R-:W-:Y:S01]  /*1e6c0*/  LEA R6, P6, R2.reuse, R3.reuse, 0x1 ;  /* 0x0000000302067211 */ /* 0x0c0fe200078c08ff */
[----:B------:R0:W-:Y:S01]  /*1e6d0*/  @P3 STG.E.U16 desc[UR6][R4.64], R11 ;  /* 0x0000000b04003986 */ /* 0x0001e2000c101506 */
[----:B------:R-:W-:Y:S01]  /*1e6e0*/  ISETP.LT.AND P3, PT, R7, UR5, !P0 ;  /* 0x0000000507007c0c */ /* 0x000fe2000c761270 */
[----:B------:R-:W-:Y:S01]  /*1e6f0*/  ULDC UR5, c[0x0][0x22c] ;  /* 0x00008b0000057ab9 */ /* 0x000fe20000000800 */
[----:B------:R-:W-:Y:S01]  /*1e700*/  LEA.HI.X.SX32 R7, R2, R52, 0x1, P6 ;  /* 0x0000003402077211 */ /* 0x000fe200030f0eff */
[C---:B------:R-:W-:Y:S01]  /*1e710*/  VIADD R2, R10.reuse, UR4 ;  /* 0x000000040a027c36 */ /* 0x040fe20008000000 */
[----:B--2---:R-:W-:-:S03]  /*1e720*/  LEA R8, P6, R10, R3, 0x1 ;  /* 0x000000030a087211 */ /* 0x004fc600078c08ff */
[----:B-1----:R-:W-:Y:S01]  /*1e730*/  @P2 STG.E.U16 desc[UR6][R6.64], R16 ;  /* 0x0000001006002986 */ /* 0x002fe2000c101506 */
[----:B------:R-:W-:Y:S01]  /*1e740*/  ISETP.LT.AND P2, PT, R12, UR5, !P0 ;  /* 0x000000050c007c0c */ /* 0x000fe2000c741270 */
[----:B------:R-:W-:Y:S01]  /*1e750*/  ULDC UR5, c[0x0][0x22c] ;  /* 0x00008b0000057ab9 */ /* 0x000fe20000000800 */
[----:B------:R-:W-:Y:S01]  /*1e760*/  LEA.HI.X.SX32 R9, R10, R52, 0x1, P6 ;  /* 0x000000340a097211 */ /* 0x000fe200030f0eff */
[----:B0-----:R-:W-:Y:S01]  /*1e770*/  VIADD R11, R2, UR4 ;  /* 0x00000004020b7c36 */ /* 0x001fe20008000000 */
[----:B------:R-:W-:-:S03]  /*1e780*/  PRMT R5, R16, 0x7632, R5 ;  /* 0x0000763210057816 */ /* 0x000fc60000000005 */
[C---:B------:R-:W-:Y:S01]  /*1e790*/  VIADD R12, R11.reuse, UR4 ;  /* 0x000000040b0c7c36 */ /* 0x040fe20008000000 */
[CC--:B------:R-:W-:Y:S01]  /*1e7a0*/  LEA R10, P6, R11.reuse, R3.reuse, 0x1 ;  /* 0x000000030b0a7211 */ /* 0x0c0fe200078c08ff */
[----:B------:R0:W-:Y:S01]  /*1e7b0*/  @P1 STG.E.U16 desc[UR6][R8.64], R5 ;  /* 0x0000000508001986 */ /* 0x0001e2000c101506 */
[----:B------:R-:W-:Y:S01]  /*1e7c0*/  LEA R4, P1, R2, R3, 0x1 ;  /* 0x0000000302047211 */ /* 0x000fe200078208ff */
[----:B------:R-:W-:Y:S01]  /*1e7d0*/  VIADD R13, R12, UR4 ;  /* 0x000000040c0d7c36 */ /* 0x000fe20008000000 */
[----:B------:R-:W-:-:S03]  /*1e7e0*/  LEA.HI.X.SX32 R11, R11, R52, 0x1, P6 ;  /* 0x000000340b0b7211 */ /* 0x000fc600030f0eff */
[----:B------:R-:W-:-:S04]  /*1e7f0*/  VIADD R0, R13, UR4 ;  /* 0x000000040d007c36 */ /* 0x000fc80008000000 */
[----:B------:R-:W-:Y:S01]  /*1e800*/  VIADD R14, R0, UR4 ;  /* 0x00000004000e7c36 */ /* 0x000fe20008000000 */
[----:B------:R-:W-:Y:S01]  /*1e810*/  ULDC UR4, c[0x0][0x22c] ;  /* 0x00008b0000047ab9 */ /* 0x000fe20000000800 */
[-C--:B0-----:R-:W-:Y:S02]  /*1e820*/  LEA.HI.X.SX32 R5, R2, R52.reuse, 0x1, P1 ;  /* 0x0000003402057211 */ /* 0x081fe400008f0eff */
[CC--:B------:R-:W-:Y:S02]  /*1e830*/  LEA R6, P1, R12.reuse, R3.reuse, 0x1 ;  /* 0x000000030c067211 */ /* 0x0c0fe400078208ff */
[-C--:B------:R-:W-:Y:S01]  /*1e840*/  LEA R8, P6, R13, R3.reuse, 0x1 ;  /* 0x000000030d087211 */ /* 0x080fe200078c08ff */
[----:B------:R0:W-:Y:S01]  /*1e850*/  @P5 STG.E.U16 desc[UR6][R4.64], R17 ;  /* 0x0000001104005986 */ /* 0x0001e2000c101506 */
[----:B------:R-:W-:Y:S02]  /*1e860*/  LEA.HI.X.SX32 R7, R12, R52, 0x1, P1 ;  /* 0x000000340c077211 */ /* 0x000fe400008f0eff */
[----:B------:R-:W-:-:S02]  /*1e870*/  LEA R12, P1, R14, R3, 0x1 ;  /* 0x000000030e0c7211 */ /* 0x000fc400078208ff */
[-C--:B------:R-:W-:Y:S02]  /*1e880*/  LEA.HI.X.SX32 R9, R13, R52.reuse, 0x1, P6 ;  /* 0x000000340d097211 */ /* 0x080fe400030f0eff */
[-C--:B------:R-:W-:Y:S02]  /*1e890*/  LEA.HI.X.SX32 R13, R14, R52.reuse, 0x1, P1 ;  /* 0x000000340e0d7211 */ /* 0x080fe400008f0eff */
[----:B------:R-:W-:Y:S02]  /*1e8a0*/  LEA R2, P6, R0, R3, 0x1 ;  /* 0x0000000300027211 */ /* 0x000fe400078c08ff */
[----:B------:R-:W-:Y:S02]  /*1e8b0*/  ISETP.LT.AND P1, PT, R15, UR4, !P0 ;  /* 0x000000040f007c0c */ /* 0x000fe4000c721270 */
[----:B------:R-:W-:Y:S02]  /*1e8c0*/  ISETP.LT.AND P0, PT, R20, UR5, !P0 ;  /* 0x0000000514007c0c */ /* 0x000fe4000c701270 */
[----:B------:R-:W-:-:S02]  /*1e8d0*/  LEA.HI.X.SX32 R3, R0, R52, 0x1, P6 ;  /* 0x0000003400037211 */ /* 0x000fc400030f0eff */
[----:B------:R-:W-:Y:S02]  /*1e8e0*/  PRMT R0, R17, 0x7632, R0 ;  /* 0x0000763211007816 */ /* 0x000fe40000000000 */
[----:B0-----:R-:W-:-:S03]  /*1e8f0*/  PRMT R5, R18, 0x7632, R5 ;  /* 0x0000763212057816 */ /* 0x001fc60000000005 */
[----:B------:R0:W-:Y:S04]  /*1e900*/  @P4 STG.E.U16 desc[UR6][R10.64], R0 ;  /* 0x000000000a004986 */ /* 0x0001e8000c101506 */
[----:B------:R0:W-:Y:S04]  /*1e910*/  @P3 STG.E.U16 desc[UR6][R6.64], R18 ;  /* 0x0000001206003986 */ /* 0x0001e8000c101506 */
[----:B------:R0:W-:Y:S04]  /*1e920*/  @P2 STG.E.U16 desc[UR6][R8.64], R5 ;  /* 0x0000000508002986 */ /* 0x0001e8000c101506 */
[----:B------:R0:W-:Y:S01]  /*1e930*/  @P1 STG.E.U16 desc[UR6][R2.64], R19 ;  /* 0x0000001302001986 */ /* 0x0001e2000c101506 */
[----:B------:R-:W-:Y:S05]  /*1e940*/  @!P0 EXIT ;  /* 0x000000000000894d */ /* 0x000fea0003800000 */
[----:B0-----:R-:W-:-:S05]  /*1e950*/  PRMT R6, R19, 0x7632, R6 ;  /* 0x0000763213067816 */ /* 0x001fca0000000006 */
[----:B------:R-:W-:Y:S01]  /*1e960*/  STG.E.U16 desc[UR6][R12.64], R6 ;  /* 0x000000060c007986 */ /* 0x000fe2000c101506 */
[----:B------:R-:W-:Y:S05]  /*1e970*/  EXIT ;  /* 0x000000000000794d */ /* 0x000fea0003800000 */
.L_x_2:
[----:B------:R-:W-:-:S00]  /*1e980*/  BRA `(.L_x_2) ;  /* 0xfffffffc00fc7947 */ /* 0x000fc0000383ffff */
[----:B------:R-:W-:-:S00]  /*1e990*/  NOP ;  /* 0x0000000000007918 */ /* 0x000fc00000000000 */
        /* <DEDUP_REMOVED lines=14> */
.L_x_3:


//--------------------- .nv.shared.matmul_kernel  --------------------------
	.section	.nv.shared.matmul_kernel,"aw",@nobits
	.sectionflags	@""
	.align	16
	.zero		1024


//--------------------- .nv.shared.reserved.0     --------------------------
	.section	.nv.shared.reserved.0,"aw",@nobits
	.weak		__nv_reservedSMEM_offset_0_alias
	.size		__nv_reservedSMEM_offset_0_alias, 0, 0
	.other		__nv_reservedSMEM_offset_0_alias,@"STO_CUDA_RESERVED_SHARED STV_DEFAULT"
__nv_reservedSMEM_offset_0_alias:
	.zero		0


//--------------------- .nv.constant0.matmul_kernel --------------------------
	.section	.nv.constant0.matmul_kernel,"a",@progbits
	.sectionflags	@""
	.align	4
.nv.constant0.matmul_kernel:
	.zero		608


//--------------------- SYMBOLS --------------------------

	.type		.nv.reservedSmem.offset0,@object
	.size		.nv.reservedSmem.offset0,0x4
